	.target	sm_80

	.elftype	@"ET_EXEC"


//--------------------- .note.nv.tkinfo           --------------------------
	.section	.note.nv.tkinfo,"",@"SHT_NOTE"
	.sectionflags	@"SHF_NOTE_NV_TKINFO"
	.tkinfo
        /*0018*/ 	.word	0x00000002
        /*0030*/ 	.string	""
        /*0030*/ 	.string	"ptxas"
        /*0030*/ 	.string	"Cuda compilation tools, release 13.0, V13.0.88"
        /*0030*/ 	.string	"Build cuda_13.0.r13.0/compiler.36424714_0"
        /*0030*/ 	.string	"-v  -suppress-debug-info  -lineinfo  -arch sm_80 "



//--------------------- .note.nv.cuinfo           --------------------------
	.section	.note.nv.cuinfo,"",@"SHT_NOTE"
	.sectionflags	@"SHF_NOTE_NV_CUINFO"
        /*0018*/ 	.short	0x0002
        /*001a*/ 	.short	0x0050
        /*001c*/ 	.short	0x0082
	.zero		2


//--------------------- .nv.info                  --------------------------
	.section	.nv.info,"",@"SHT_CUDA_INFO"
	.align	4


	//----- nvinfo : EIATTR_REGCOUNT
	.align		4
        /*0000*/ 	.byte	0x04, 0x2f
        /*0002*/ 	.short	(.L_1 - .L_0)
	.align		4
.L_0:
        /*0004*/ 	.word	index@(matmul_kernel)
        /*0008*/ 	.word	0x000000ff


	//----- nvinfo : EIATTR_FRAME_SIZE
	.align		4
.L_1:
        /*000c*/ 	.byte	0x04, 0x11
        /*000e*/ 	.short	(.L_3 - .L_2)
	.align		4
.L_2:
        /*0010*/ 	.word	index@(matmul_kernel)
        /*0014*/ 	.word	0x00001380


	//----- nvinfo : EIATTR_MIN_STACK_SIZE
	.align		4
.L_3:
        /*0018*/ 	.byte	0x04, 0x12
        /*001a*/ 	.short	(.L_5 - .L_4)
	.align		4
.L_4:
        /*001c*/ 	.word	index@(matmul_kernel)
        /*0020*/ 	.word	0x00001380
.L_5:


//--------------------- .nv.info.matmul_kernel    --------------------------
	.section	.nv.info.matmul_kernel,"",@"SHT_CUDA_INFO"
	.sectionflags	@""
	.align	4


	//----- nvinfo : EIATTR_CUDA_API_VERSION
	.align		4
        /*0000*/ 	.byte	0x04, 0x37
        /*0002*/ 	.short	(.L_7 - .L_6)
.L_6:
        /*0004*/ 	.word	0x00000082


	//----- nvinfo : EIATTR_SW2861232_WAR
	.align		4
.L_7:
        /*0008*/ 	.byte	0x01, 0x35
	.zero		2


	//----- nvinfo : EIATTR_PARAM_CBANK
	.align		4
        /*000c*/ 	.byte	0x04, 0x0a
        /*000e*/ 	.short	(.L_9 - .L_8)
	.align		4
.L_8:
        /*0010*/ 	.word	index@(.nv.constant0.matmul_kernel)
        /*0014*/ 	.short	0x0160
        /*0016*/ 	.short	0x0050


	//----- nvinfo : EIATTR_CBANK_PARAM_SIZE
	.align		4
.L_9:
        /*0018*/ 	.byte	0x03, 0x19
        /*001a*/ 	.short	0x0050


	//----- nvinfo : EIATTR_KPARAM_INFO
	.align		4
        /*001c*/ 	.byte	0x04, 0x17
        /*001e*/ 	.short	(.L_11 - .L_10)
.L_10:
        /*0020*/ 	.word	0x00000000
        /*0024*/ 	.short	0x000d
        /*0026*/ 	.short	0x0048
        /*0028*/ 	.byte	0x00, 0xf4, 0x21, 0x00


	//----- nvinfo : EIATTR_KPARAM_INFO
	.align		4
.L_11:
        /*002c*/ 	.byte	0x04, 0x17
        /*002e*/ 	.short	(.L_13 - .L_12)
.L_12:
        /*0030*/ 	.word	0x00000000
        /*0034*/ 	.short	0x000c
        /*0036*/ 	.short	0x0040
        /*0038*/ 	.byte	0x00, 0xf4, 0x21, 0x00


	//----- nvinfo : EIATTR_KPARAM_INFO
	.align		4
.L_13:
        /*003c*/ 	.byte	0x04, 0x17
        /*003e*/ 	.short	(.L_15 - .L_14)
.L_14:
        /*0040*/ 	.word	0x00000000
        /*0044*/ 	.short	0x000b
        /*0046*/ 	.short	0x0038
        /*0048*/ 	.byte	0x00, 0xf0, 0x11, 0x00


	//----- nvinfo : EIATTR_KPARAM_INFO
	.align		4
.L_15:
        /*004c*/ 	.byte	0x04, 0x17
        /*004e*/ 	.short	(.L_17 - .L_16)
.L_16:
        /*0050*/ 	.word	0x00000000
        /*0054*/ 	.short	0x000a
        /*0056*/ 	.short	0x0034
        /*0058*/ 	.byte	0x00, 0xf0, 0x11, 0x00


	//----- nvinfo : EIATTR_KPARAM_INFO
	.align		4
.L_17:
        /*005c*/ 	.byte	0x04, 0x17
        /*005e*/ 	.short	(.L_19 - .L_18)
.L_18:
        /*0060*/ 	.word	0x00000000
        /*0064*/ 	.short	0x0009
        /*0066*/ 	.short	0x0030
        /*0068*/ 	.byte	0x00, 0xf0, 0x11, 0x00


	//----- nvinfo : EIATTR_KPARAM_INFO
	.align		4
.L_19:
        /*006c*/ 	.byte	0x04, 0x17
        /*006e*/ 	.short	(.L_21 - .L_20)
.L_20:
        /*0070*/ 	.word	0x00000000
        /*0074*/ 	.short	0x0008
        /*0076*/ 	.short	0x002c
        /*0078*/ 	.byte	0x00, 0xf0, 0x11, 0x00


	//----- nvinfo : EIATTR_KPARAM_INFO
	.align		4
.L_21:
        /*007c*/ 	.byte	0x04, 0x17
        /*007e*/ 	.short	(.L_23 - .L_22)
.L_22:
        /*0080*/ 	.word	0x00000000
        /*0084*/ 	.short	0x0007
        /*0086*/ 	.short	0x0028
        /*0088*/ 	.byte	0x00, 0xf0, 0x11, 0x00


	//----- nvinfo : EIATTR_KPARAM_INFO
	.align		4
.L_23:
        /*008c*/ 	.byte	0x04, 0x17
        /*008e*/ 	.short	(.L_25 - .L_24)
.L_24:
        /*0090*/ 	.word	0x00000000
        /*0094*/ 	.short	0x0006
        /*0096*/ 	.short	0x0024
        /*0098*/ 	.byte	0x00, 0xf0, 0x11, 0x00


	//----- nvinfo : EIATTR_KPARAM_INFO
	.align		4
.L_25:
        /*009c*/ 	.byte	0x04, 0x17
        /*009e*/ 	.short	(.L_27 - .L_26)
.L_26:
        /*00a0*/ 	.word	0x00000000
        /*00a4*/ 	.short	0x0005
        /*00a6*/ 	.short	0x0020
        /*00a8*/ 	.byte	0x00, 0xf0, 0x11, 0x00


	//----- nvinfo : EIATTR_KPARAM_INFO
	.align		4
.L_27:
        /*00ac*/ 	.byte	0x04, 0x17
        /*00ae*/ 	.short	(.L_29 - .L_28)
.L_28:
        /*00b0*/ 	.word	0x00000000
        /*00b4*/ 	.short	0x0004
        /*00b6*/ 	.short	0x001c
        /*00b8*/ 	.byte	0x00, 0xf0, 0x11, 0x00


	//----- nvinfo : EIATTR_KPARAM_INFO
	.align		4
.L_29:
        /*00bc*/ 	.byte	0x04, 0x17
        /*00be*/ 	.short	(.L_31 - .L_30)
.L_30:
        /*00c0*/ 	.word	0x00000000
        /*00c4*/ 	.short	0x0003
        /*00c6*/ 	.short	0x0018
        /*00c8*/ 	.byte	0x00, 0xf0, 0x11, 0x00


	//----- nvinfo : EIATTR_KPARAM_INFO
	.align		4
.L_31:
        /*00cc*/ 	.byte	0x04, 0x17
        /*00ce*/ 	.short	(.L_33 - .L_32)
.L_32:
        /*00d0*/ 	.word	0x00000000
        /*00d4*/ 	.short	0x0002
        /*00d6*/ 	.short	0x0010
        /*00d8*/ 	.byte	0x00, 0xf4, 0x21, 0x00


	//----- nvinfo : EIATTR_KPARAM_INFO
	.align		4
.L_33:
        /*00dc*/ 	.byte	0x04, 0x17
        /*00de*/ 	.short	(.L_35 - .L_34)
.L_34:
        /*00e0*/ 	.word	0x00000000
        /*00e4*/ 	.short	0x0001
        /*00e6*/ 	.short	0x0008
        /*00e8*/ 	.byte	0x00, 0xf4, 0x21, 0x00


	//----- nvinfo : EIATTR_KPARAM_INFO
	.align		4
.L_35:
        /*00ec*/ 	.byte	0x04, 0x17
        /*00ee*/ 	.short	(.L_37 - .L_36)
.L_36:
        /*00f0*/ 	.word	0x00000000
        /*00f4*/ 	.short	0x0000
        /*00f6*/ 	.short	0x0000
        /*00f8*/ 	.byte	0x00, 0xf4, 0x21, 0x00


	//----- nvinfo : EIATTR_MAXREG_COUNT
	.align		4
.L_37:
        /*00fc*/ 	.byte	0x03, 0x1b
        /*00fe*/ 	.short	0x00ff


	//----- nvinfo : EIATTR_NUM_BARRIERS
	.align		4
        /*0100*/ 	.byte	0x02, 0x4c
        /*0102*/ 	.byte	0x01
	.zero		1


	//----- nvinfo : EIATTR_ANNOTATIONS
	.align		4
        /*0104*/ 	.byte	0x04, 0x55
        /*0106*/ 	.short	(.L_39 - .L_38)


	//   ....[0]....
.L_38:
        /*0108*/ 	.word	0x00000001
        /*010c*/ 	.byte	0x20, 0x06, 0x00, 0x00, 0x01, 0x00, 0x00, 0x00, 0xf0, 0x11, 0x00, 0x00, 0x01, 0x00, 0x00, 0x00
        /* <DEDUP_REMOVED lines=2275> */
        /*8f4c*/ 	.byte	0x30, 0xc4, 0x02, 0x00, 0x01, 0x00, 0x00, 0x00, 0x00, 0xc5, 0x02, 0x00


	//----- nvinfo : EIATTR_MERCURY_ISA_VERSION
	.align		4
.L_39:
        /*8f58*/ 	.byte	0x03, 0x5f
        /*8f5a*/ 	.short	0x0000


	//----- nvinfo : EIATTR_EXIT_INSTR_OFFSETS
	.align		4
        /*8f5c*/ 	.byte	0x04, 0x1c
        /*8f5e*/ 	.short	(.L_41 - .L_40)


	//   ....[0]....
.L_40:
        /*8f60*/ 	.word	0x00030f10


	//   ....[1]....
        /*8f64*/ 	.word	0x00030f30


	//----- nvinfo : EIATTR_REQNTID
	.align		4
.L_41:
        /*8f68*/ 	.byte	0x04, 0x10
        /*8f6a*/ 	.short	(.L_43 - .L_42)
.L_42:
        /*8f6c*/ 	.word	0x00000080
        /*8f70*/ 	.word	0x00000001
        /*8f74*/ 	.word	0x00000001
.L_43:


//--------------------- .nv.callgraph             --------------------------
	.section	.nv.callgraph,"",@"SHT_CUDA_CALLGRAPH"
	.align	4
	.sectionentsize	8
	.align		4
        /*0000*/ 	.word	0x00000000
	.align		4
        /*0004*/ 	.word	0xffffffff
	.align		4
        /*0008*/ 	.word	0x00000000
	.align		4
        /*000c*/ 	.word	0xfffffffe
	.align		4
        /*0010*/ 	.word	0x00000000
	.align		4
        /*0014*/ 	.word	0xfffffffd
	.align		4
        /*0018*/ 	.word	0x00000000
	.align		4
        /*001c*/ 	.word	0xfffffffc


//--------------------- .nv.rel.action            --------------------------
	.section	.nv.rel.action,"",@"SHT_CUDA_RELOCINFO"
	.align	8
	.sectionentsize	8
        /*0000*/ 	.byte	0x73, 0x00, 0x00, 0x00, 0x00, 0x00, 0x00, 0x00, 0x00, 0x00, 0x00, 0x11, 0x25, 0x00, 0x05, 0x36


//--------------------- .nv.constant0.matmul_kernel --------------------------
	.section	.nv.constant0.matmul_kernel,"a",@progbits
	.sectionflags	@""
	.align	4
.nv.constant0.matmul_kernel:
	.zero		432


//--------------------- .text.matmul_kernel       --------------------------
	.section	.text.matmul_kernel,"ax",@progbits
	.sectioninfo	@"SHI_REGISTERS=255"
	.align	128
        .global         matmul_kernel
        .type           matmul_kernel,@function
        .size           matmul_kernel,(.L_x_4 - matmul_kernel)
        .other          matmul_kernel,@"STO_CUDA_ENTRY STV_DEFAULT"
matmul_kernel:
.text.matmul_kernel:
[----:B------:R-:W-:Y:S02]  /*0000*/  IMAD.MOV.U32 R1, RZ, RZ, c[0x0][0x28] ;  /* 0x00000a00ff017624 */ /* 0x000fe400078e00ff */
[----:B------:R-:W-:Y:S01]  /*0010*/  IMAD.MOV.U32 R6, RZ, RZ, 0xff ;  /* 0x000000ffff067424 */ /* 0x000fe200078e00ff */
[----:B------:R-:W1:Y:S01]  /*0020*/  S2R R5, SR_CTAID.X ;  /* 0x0000000000057919 */ /* 0x000e620000002500 */
[----:B------:R-:W-:Y:S01]  /*0030*/  IMAD.MOV.U32 R169, RZ, RZ, c[0x0][0x180] ;  /* 0x00006000ffa97624 */ /* 0x000fe200078e00ff */
[----:B------:R-:W-:Y:S01]  /*0040*/  IADD3 R1, R1, -0x1380, RZ ;  /* 0xffffec8001017810 */ /* 0x000fe20007ffe0ff */
[----:B------:R-:W-:Y:S01]  /*0050*/  ULDC.64 UR4, c[0x0][0x118] ;  /* 0x0000460000047ab9 */ /* 0x000fe20000000a00 */
[----:B------:R-:W-:Y:S01]  /*0060*/  IADD3 R0, R6, c[0x0][0x17c], RZ ;  /* 0x00005f0006007a10 */ /* 0x000fe20007ffe0ff */
[----:B------:R-:W2:Y:S01]  /*0070*/  S2R R241, SR_TID.X ;  /* 0x0000000000f17919 */ /* 0x000ea20000002100 */
[----:B------:R-:W-:Y:S02]  /*0080*/  IMAD.MOV.U32 R217, RZ, RZ, 0x1f ;  /* 0x0000001fffd97424 */ /* 0x000fe400078e00ff */
[----:B------:R-:W-:-:S03]  /*0090*/  SHF.R.S32.HI R3, RZ, 0x1f, R0 ;  /* 0x0000001fff037819 */ /* 0x000fc60000011400 */
[----:B------:R-:W-:Y:S02]  /*00a0*/  IADD3 R228, R217, c[0x0][0x180], RZ ;  /* 0x00006000d9e47a10 */ /* 0x000fe40007ffe0ff */
[----:B------:R-:W-:-:S04]  /*00b0*/  LEA.HI R3, R3, R0, RZ, 0x8 ;  /* 0x0000000003037211 */ /* 0x000fc800078f40ff */
[----:B------:R-:W-:-:S05]  /*00c0*/  SHF.R.S32.HI R3, RZ, 0x8, R3 ;  /* 0x00000008ff037819 */ /* 0x000fca0000011403 */
[----:B------:R-:W-:Y:S01]  /*00d0*/  IMAD.SHL.U32 R4, R3, 0x8, RZ ;  /* 0x0000000803047824 */ /* 0x000fe200078e00ff */
[----:B-1----:R-:W-:-:S04]  /*00e0*/  IABS R10, R5 ;  /* 0x00000005000a7213 */ /* 0x002fc80000000000 */
[-C--:B------:R-:W-:Y:S02]  /*00f0*/  IABS R7, R4.reuse ;  /* 0x0000000400077213 */ /* 0x080fe40000000000 */
[----:B------:R-:W-:Y:S02]  /*0100*/  IABS R11, R4 ;  /* 0x00000004000b7213 */ /* 0x000fe40000000000 */
[----:B------:R-:W1:Y:S01]  /*0110*/  I2F.RP R0, R7 ;  /* 0x0000000700007306 */ /* 0x000e620000209400 */
[C---:B--2---:R-:W-:Y:S02]  /*0120*/  LOP3.LUT R168, R241.reuse, 0x7f, RZ, 0xc0, !PT ;  /* 0x0000007ff1a87812 */ /* 0x044fe400078ec0ff */
[----:B------:R-:W-:-:S05]  /*0130*/  LOP3.LUT R229, R241, 0x1f, RZ, 0xc0, !PT ;  /* 0x0000001ff1e57812 */ /* 0x000fca00078ec0ff */
[----:B-1----:R-:W1:Y:S02]  /*0140*/  MUFU.RCP R0, R0 ;  /* 0x0000000000007308 */ /* 0x002e640000001000 */
[----:B-1----:R-:W-:Y:S01]  /*0150*/  IADD3 R2, R0, 0xffffffe, RZ ;  /* 0x0ffffffe00027810 */ /* 0x002fe20007ffe0ff */
[----:B------:R-:W-:-:S05]  /*0160*/  IMAD.MOV R0, RZ, RZ, -R11 ;  /* 0x000000ffff007224 */ /* 0x000fca00078e0a0b */
[----:B------:R1:W2:Y:S02]  /*0170*/  F2I.FTZ.U32.TRUNC.NTZ R3, R2 ;  /* 0x0000000200037305 */ /* 0x0002a4000021f000 */
[----:B-1----:R-:W-:Y:S02]  /*0180*/  IMAD.MOV.U32 R2, RZ, RZ, RZ ;  /* 0x000000ffff027224 */ /* 0x002fe400078e00ff */
[----:B--2---:R-:W-:-:S04]  /*0190*/  IMAD.MOV R8, RZ, RZ, -R3 ;  /* 0x000000ffff087224 */ /* 0x004fc800078e0a03 */
[----:B------:R-:W-:Y:S02]  /*01a0*/  IMAD R9, R8, R7, RZ ;  /* 0x0000000708097224 */ /* 0x000fe400078e02ff */
[----:B------:R-:W-:Y:S02]  /*01b0*/  IMAD.MOV.U32 R8, RZ, RZ, R10 ;  /* 0x000000ffff087224 */ /* 0x000fe400078e000a */
[----:B------:R-:W-:-:S06]  /*01c0*/  IMAD.HI.U32 R3, R3, R9, R2 ;  /* 0x0000000903037227 */ /* 0x000fcc00078e0002 */
[----:B------:R-:W-:-:S04]  /*01d0*/  IMAD.HI.U32 R3, R3, R8, RZ ;  /* 0x0000000803037227 */ /* 0x000fc800078e00ff */
[----:B------:R-:W-:-:S05]  /*01e0*/  IMAD R0, R3, R0, R8 ;  /* 0x0000000003007224 */ /* 0x000fca00078e0208 */
[----:B------:R-:W-:-:S13]  /*01f0*/  ISETP.GT.U32.AND P1, PT, R7, R0, PT ;  /* 0x000000000700720c */ /* 0x000fda0003f24070 */
[----:B------:R-:W-:Y:S01]  /*0200*/  @!P1 IMAD.IADD R0, R0, 0x1, -R7 ;  /* 0x0000000100009824 */ /* 0x000fe200078e0a07 */
[----:B------:R-:W-:Y:S02]  /*0210*/  @!P1 IADD3 R3, R3, 0x1, RZ ;  /* 0x0000000103039810 */ /* 0x000fe40007ffe0ff */
[----:B------:R-:W-:Y:S02]  /*0220*/  ISETP.NE.AND P1, PT, R4, RZ, PT ;  /* 0x000000ff0400720c */ /* 0x000fe40003f25270 */
[----:B------:R-:W-:Y:S02]  /*0230*/  ISETP.GE.U32.AND P0, PT, R0, R7, PT ;  /* 0x000000070000720c */ /* 0x000fe40003f06070 */
[----:B------:R-:W-:-:S04]  /*0240*/  LOP3.LUT R0, R5, R4, RZ, 0x3c, !PT ;  /* 0x0000000405007212 */ /* 0x000fc800078e3cff */
[----:B------:R-:W-:Y:S02]  /*0250*/  ISETP.GE.AND P2, PT, R0, RZ, PT ;  /* 0x000000ff0000720c */ /* 0x000fe40003f46270 */
[----:B------:R-:W-:-:S05]  /*0260*/  IADD3 R0, R6, c[0x0][0x178], RZ ;  /* 0x00005e0006007a10 */ /* 0x000fca0007ffe0ff */
[----:B------:R-:W-:-:S05]  /*0270*/  @P0 IADD3 R3, R3, 0x1, RZ ;  /* 0x0000000103030810 */ /* 0x000fca0007ffe0ff */
[----:B------:R-:W-:Y:S01]  /*0280*/  IMAD.MOV.U32 R2, RZ, RZ, R3 ;  /* 0x000000ffff027224 */ /* 0x000fe200078e0003 */
[----:B------:R-:W-:-:S03]  /*0290*/  SHF.R.S32.HI R3, RZ, 0x1f, R0 ;  /* 0x0000001fff037819 */ /* 0x000fc60000011400 */
[----:B------:R-:W-:Y:S01]  /*02a0*/  @!P2 IMAD.MOV R2, RZ, RZ, -R2 ;  /* 0x000000ffff02a224 */ /* 0x000fe200078e0a02 */
[----:B------:R-:W-:Y:S02]  /*02b0*/  @!P1 LOP3.LUT R2, RZ, R4, RZ, 0x33, !PT ;  /* 0x00000004ff029212 */ /* 0x000fe400078e33ff */
[----:B------:R-:W-:-:S03]  /*02c0*/  LEA.HI R3, R3, R0, RZ, 0x8 ;  /* 0x0000000003037211 */ /* 0x000fc600078f40ff */
[----:B------:R-:W-:Y:S02]  /*02d0*/  IMAD.SHL.U32 R12, R2, 0x8, RZ ;  /* 0x00000008020c7824 */ /* 0x000fe400078e00ff */
[----:B------:R-:W-:-:S03]  /*02e0*/  IMAD.MOV R2, RZ, RZ, -R2 ;  /* 0x000000ffff027224 */ /* 0x000fc600078e0a02 */
[----:B------:R-:W-:Y:S01]  /*02f0*/  LEA.HI.SX32 R3, R3, -R12, 0x18 ;  /* 0x8000000c03037211 */ /* 0x000fe200078fc2ff */
[----:B------:R-:W-:Y:S02]  /*0300*/  IMAD R13, R4, R2, R5 ;  /* 0x00000002040d7224 */ /* 0x000fe400078e0205 */
[----:B------:R-:W-:Y:S01]  /*0310*/  IMAD.MOV.U32 R2, RZ, RZ, RZ ;  /* 0x000000ffff027224 */ /* 0x000fe200078e00ff */
[----:B------:R-:W-:Y:S02]  /*0320*/  IMNMX R10, R3, 0x8, PT ;  /* 0x00000008030a7817 */ /* 0x000fe40003800200 */
[----:B------:R-:W-:Y:S02]  /*0330*/  IABS R4, R13 ;  /* 0x0000000d00047213 */ /* 0x000fe40000000000 */
[----:B------:R-:W-:-:S04]  /*0340*/  IABS R9, R10 ;  /* 0x0000000a00097213 */ /* 0x000fc80000000000 */
[----:B------:R-:W1:Y:S08]  /*0350*/  I2F.RP R0, R9 ;  /* 0x0000000900007306 */ /* 0x000e700000209400 */
[----:B-1----:R-:W1:Y:S02]  /*0360*/  MUFU.RCP R0, R0 ;  /* 0x0000000000007308 */ /* 0x002e640000001000 */
[----:B-1----:R-:W-:-:S06]  /*0370*/  IADD3 R3, R0, 0xffffffe, RZ ;  /* 0x0ffffffe00037810 */ /* 0x002fcc0007ffe0ff */
[----:B------:R-:W1:Y:S02]  /*0380*/  F2I.FTZ.U32.TRUNC.NTZ R3, R3 ;  /* 0x0000000300037305 */ /* 0x000e64000021f000 */
[----:B-1----:R-:W-:-:S04]  /*0390*/  IMAD.MOV R6, RZ, RZ, -R3 ;  /* 0x000000ffff067224 */ /* 0x002fc800078e0a03 */
[----:B------:R-:W-:Y:S01]  /*03a0*/  IMAD R5, R6, R9, RZ ;  /* 0x0000000906057224 */ /* 0x000fe200078e02ff */
[----:B------:R-:W-:-:S03]  /*03b0*/  IABS R6, R10 ;  /* 0x0000000a00067213 */ /* 0x000fc60000000000 */
[----:B------:R-:W-:Y:S01]  /*03c0*/  IMAD.HI.U32 R0, R3, R5, R2 ;  /* 0x0000000503007227 */ /* 0x000fe200078e0002 */
[----:B------:R-:W-:-:S03]  /*03d0*/  IABS R2, c[0x0][0x17c] ;  /* 0x00005f0000027a13 */ /* 0x000fc60000000000 */
[----:B------:R-:W-:Y:S01]  /*03e0*/  IMAD.MOV R5, RZ, RZ, -R6 ;  /* 0x000000ffff057224 */ /* 0x000fe200078e0a06 */
[----:B------:R-:W1:Y:S01]  /*03f0*/  I2F.RP R7, R2 ;  /* 0x0000000200077306 */ /* 0x000e620000209400 */
[----:B------:R-:W-:Y:S01]  /*0400*/  IMAD.HI.U32 R3, R0, R4, RZ ;  /* 0x0000000400037227 */ /* 0x000fe200078e00ff */
[----:B------:R-:W-:-:S03]  /*0410*/  IABS R0, c[0x0][0x178] ;  /* 0x00005e0000007a13 */ /* 0x000fc60000000000 */
[----:B------:R-:W-:-:S03]  /*0420*/  IMAD R4, R3, R5, R4 ;  /* 0x0000000503047224 */ /* 0x000fc600078e0204 */
[----:B------:R-:W2:Y:S02]  /*0430*/  I2F.RP R6, R0 ;  /* 0x0000000000067306 */ /* 0x000ea40000209400 */
[----:B------:R-:W-:-:S06]  /*0440*/  ISETP.GT.U32.AND P1, PT, R9, R4, PT ;  /* 0x000000040900720c */ /* 0x000fcc0003f24070 */
[----:B-1----:R-:W1:Y:S07]  /*0450*/  MUFU.RCP R7, R7 ;  /* 0x0000000700077308 */ /* 0x002e6e0000001000 */
[----:B------:R-:W-:Y:S01]  /*0460*/  @!P1 IMAD.IADD R4, R4, 0x1, -R9 ;  /* 0x0000000104049824 */ /* 0x000fe200078e0a09 */
[----:B--2---:R-:W2:Y:S01]  /*0470*/  MUFU.RCP R6, R6 ;  /* 0x0000000600067308 */ /* 0x004ea20000001000 */
[----:B------:R-:W-:Y:S02]  /*0480*/  @!P1 IADD3 R3, R3, 0x1, RZ ;  /* 0x0000000103039810 */ /* 0x000fe40007ffe0ff */
[----:B------:R-:W-:-:S02]  /*0490*/  ISETP.NE.AND P1, PT, R10, RZ, PT ;  /* 0x000000ff0a00720c */ /* 0x000fc40003f25270 */
[----:B------:R-:W-:Y:S02]  /*04a0*/  ISETP.GE.U32.AND P0, PT, R4, R9, PT ;  /* 0x000000090400720c */ /* 0x000fe40003f06070 */
[----:B------:R-:W-:Y:S02]  /*04b0*/  LOP3.LUT R4, R13, R10, RZ, 0x3c, !PT ;  /* 0x0000000a0d047212 */ /* 0x000fe400078e3cff */
[----:B-1----:R-:W-:Y:S02]  /*04c0*/  IADD3 R5, R7, 0xffffffe, RZ ;  /* 0x0ffffffe07057810 */ /* 0x002fe40007ffe0ff */
[----:B------:R-:W-:Y:S01]  /*04d0*/  ISETP.GE.AND P2, PT, R4, RZ, PT ;  /* 0x000000ff0400720c */ /* 0x000fe20003f46270 */
[----:B------:R-:W-:-:S03]  /*04e0*/  IMAD.MOV.U32 R4, RZ, RZ, RZ ;  /* 0x000000ffff047224 */ /* 0x000fc600078e00ff */
[----:B------:R-:W1:Y:S01]  /*04f0*/  F2I.FTZ.U32.TRUNC.NTZ R5, R5 ;  /* 0x0000000500057305 */ /* 0x000e62000021f000 */
[----:B--2---:R-:W-:Y:S02]  /*0500*/  IADD3 R8, R6, 0xffffffe, RZ ;  /* 0x0ffffffe06087810 */ /* 0x004fe40007ffe0ff */
[----:B------:R-:W-:-:S05]  /*0510*/  @P0 IADD3 R3, R3, 0x1, RZ ;  /* 0x0000000103030810 */ /* 0x000fca0007ffe0ff */
[----:B------:R-:W-:Y:S01]  /*0520*/  IMAD.MOV.U32 R7, RZ, RZ, R3 ;  /* 0x000000ffff077224 */ /* 0x000fe200078e0003 */
[----:B------:R2:W3:Y:S01]  /*0530*/  F2I.FTZ.U32.TRUNC.NTZ R9, R8 ;  /* 0x0000000800097305 */ /* 0x0004e2000021f000 */
[----:B------:R-:W-:Y:S02]  /*0540*/  SHF.R.U32.HI R3, RZ, 0x5, R241 ;  /* 0x00000005ff037819 */ /* 0x000fe400000116f1 */
[----:B------:R-:W-:Y:S01]  /*0550*/  @!P2 IMAD.MOV R7, RZ, RZ, -R7 ;  /* 0x000000ffff07a224 */ /* 0x000fe200078e0a07 */
[----:B------:R-:W-:Y:S02]  /*0560*/  @!P1 LOP3.LUT R7, RZ, R10, RZ, 0x33, !PT ;  /* 0x0000000aff079212 */ /* 0x000fe400078e33ff */
[----:B------:R-:W-:Y:S01]  /*0570*/  SGXT.U32 R3, R3, 0x2 ;  /* 0x000000020303781a */ /* 0x000fe20000000000 */
[----:B-1----:R-:W-:Y:S02]  /*0580*/  IMAD.MOV R11, RZ, RZ, -R5 ;  /* 0x000000ffff0b7224 */ /* 0x002fe400078e0a05 */
[----:B------:R-:W-:Y:S01]  /*0590*/  IMAD.SHL.U32 R252, R7, 0x100, RZ ;  /* 0x0000010007fc7824 */ /* 0x000fe200078e00ff */
[----:B--2---:R-:W-:-:S04]  /*05a0*/  IADD3 R8, R169, -0x1, RZ ;  /* 0xffffffffa9087810 */ /* 0x004fc80007ffe0ff */
[----:B------:R-:W-:Y:S01]  /*05b0*/  LOP3.LUT R6, R252, R3, RZ, 0xfc, !PT ;  /* 0x00000003fc067212 */ /* 0x000fe200078efcff */
[----:B------:R-:W-:Y:S01]  /*05c0*/  IMAD R3, R11, R2, RZ ;  /* 0x000000020b037224 */ /* 0x000fe200078e02ff */
[----:B------:R-:W-:Y:S01]  /*05d0*/  ISETP.GE.U32.AND P1, PT, R8, 0x7fffffe0, PT ;  /* 0x7fffffe00800780c */ /* 0x000fe20003f26070 */
[----:B---3--:R-:W-:Y:S01]  /*05e0*/  IMAD.MOV R14, RZ, RZ, -R9 ;  /* 0x000000ffff0e7224 */ /* 0x008fe200078e0a09 */
[----:B------:R-:W-:Y:S01]  /*05f0*/  IABS R11, R6 ;  /* 0x00000006000b7213 */ /* 0x000fe20000000000 */
[----:B------:R-:W-:Y:S01]  /*0600*/  IMAD.HI.U32 R4, R5, R3, R4 ;  /* 0x0000000305047227 */ /* 0x000fe200078e0004 */
[C---:B------:R-:W-:Y:S01]  /*0610*/  LOP3.LUT R27, R6.reuse, 0xfc, RZ, 0xfc, !PT ;  /* 0x000000fc061b7812 */ /* 0x040fe200078efcff */
[----:B------:R-:W-:Y:S01]  /*0620*/  STL [R1+0xdc8], R252 ;  /* 0x000dc8fc01007387 */ /* 0x000fe20000100800 */
[----:B------:R-:W-:Y:S01]  /*0630*/  LOP3.LUT R18, R6, 0xc, RZ, 0xfc, !PT ;  /* 0x0000000c06127812 */ /* 0x000fe200078efcff */
[----:B------:R-:W-:Y:S01]  /*0640*/  IMAD.MOV R5, RZ, RZ, -R7 ;  /* 0x000000ffff057224 */ /* 0x000fe200078e0a07 */
[----:B------:R-:W-:Y:S01]  /*0650*/  IABS R17, R27 ;  /* 0x0000001b00117213 */ /* 0x000fe20000000000 */
[----:B------:R-:W-:Y:S01]  /*0660*/  IMAD.MOV.U32 R7, RZ, RZ, R14 ;  /* 0x000000ffff077224 */ /* 0x000fe200078e000e */
[----:B------:R-:W-:Y:S01]  /*0670*/  IABS R19, R18 ;  /* 0x0000001200137213 */ /* 0x000fe20000000000 */
[----:B------:R-:W-:Y:S01]  /*0680*/  IMAD.HI.U32 R3, R4, R11, RZ ;  /* 0x0000000b04037227 */ /* 0x000fe200078e00ff */
[----:B------:R-:W-:-:S02]  /*0690*/  LOP3.LUT R20, R6, 0x10, RZ, 0xfc, !PT ;  /* 0x0000001006147812 */ /* 0x000fc400078efcff */
[C---:B------:R-:W-:Y:S01]  /*06a0*/  LOP3.LUT R24, R6.reuse, 0x18, RZ, 0xfc, !PT ;  /* 0x0000001806187812 */ /* 0x040fe200078efcff */
[----:B------:R-:W-:Y:S01]  /*06b0*/  IMAD R7, R7, R0, RZ ;  /* 0x0000000007077224 */ /* 0x000fe200078e02ff */
[----:B------:R-:W-:Y:S01]  /*06c0*/  IABS R21, R20 ;  /* 0x0000001400157213 */ /* 0x000fe20000000000 */
[----:B------:R-:W-:Y:S01]  /*06d0*/  IMAD.MOV.U32 R8, RZ, RZ, RZ ;  /* 0x000000ffff087224 */ /* 0x000fe200078e00ff */
[----:B------:R-:W-:Y:S01]  /*06e0*/  LOP3.LUT R22, R6, 0x14, RZ, 0xfc, !PT ;  /* 0x0000001406167812 */ /* 0x000fe200078efcff */
[----:B------:R-:W-:Y:S01]  /*06f0*/  IMAD R5, R10, R5, R13 ;  /* 0x000000050a057224 */ /* 0x000fe200078e020d */
[C---:B------:R-:W-:Y:S01]  /*0700*/  LOP3.LUT R25, R6.reuse, 0x1c, RZ, 0xfc, !PT ;  /* 0x0000001c06197812 */ /* 0x040fe200078efcff */
[----:B------:R-:W-:Y:S01]  /*0710*/  IMAD.MOV R10, RZ, RZ, -R3 ;  /* 0x000000ffff0a7224 */ /* 0x000fe200078e0a03 */
[C---:B------:R-:W-:Y:S01]  /*0720*/  LOP3.LUT R26, R6.reuse, 0x20, RZ, 0xfc, !PT ;  /* 0x00000020061a7812 */ /* 0x040fe200078efcff */
[----:B------:R-:W-:Y:S01]  /*0730*/  IMAD.HI.U32 R3, R9, R7, R8 ;  /* 0x0000000709037227 */ /* 0x000fe200078e0008 */
[----:B------:R-:W-:-:S02]  /*0740*/  LOP3.LUT R7, R6, 0x4, RZ, 0xfc, !PT ;  /* 0x0000000406077812 */ /* 0x000fc400078efcff */
[----:B------:R-:W-:Y:S01]  /*0750*/  LOP3.LUT R9, R6, 0x8, RZ, 0xfc, !PT ;  /* 0x0000000806097812 */ /* 0x000fe200078efcff */
[----:B------:R-:W-:Y:S01]  /*0760*/  IMAD.IADD R8, R12, 0x1, R5 ;  /* 0x000000010c087824 */ /* 0x000fe200078e0205 */
[----:B------:R-:W-:Y:S01]  /*0770*/  ISETP.GE.AND P2, PT, R7, RZ, PT ;  /* 0x000000ff0700720c */ /* 0x000fe20003f46270 */
[----:B------:R-:W-:Y:S01]  /*0780*/  IMAD R5, R2, R10, R11 ;  /* 0x0000000a02057224 */ /* 0x000fe200078e020b */
[----:B------:R-:W-:Y:S01]  /*0790*/  IABS R13, R7 ;  /* 0x00000007000d7213 */ /* 0x000fe20000000000 */
[----:B------:R-:W-:Y:S01]  /*07a0*/  IMAD.HI.U32 R7, R4, R17, RZ ;  /* 0x0000001104077227 */ /* 0x000fe200078e00ff */
[----:B------:R-:W-:Y:S02]  /*07b0*/  IABS R15, R9 ;  /* 0x00000009000f7213 */ /* 0x000fe40000000000 */
[----:B------:R-:W-:Y:S01]  /*07c0*/  ISETP.GT.U32.AND P3, PT, R2, R5, PT ;  /* 0x000000050200720c */ /* 0x000fe20003f64070 */
[----:B------:R-:W-:Y:S01]  /*07d0*/  IMAD.MOV R12, RZ, RZ, -R7 ;  /* 0x000000ffff0c7224 */ /* 0x000fe200078e0a07 */
[----:B------:R-:W-:Y:S01]  /*07e0*/  ISETP.GE.AND P6, PT, R9, RZ, PT ;  /* 0x000000ff0900720c */ /* 0x000fe20003fc6270 */
[----:B------:R-:W-:Y:S01]  /*07f0*/  IMAD.HI.U32 R9, R4, R15, RZ ;  /* 0x0000000f04097227 */ /* 0x000fe200078e00ff */
[----:B------:R-:W-:-:S02]  /*0800*/  IABS R23, R26 ;  /* 0x0000001a00177213 */ /* 0x000fc40000000000 */
[----:B------:R-:W-:Y:S01]  /*0810*/  LOP3.LUT R28, R6, 0x28, RZ, 0xfc, !PT ;  /* 0x00000028061c7812 */ /* 0x000fe200078efcff */
[----:B------:R-:W-:Y:S01]  /*0820*/  IMAD R17, R2, R12, R17 ;  /* 0x0000000c02117224 */ /* 0x000fe200078e0211 */
[----:B------:R-:W-:Y:S01]  /*0830*/  LOP3.LUT R30, R6, 0x44, RZ, 0xfc, !PT ;  /* 0x00000044061e7812 */ /* 0x000fe200078efcff */
[----:B------:R-:W-:Y:S01]  /*0840*/  IMAD.HI.U32 R10, R4, R19, RZ ;  /* 0x00000013040a7227 */ /* 0x000fe200078e00ff */
[----:B------:R-:W-:Y:S02]  /*0850*/  LOP3.LUT R32, R6, 0x48, RZ, 0xfc, !PT ;  /* 0x0000004806207812 */ /* 0x000fe400078efcff */
[----:B------:R-:W-:Y:S01]  /*0860*/  ISETP.GT.U32.AND P0, PT, R2, R17, PT ;  /* 0x000000110200720c */ /* 0x000fe20003f04070 */
[----:B------:R-:W-:Y:S01]  /*0870*/  @!P3 IMAD.IADD R5, R5, 0x1, -R2 ;  /* 0x000000010505b824 */ /* 0x000fe200078e0a02 */
[----:B------:R-:W-:Y:S01]  /*0880*/  ISETP.GE.AND P3, PT, R6, RZ, PT ;  /* 0x000000ff0600720c */ /* 0x000fe20003f66270 */
[----:B------:R-:W-:Y:S01]  /*0890*/  IMAD.MOV R12, RZ, RZ, -R9 ;  /* 0x000000ffff0c7224 */ /* 0x000fe200078e0a09 */
[----:B------:R-:W-:Y:S01]  /*08a0*/  IABS R31, R32 ;  /* 0x00000020001f7213 */ /* 0x000fe20000000000 */
[----:B------:R-:W-:Y:S01]  /*08b0*/  IMAD.MOV R14, RZ, RZ, -R10 ;  /* 0x000000ffff0e7224 */ /* 0x000fe200078e0a0a */
[C---:B------:R-:W-:Y:S01]  /*08c0*/  ISETP.GT.U32.AND P5, PT, R2.reuse, R5, PT ;  /* 0x000000050200720c */ /* 0x040fe20003fa4070 */
[----:B------:R-:W-:Y:S01]  /*08d0*/  IMAD R10, R2, R12, R15 ;  /* 0x0000000c020a7224 */ /* 0x000fe200078e020f */
[----:B------:R-:W-:Y:S01]  /*08e0*/  IABS R15, R22 ;  /* 0x00000016000f7213 */ /* 0x000fe20000000000 */
[----:B------:R-:W-:Y:S01]  /*08f0*/  IMAD.HI.U32 R11, R4, R21, RZ ;  /* 0x00000015040b7227 */ /* 0x000fe200078e00ff */
[----:B------:R-:W-:-:S02]  /*0900*/  LOP3.LUT R34, R6, 0x4c, RZ, 0xfc, !PT ;  /* 0x0000004c06227812 */ /* 0x000fc400078efcff */
[----:B------:R-:W-:Y:S01]  /*0910*/  LOP3.LUT R38, R6, 0x50, RZ, 0xfc, !PT ;  /* 0x0000005006267812 */ /* 0x000fe200078efcff */
[--C-:B------:R-:W-:Y:S01]  /*0920*/  @!P0 IMAD.IADD R17, R17, 0x1, -R2.reuse ;  /* 0x0000000111118824 */ /* 0x100fe200078e0a02 */
[----:B------:R-:W-:Y:S01]  /*0930*/  ISETP.GT.U32.AND P0, PT, R2, R10, PT ;  /* 0x0000000a0200720c */ /* 0x000fe20003f04070 */
[----:B------:R-:W-:Y:S01]  /*0940*/  IMAD.HI.U32 R7, R4, R13, RZ ;  /* 0x0000000d04077227 */ /* 0x000fe200078e00ff */
[C---:B------:R-:W-:Y:S02]  /*0950*/  LOP3.LUT R40, R6.reuse, 0x54, RZ, 0xfc, !PT ;  /* 0x0000005406287812 */ /* 0x040fe400078efcff */
[----:B------:R-:W-:Y:S01]  /*0960*/  LOP3.LUT R41, R6, 0x58, RZ, 0xfc, !PT ;  /* 0x0000005806297812 */ /* 0x000fe200078efcff */
[--C-:B------:R-:W-:Y:S01]  /*0970*/  @!P5 IMAD.IADD R5, R5, 0x1, -R2.reuse ;  /* 0x000000010505d824 */ /* 0x100fe200078e0a02 */
[C---:B------:R-:W-:Y:S01]  /*0980*/  ISETP.GT.U32.AND P5, PT, R2.reuse, R17, PT ;  /* 0x000000110200720c */ /* 0x040fe20003fa4070 */
[----:B------:R-:W-:Y:S01]  /*0990*/  IMAD.MOV R16, RZ, RZ, -R11 ;  /* 0x000000ffff107224 */ /* 0x000fe200078e0a0b */
[----:B------:R-:W-:Y:S01]  /*09a0*/  IABS R33, R40 ;  /* 0x0000002800217213 */ /* 0x000fe20000000000 */
[----:B------:R-:W-:Y:S01]  /*09b0*/  IMAD R11, R2, R14, R19 ;  /* 0x0000000e020b7224 */ /* 0x000fe200078e0213 */
[----:B------:R-:W-:Y:S01]  /*09c0*/  IABS R19, R24 ;  /* 0x0000001800137213 */ /* 0x000fe20000000000 */
[----:B------:R-:W-:Y:S01]  /*09d0*/  IMAD.MOV R7, RZ, RZ, -R7 ;  /* 0x000000ffff077224 */ /* 0x000fe200078e0a07 */
[----:B------:R-:W-:Y:S01]  /*09e0*/  LOP3.LUT R42, R6, 0x5c, RZ, 0xfc, !PT ;  /* 0x0000005c062a7812 */ /* 0x000fe200078efcff */
[----:B------:R-:W-:Y:S01]  /*09f0*/  @!P0 IMAD.IADD R10, R10, 0x1, -R2 ;  /* 0x000000010a0a8824 */ /* 0x000fe200078e0a02 */
[----:B------:R-:W-:Y:S01]  /*0a00*/  IABS R35, R41 ;  /* 0x0000002900237213 */ /* 0x000fe20000000000 */
[----:B------:R-:W-:Y:S01]  /*0a10*/  IMAD R9, R2, R7, R13 ;  /* 0x0000000702097224 */ /* 0x000fe200078e020d */
[----:B------:R-:W-:Y:S01]  /*0a20*/  LOP3.LUT R43, R6, 0x60, RZ, 0xfc, !PT ;  /* 0x00000060062b7812 */ /* 0x000fe200078efcff */
[----:B------:R-:W-:Y:S01]  /*0a30*/  IMAD.HI.U32 R13, R4, R19, RZ ;  /* 0x00000013040d7227 */ /* 0x000fe200078e00ff */
[----:B------:R-:W-:-:S02]  /*0a40*/  ISETP.GT.U32.AND P0, PT, R2, R10, PT ;  /* 0x0000000a0200720c */ /* 0x000fc40003f04070 */
[C---:B------:R-:W-:Y:S01]  /*0a50*/  ISETP.GT.U32.AND P4, PT, R2.reuse, R9, PT ;  /* 0x000000090200720c */ /* 0x040fe20003f84070 */
[--C-:B------:R-:W-:Y:S01]  /*0a60*/  @!P5 IMAD.IADD R17, R17, 0x1, -R2.reuse ;  /* 0x000000011111d824 */ /* 0x100fe200078e0a02 */
[----:B------:R-:W-:Y:S01]  /*0a70*/  ISETP.GT.U32.AND P5, PT, R2, R11, PT ;  /* 0x0000000b0200720c */ /* 0x000fe20003fa4070 */
[----:B------:R-:W-:Y:S01]  /*0a80*/  IMAD.MOV R14, RZ, RZ, -R13 ;  /* 0x000000ffff0e7224 */ /* 0x000fe200078e0a0d */
[----:B------:R-:W-:Y:S01]  /*0a90*/  LOP3.LUT R45, R6, 0x68, RZ, 0xfc, !PT ;  /* 0x00000068062d7812 */ /* 0x000fe200078efcff */
[----:B------:R-:W-:Y:S01]  /*0aa0*/  IMAD.HI.U32 R7, R4, R15, RZ ;  /* 0x0000000f04077227 */ /* 0x000fe200078e00ff */
[----:B------:R-:W-:Y:S02]  /*0ab0*/  LOP3.LUT R44, R6, 0x64, RZ, 0xfc, !PT ;  /* 0x00000064062c7812 */ /* 0x000fe400078efcff */
[----:B------:R-:W-:Y:S01]  /*0ac0*/  IABS R39, R45 ;  /* 0x0000002d00277213 */ /* 0x000fe20000000000 */
[----:B------:R-:W-:Y:S01]  /*0ad0*/  IMAD R14, R2, R14, R19 ;  /* 0x0000000e020e7224 */ /* 0x000fe200078e0213 */
[----:B------:R-:W-:Y:S01]  /*0ae0*/  IABS R37, R44 ;  /* 0x0000002c00257213 */ /* 0x000fe20000000000 */
[----:B------:R-:W-:Y:S01]  /*0af0*/  IMAD.MOV R7, RZ, RZ, -R7 ;  /* 0x000000ffff077224 */ /* 0x000fe200078e0a07 */
[C---:B------:R-:W-:Y:S01]  /*0b00*/  LOP3.LUT R46, R6.reuse, 0x6c, RZ, 0xfc, !PT ;  /* 0x0000006c062e7812 */ /* 0x040fe200078efcff */
[--C-:B------:R-:W-:Y:S01]  /*0b10*/  @!P4 IMAD.IADD R9, R9, 0x1, -R2.reuse ;  /* 0x000000010909c824 */ /* 0x100fe200078e0a02 */
[----:B------:R-:W-:Y:S01]  /*0b20*/  LOP3.LUT R48, R6, 0x84, RZ, 0xfc, !PT ;  /* 0x0000008406307812 */ /* 0x000fe200078efcff */
[--C-:B------:R-:W-:Y:S01]  /*0b30*/  @!P5 IMAD.IADD R11, R11, 0x1, -R2.reuse ;  /* 0x000000010b0bd824 */ /* 0x100fe200078e0a02 */
[C---:B------:R-:W-:Y:S01]  /*0b40*/  ISETP.GT.U32.AND P5, PT, R2.reuse, R14, PT ;  /* 0x0000000e0200720c */ /* 0x040fe20003fa4070 */
[C---:B------:R-:W-:Y:S01]  /*0b50*/  IMAD R13, R2.reuse, R7, R15 ;  /* 0x00000007020d7224 */ /* 0x040fe200078e020f */
[----:B------:R-:W-:Y:S01]  /*0b60*/  ISETP.GT.U32.AND P4, PT, R2, R9, PT ;  /* 0x000000090200720c */ /* 0x000fe20003f84070 */
[----:B------:R-:W-:Y:S01]  /*0b70*/  @!P0 IMAD.IADD R10, R10, 0x1, -R2 ;  /* 0x000000010a0a8824 */ /* 0x000fe200078e0a02 */
[----:B------:R-:W-:Y:S01]  /*0b80*/  IABS R36, R46 ;  /* 0x0000002e00247213 */ /* 0x000fe20000000000 */
[C---:B------:R-:W-:Y:S01]  /*0b90*/  IMAD R12, R2.reuse, R16, R21 ;  /* 0x00000010020c7224 */ /* 0x040fe200078e0215 */
[----:B------:R-:W-:Y:S01]  /*0ba0*/  ISETP.GT.U32.AND P0, PT, R2, R13, PT ;  /* 0x0000000d0200720c */ /* 0x000fe20003f04070 */
[----:B------:R-:W-:Y:S01]  /*0bb0*/  @!P3 IMAD.MOV R5, RZ, RZ, -R5 ;  /* 0x000000ffff05b224 */ /* 0x000fe200078e0a05 */
[----:B------:R-:W-:Y:S01]  /*0bc0*/  IABS R21, R25 ;  /* 0x0000001900157213 */ /* 0x000fe20000000000 */
[----:B------:R-:W-:Y:S01]  /*0bd0*/  IMAD.HI.U32 R15, R4, R23, RZ ;  /* 0x00000017040f7227 */ /* 0x000fe200078e00ff */
[----:B------:R-:W-:-:S02]  /*0be0*/  ISETP.GT.U32.AND P3, PT, R2, R12, PT ;  /* 0x0000000c0200720c */ /* 0x000fc40003f64070 */
[----:B------:R-:W-:Y:S01]  /*0bf0*/  IABS R47, R48 ;  /* 0x00000030002f7213 */ /* 0x000fe20000000000 */
[--C-:B------:R-:W-:Y:S01]  /*0c00*/  @!P5 IMAD.IADD R14, R14, 0x1, -R2.reuse ;  /* 0x000000010e0ed824 */ /* 0x100fe200078e0a02 */
[----:B------:R-:W-:Y:S01]  /*0c10*/  LOP3.LUT R50, R6, 0x88, RZ, 0xfc, !PT ;  /* 0x0000008806327812 */ /* 0x000fe200078efcff */
[----:B------:R-:W-:Y:S01]  /*0c20*/  IMAD.HI.U32 R7, R4, R21, RZ ;  /* 0x0000001504077227 */ /* 0x000fe200078e00ff */
[----:B------:R-:W-:Y:S02]  /*0c30*/  LOP3.LUT R52, R6, 0x8c, RZ, 0xfc, !PT ;  /* 0x0000008c06347812 */ /* 0x000fe400078efcff */
[C---:B------:R-:W-:Y:S01]  /*0c40*/  ISETP.GT.U32.AND P5, PT, R2.reuse, R14, PT ;  /* 0x0000000e0200720c */ /* 0x040fe20003fa4070 */
[----:B------:R-:W-:Y:S01]  /*0c50*/  IMAD.MOV R7, RZ, RZ, -R7 ;  /* 0x000000ffff077224 */ /* 0x000fe200078e0a07 */
[----:B------:R-:W-:Y:S01]  /*0c60*/  IABS R49, R50 ;  /* 0x0000003200317213 */ /* 0x000fe20000000000 */
[--C-:B------:R-:W-:Y:S01]  /*0c70*/  @!P4 IMAD.IADD R9, R9, 0x1, -R2.reuse ;  /* 0x000000010909c824 */ /* 0x100fe200078e0a02 */
[----:B------:R-:W-:Y:S01]  /*0c80*/  ISETP.GE.AND P4, PT, R27, RZ, PT ;  /* 0x000000ff1b00720c */ /* 0x000fe20003f86270 */
[----:B------:R-:W-:Y:S01]  /*0c90*/  @!P0 IMAD.IADD R13, R13, 0x1, -R2 ;  /* 0x000000010d0d8824 */ /* 0x000fe200078e0a02 */
[----:B------:R-:W-:Y:S01]  /*0ca0*/  ISETP.GT.U32.AND P0, PT, R2, R11, PT ;  /* 0x0000000b0200720c */ /* 0x000fe20003f04070 */
[----:B------:R-:W-:Y:S01]  /*0cb0*/  IMAD.MOV R16, RZ, RZ, -R15 ;  /* 0x000000ffff107224 */ /* 0x000fe200078e0a0f */
[----:B------:R-:W-:Y:S01]  /*0cc0*/  LOP3.LUT R27, R6, 0x24, RZ, 0xfc, !PT ;  /* 0x00000024061b7812 */ /* 0x000fe200078efcff */
[C---:B------:R-:W-:Y:S01]  /*0cd0*/  IMAD R15, R2.reuse, R7, R21 ;  /* 0x00000007020f7224 */ /* 0x040fe200078e0215 */
[----:B------:R-:W-:Y:S01]  /*0ce0*/  IABS R21, R28 ;  /* 0x0000001c00157213 */ /* 0x000fe20000000000 */
[----:B------:R-:W-:Y:S01]  /*0cf0*/  @!P2 IMAD.MOV R9, RZ, RZ, -R9 ;  /* 0x000000ffff09a224 */ /* 0x000fe200078e0a09 */
[C---:B------:R-:W-:Y:S01]  /*0d00*/  ISETP.GT.U32.AND P2, PT, R2.reuse, R13, PT ;  /* 0x0000000d0200720c */ /* 0x040fe20003f44070 */
[----:B------:R-:W-:Y:S01]  /*0d10*/  @!P6 IMAD.MOV R10, RZ, RZ, -R10 ;  /* 0x000000ffff0ae224 */ /* 0x000fe200078e0a0a */
[----:B------:R-:W-:Y:S01]  /*0d20*/  ISETP.GT.U32.AND P6, PT, R2, R15, PT ;  /* 0x0000000f0200720c */ /* 0x000fe20003fc4070 */
[--C-:B------:R-:W-:Y:S01]  /*0d30*/  @!P3 IMAD.IADD R12, R12, 0x1, -R2.reuse ;  /* 0x000000010c0cb824 */ /* 0x100fe200078e0a02 */
[----:B------:R-:W-:Y:S01]  /*0d40*/  ISETP.GE.AND P3, PT, R18, RZ, PT ;  /* 0x000000ff1200720c */ /* 0x000fe20003f66270 */
[----:B------:R-:W-:Y:S01]  /*0d50*/  @!P5 IMAD.IADD R14, R14, 0x1, -R2 ;  /* 0x000000010e0ed824 */ /* 0x000fe200078e0a02 */
[----:B------:R-:W-:Y:S01]  /*0d60*/  ISETP.GE.AND P5, PT, R24, RZ, PT ;  /* 0x000000ff1800720c */ /* 0x000fe20003fa6270 */
[----:B------:R-:W-:Y:S01]  /*0d70*/  IMAD.MOV.U32 R7, RZ, RZ, R17 ;  /* 0x000000ffff077224 */ /* 0x000fe200078e0011 */
[----:B------:R-:W-:Y:S01]  /*0d80*/  IABS R19, R27 ;  /* 0x0000001b00137213 */ /* 0x000fe20000000000 */
[----:B------:R-:W-:Y:S01]  /*0d90*/  IMAD.HI.U32 R18, R4, R21, RZ ;  /* 0x0000001504127227 */ /* 0x000fe200078e00ff */
[----:B------:R-:W-:-:S02]  /*0da0*/  LOP3.LUT R24, R6, 0x30, RZ, 0xfc, !PT ;  /* 0x0000003006187812 */ /* 0x000fc400078efcff */
[----:B------:R-:W-:Y:S01]  /*0db0*/  LOP3.LUT R54, R6, 0x94, RZ, 0xfc, !PT ;  /* 0x0000009406367812 */ /* 0x000fe200078efcff */
[----:B------:R-:W-:Y:S01]  /*0dc0*/  @!P4 IMAD.MOV R7, RZ, RZ, -R7 ;  /* 0x000000ffff07c224 */ /* 0x000fe200078e0a07 */
[----:B------:R-:W-:Y:S01]  /*0dd0*/  ISETP.GT.U32.AND P4, PT, R2, R12, PT ;  /* 0x0000000c0200720c */ /* 0x000fe20003f84070 */
[----:B------:R-:W-:Y:S01]  /*0de0*/  IMAD.MOV R18, RZ, RZ, -R18 ;  /* 0x000000ffff127224 */ /* 0x000fe200078e0a12 */
[----:B------:R-:W-:Y:S01]  /*0df0*/  LOP3.LUT R55, R6, 0x98, RZ, 0xfc, !PT ;  /* 0x0000009806377812 */ /* 0x000fe200078efcff */
[--C-:B------:R-:W-:Y:S01]  /*0e00*/  @!P2 IMAD.IADD R13, R13, 0x1, -R2.reuse ;  /* 0x000000010d0da824 */ /* 0x100fe200078e0a02 */
[----:B------:R-:W-:Y:S01]  /*0e10*/  ISETP.GE.AND P2, PT, R22, RZ, PT ;  /* 0x000000ff1600720c */ /* 0x000fe20003f46270 */
[----:B------:R-:W-:Y:S01]  /*0e20*/  IMAD R18, R2, R18, R21 ;  /* 0x0000001202127224 */ /* 0x000fe200078e0215 */
[----:B------:R-:W-:Y:S01]  /*0e30*/  LOP3.LUT R22, R6, 0x2c, RZ, 0xfc, !PT ;  /* 0x0000002c06167812 */ /* 0x000fe200078efcff */
[----:B------:R-:W-:Y:S01]  /*0e40*/  @!P0 IMAD.IADD R11, R11, 0x1, -R2 ;  /* 0x000000010b0b8824 */ /* 0x000fe200078e0a02 */
[----:B------:R-:W-:Y:S01]  /*0e50*/  ISETP.GE.AND P0, PT, R20, RZ, PT ;  /* 0x000000ff1400720c */ /* 0x000fe20003f06270 */
[----:B------:R-:W-:Y:S01]  /*0e60*/  IMAD.HI.U32 R17, R4, R19, RZ ;  /* 0x0000001304117227 */ /* 0x000fe200078e00ff */
[----:B------:R-:W-:-:S02]  /*0e70*/  IABS R21, R22 ;  /* 0x0000001600157213 */ /* 0x000fc40000000000 */
[----:B------:R-:W-:Y:S01]  /*0e80*/  IABS R20, R24 ;  /* 0x0000001800147213 */ /* 0x000fe20000000000 */
[----:B------:R-:W-:Y:S01]  /*0e90*/  @!P6 IMAD.IADD R15, R15, 0x1, -R2 ;  /* 0x000000010f0fe824 */ /* 0x000fe200078e0a02 */
[----:B------:R-:W-:Y:S01]  /*0ea0*/  ISETP.GE.AND P6, PT, R25, RZ, PT ;  /* 0x000000ff1900720c */ /* 0x000fe20003fc6270 */
[----:B------:R-:W-:Y:S01]  /*0eb0*/  @!P5 IMAD.MOV R14, RZ, RZ, -R14 ;  /* 0x000000ffff0ed224 */ /* 0x000fe200078e0a0e */
[C---:B------:R-:W-:Y:S01]  /*0ec0*/  ISETP.GT.U32.AND P5, PT, R2.reuse, R18, PT ;  /* 0x000000120200720c */ /* 0x040fe20003fa4070 */
[----:B------:R-:W-:Y:S01]  /*0ed0*/  IMAD R16, R2, R16, R23 ;  /* 0x0000001002107224 */ /* 0x000fe200078e0217 */
[----:B------:R-:W-:Y:S01]  /*0ee0*/  LOP3.LUT R53, R6, 0x90, RZ, 0xfc, !PT ;  /* 0x0000009006357812 */ /* 0x000fe200078efcff */
[----:B------:R-:W-:Y:S01]  /*0ef0*/  IMAD.MOV R17, RZ, RZ, -R17 ;  /* 0x000000ffff117224 */ /* 0x000fe200078e0a11 */
[----:B------:R-:W-:Y:S01]  /*0f00*/  IABS R51, R55 ;  /* 0x0000003700337213 */ /* 0x000fe20000000000 */
[----:B------:R-:W-:Y:S01]  /*0f10*/  @!P3 IMAD.MOV R11, RZ, RZ, -R11 ;  /* 0x000000ffff0bb224 */ /* 0x000fe200078e0a0b */
[----:B------:R-:W-:Y:S01]  /*0f20*/  ISETP.GT.U32.AND P3, PT, R2, R15, PT ;  /* 0x0000000f0200720c */ /* 0x000fe20003f64070 */
[----:B------:R-:W-:Y:S01]  /*0f30*/  @!P4 IMAD.IADD R12, R12, 0x1, -R2 ;  /* 0x000000010c0cc824 */ /* 0x000fe200078e0a02 */
[C---:B------:R-:W-:Y:S01]  /*0f40*/  ISETP.GT.U32.AND P4, PT, R2.reuse, R16, PT ;  /* 0x000000100200720c */ /* 0x040fe20003f84070 */
[----:B------:R-:W-:Y:S01]  /*0f50*/  IMAD R17, R2, R17, R19 ;  /* 0x0000001102117224 */ /* 0x000fe200078e0213 */
[----:B------:R-:W-:Y:S01]  /*0f60*/  LOP3.LUT R56, R6, 0xa0, RZ, 0xfc, !PT ;  /* 0x000000a006387812 */ /* 0x000fe200078efcff */
[----:B------:R-:W-:Y:S01]  /*0f70*/  IMAD.HI.U32 R19, R4, R21, RZ ;  /* 0x0000001504137227 */ /* 0x000fe200078e00ff */
[----:B------:R-:W-:-:S02]  /*0f80*/  LOP3.LUT R58, R6, 0xbc, RZ, 0xfc, !PT ;  /* 0x000000bc063a7812 */ /* 0x000fc400078efcff */
[----:B------:R-:W-:Y:S01]  /*0f90*/  LOP3.LUT R62, R6, 0xc4, RZ, 0xfc, !PT ;  /* 0x000000c4063e7812 */ /* 0x000fe200078efcff */
[----:B------:R-:W-:Y:S01]  /*0fa0*/  IMAD.MOV R19, RZ, RZ, -R19 ;  /* 0x000000ffff137224 */ /* 0x000fe200078e0a13 */
[----:B------:R-:W-:Y:S01]  /*0fb0*/  IABS R67, R58 ;  /* 0x0000003a00437213 */ /* 0x000fe20000000000 */
[--C-:B------:R-:W-:Y:S01]  /*0fc0*/  @!P5 IMAD.IADD R18, R18, 0x1, -R2.reuse ;  /* 0x000000011212d824 */ /* 0x100fe200078e0a02 */
[----:B------:R-:W-:Y:S01]  /*0fd0*/  IABS R71, R62 ;  /* 0x0000003e00477213 */ /* 0x000fe20000000000 */
[----:B------:R-:W-:Y:S01]  /*0fe0*/  IMAD R19, R2, R19, R21 ;  /* 0x0000001302137224 */ /* 0x000fe200078e0215 */
[----:B------:R-:W-:Y:S01]  /*0ff0*/  LOP3.LUT R60, R6, 0xc0, RZ, 0xfc, !PT ;  /* 0x000000c0063c7812 */ /* 0x000fe200078efcff */
[----:B------:R-:W-:Y:S01]  /*1000*/  @!P3 IMAD.IADD R15, R15, 0x1, -R2 ;  /* 0x000000010f0fb824 */ /* 0x000fe200078e0a02 */
[----:B------:R-:W-:Y:S01]  /*1010*/  ISETP.GT.U32.AND P5, PT, R2, R18, PT ;  /* 0x000000120200720c */ /* 0x000fe20003fa4070 */
[----:B------:R-:W-:Y:S01]  /*1020*/  IMAD.MOV.U32 R21, RZ, RZ, R20 ;  /* 0x000000ffff157224 */ /* 0x000fe200078e0014 */
[----:B------:R-:W-:Y:S01]  /*1030*/  ISETP.GE.AND P3, PT, R27, RZ, PT ;  /* 0x000000ff1b00720c */ /* 0x000fe20003f66270 */
[----:B------:R-:W-:Y:S01]  /*1040*/  @!P4 IMAD.IADD R16, R16, 0x1, -R2 ;  /* 0x000000011010c824 */ /* 0x000fe200078e0a02 */
[----:B------:R-:W-:Y:S01]  /*1050*/  ISETP.GT.U32.AND P4, PT, R2, R17, PT ;  /* 0x000000110200720c */ /* 0x000fe20003f84070 */
[----:B------:R-:W-:Y:S01]  /*1060*/  IMAD.HI.U32 R20, R4, R21, RZ ;  /* 0x0000001504147227 */ /* 0x000fe200078e00ff */
[----:B------:R-:W-:-:S02]  /*1070*/  LOP3.LUT R27, R6, 0x38, RZ, 0xfc, !PT ;  /* 0x00000038061b7812 */ /* 0x000fc400078efcff */
[----:B------:R-:W-:Y:S01]  /*1080*/  IABS R69, R60 ;  /* 0x0000003c00457213 */ /* 0x000fe20000000000 */
[----:B------:R-:W-:Y:S01]  /*1090*/  @!P6 IMAD.MOV R15, RZ, RZ, -R15 ;  /* 0x000000ffff0fe224 */ /* 0x000fe200078e0a0f */
[C---:B------:R-:W-:Y:S01]  /*10a0*/  ISETP.GT.U32.AND P6, PT, R2.reuse, R19, PT ;  /* 0x000000130200720c */ /* 0x040fe20003fc4070 */
[----:B------:R-:W-:Y:S01]  /*10b0*/  IMAD.MOV R20, RZ, RZ, -R20 ;  /* 0x000000ffff147224 */ /* 0x000fe200078e0a14 */
[----:B------:R-:W-:Y:S01]  /*10c0*/  IABS R25, R27 ;  /* 0x0000001b00197213 */ /* 0x000fe20000000000 */
[----:B------:R-:W-:Y:S01]  /*10d0*/  @!P0 IMAD.MOV R12, RZ, RZ, -R12 ;  /* 0x000000ffff0c8224 */ /* 0x000fe200078e0a0c */
[C---:B------:R-:W-:Y:S01]  /*10e0*/  ISETP.GT.U32.AND P0, PT, R2.reuse, R16, PT ;  /* 0x000000100200720c */ /* 0x040fe20003f04070 */
[----:B------:R-:W-:Y:S01]  /*10f0*/  IMAD R20, R2, R20, R21 ;  /* 0x0000001402147224 */ /* 0x000fe200078e0215 */
[----:B------:R-:W-:Y:S01]  /*1100*/  LOP3.LUT R64, R6, 0xcc, RZ, 0xfc, !PT ;  /* 0x000000cc06407812 */ /* 0x000fe200078efcff */
[----:B------:R-:W-:Y:S01]  /*1110*/  @!P2 IMAD.MOV R13, RZ, RZ, -R13 ;  /* 0x000000ffff0da224 */ /* 0x000fe200078e0a0d */
[----:B------:R-:W-:Y:S01]  /*1120*/  ISETP.GE.AND P2, PT, R26, RZ, PT ;  /* 0x000000ff1a00720c */ /* 0x000fe20003f46270 */
[--C-:B------:R-:W-:Y:S01]  /*1130*/  @!P5 IMAD.IADD R18, R18, 0x1, -R2.reuse ;  /* 0x000000011212d824 */ /* 0x100fe200078e0a02 */
[----:B------:R-:W-:Y:S01]  /*1140*/  LOP3.LUT R26, R6, 0x34, RZ, 0xfc, !PT ;  /* 0x00000034061a7812 */ /* 0x000fe200078efcff */
[--C-:B------:R-:W-:Y:S01]  /*1150*/  @!P4 IMAD.IADD R17, R17, 0x1, -R2.reuse ;  /* 0x000000011111c824 */ /* 0x100fe200078e0a02 */
[----:B------:R-:W-:Y:S01]  /*1160*/  ISETP.GT.U32.AND P5, PT, R2, R20, PT ;  /* 0x000000140200720c */ /* 0x000fe20003fa4070 */
[----:B------:R-:W-:Y:S01]  /*1170*/  @!P6 IMAD.IADD R19, R19, 0x1, -R2 ;  /* 0x000000011313e824 */ /* 0x000fe200078e0a02 */
[----:B------:R-:W-:Y:S01]  /*1180*/  IABS R23, R26 ;  /* 0x0000001a00177213 */ /* 0x000fe20000000000 */
[----:B------:R-:W-:Y:S01]  /*1190*/  IMAD R68, R8, 0x100, R168 ;  /* 0x0000010008447824 */ /* 0x000fe200078e02a8 */
[----:B------:R-:W-:Y:S01]  /*11a0*/  ISETP.GT.U32.AND P4, PT, R2, R17, PT ;  /* 0x000000110200720c */ /* 0x000fe20003f84070 */
[--C-:B------:R-:W-:Y:S01]  /*11b0*/  @!P0 IMAD.IADD R16, R16, 0x1, -R2.reuse ;  /* 0x0000000110108824 */ /* 0x100fe200078e0a02 */
[----:B------:R-:W-:Y:S01]  /*11c0*/  ISETP.GT.U32.AND P6, PT, R2, R19, PT ;  /* 0x000000130200720c */ /* 0x000fe20003fc4070 */
[----:B------:R-:W-:Y:S01]  /*11d0*/  IMAD.HI.U32 R21, R4, R23, RZ ;  /* 0x0000001704157227 */ /* 0x000fe200078e00ff */
[----:B------:R-:W-:Y:S01]  /*11e0*/  ISETP.GE.AND P0, PT, R28, RZ, PT ;  /* 0x000000ff1c00720c */ /* 0x000fe20003f06270 */
[----:B------:R1:W-:Y:S01]  /*11f0*/  STL [R1+0x950], R68 ;  /* 0x0009504401007387 */ /* 0x0003e20000100800 */
[----:B------:R-:W-:Y:S01]  /*1200*/  LOP3.LUT R28, R6, 0x40, RZ, 0xfc, !PT ;  /* 0x00000040061c7812 */ /* 0x000fe200078efcff */
[----:B------:R-:W-:Y:S01]  /*1210*/  IMAD.MOV R21, RZ, RZ, -R21 ;  /* 0x000000ffff157224 */ /* 0x000fe200078e0a15 */
[----:B------:R-:W-:Y:S01]  /*1220*/  IABS R75, R64 ;  /* 0x00000040004b7213 */ /* 0x000fe20000000000 */
[--C-:B------:R-:W-:Y:S01]  /*1230*/  @!P5 IMAD.IADD R20, R20, 0x1, -R2.reuse ;  /* 0x000000011414d824 */ /* 0x100fe200078e0a02 */
[----:B------:R-:W-:Y:S01]  /*1240*/  IABS R29, R28 ;  /* 0x0000001c001d7213 */ /* 0x000fe20000000000 */
[----:B------:R-:W-:Y:S01]  /*1250*/  IMAD R21, R2, R21, R23 ;  /* 0x0000001502157224 */ /* 0x000fe200078e0217 */
[----:B------:R-:W-:Y:S01]  /*1260*/  IADD3 R66, R68, 0x80, RZ ;  /* 0x0000008044427810 */ /* 0x000fe20007ffe0ff */
[--C-:B------:R-:W-:Y:S01]  /*1270*/  @!P4 IMAD.IADD R17, R17, 0x1, -R2.reuse ;  /* 0x000000011111c824 */ /* 0x100fe200078e0a02 */
[----:B------:R-:W-:Y:S01]  /*1280*/  ISETP.GT.U32.AND P5, PT, R2, R20, PT ;  /* 0x000000140200720c */ /* 0x000fe20003fa4070 */
[----:B------:R-:W-:Y:S01]  /*1290*/  @!P6 IMAD.IADD R19, R19, 0x1, -R2 ;  /* 0x000000011313e824 */ /* 0x000fe200078e0a02 */
[----:B------:R-:W-:Y:S01]  /*12a0*/  ISETP.GE.AND P4, PT, R24, RZ, PT ;  /* 0x000000ff1800720c */ /* 0x000fe20003f86270 */
[----:B------:R-:W-:Y:S01]  /*12b0*/  @!P0 IMAD.MOV R18, RZ, RZ, -R18 ;  /* 0x000000ffff128224 */ /* 0x000fe200078e0a12 */
[----:B------:R-:W-:Y:S01]  /*12c0*/  LOP3.LUT R24, R6, 0x3c, RZ, 0xfc, !PT ;  /* 0x0000003c06187812 */ /* 0x000fe200078efcff */
[----:B------:R-:W-:Y:S01]  /*12d0*/  @!P2 IMAD.MOV R16, RZ, RZ, -R16 ;  /* 0x000000ffff10a224 */ /* 0x000fe200078e0a10 */
[----:B------:R-:W-:Y:S01]  /*12e0*/  ISETP.GT.U32.AND P6, PT, R2, R21, PT ;  /* 0x000000150200720c */ /* 0x000fe20003fc4070 */
[----:B------:R-:W-:Y:S01]  /*12f0*/  @!P3 IMAD.MOV R17, RZ, RZ, -R17 ;  /* 0x000000ffff11b224 */ /* 0x000fe200078e0a11 */
[----:B------:R-:W-:Y:S01]  /*1300*/  ISETP.GE.AND P0, PT, R27, RZ, PT ;  /* 0x000000ff1b00720c */ /* 0x000fe20003f06270 */
[----:B------:R2:W-:Y:S01]  /*1310*/  STL [R1+0x954], R66 ;  /* 0x0009544201007387 */ /* 0x0005e20000100800 */
[----:B------:R-:W-:-:S02]  /*1320*/  IABS R27, R24 ;  /* 0x00000018001b7213 */ /* 0x000fc40000000000 */
[----:B------:R-:W-:Y:S01]  /*1330*/  ISETP.GE.AND P2, PT, R22, RZ, PT ;  /* 0x000000ff1600720c */ /* 0x000fe20003f46270 */
[----:B------:R-:W-:Y:S01]  /*1340*/  IMAD.HI.U32 R22, R4, R25, RZ ;  /* 0x0000001904167227 */ /* 0x000fe200078e00ff */
[----:B------:R-:W-:-:S03]  /*1350*/  ISETP.GE.AND P3, PT, R26, RZ, PT ;  /* 0x000000ff1a00720c */ /* 0x000fc60003f66270 */
[----:B------:R-:W-:-:S04]  /*1360*/  IMAD.HI.U32 R23, R4, R27, RZ ;  /* 0x0000001b04177227 */ /* 0x000fc800078e00ff */
[----:B------:R-:W-:Y:S02]  /*1370*/  IMAD.MOV R22, RZ, RZ, -R22 ;  /* 0x000000ffff167224 */ /* 0x000fe400078e0a16 */
[--C-:B------:R-:W-:Y:S01]  /*1380*/  @!P5 IMAD.IADD R20, R20, 0x1, -R2.reuse ;  /* 0x000000011414d824 */ /* 0x100fe200078e0a02 */
[----:B------:R-:W-:Y:S01]  /*1390*/  ISETP.GE.AND P5, PT, R24, RZ, PT ;  /* 0x000000ff1800720c */ /* 0x000fe20003fa6270 */
[----:B------:R-:W-:Y:S01]  /*13a0*/  IMAD.MOV R23, RZ, RZ, -R23 ;  /* 0x000000ffff177224 */ /* 0x000fe200078e0a17 */
[----:B------:R-:W-:Y:S01]  /*13b0*/  IABS R24, R30 ;  /* 0x0000001e00187213 */ /* 0x000fe20000000000 */
[----:B------:R-:W-:Y:S02]  /*13c0*/  @!P6 IMAD.IADD R21, R21, 0x1, -R2 ;  /* 0x000000011515e824 */ /* 0x000fe400078e0a02 */
[C---:B------:R-:W-:Y:S02]  /*13d0*/  IMAD R22, R2.reuse, R22, R25 ;  /* 0x0000001602167224 */ /* 0x040fe400078e0219 */
[C---:B------:R-:W-:Y:S01]  /*13e0*/  IMAD R23, R2.reuse, R23, R27 ;  /* 0x0000001702177224 */ /* 0x040fe200078e021b */
[----:B------:R-:W-:Y:S01]  /*13f0*/  ISETP.GT.U32.AND P6, PT, R2, R21, PT ;  /* 0x000000150200720c */ /* 0x000fe20003fc4070 */
[----:B------:R-:W-:-:S02]  /*1400*/  IMAD.MOV.U32 R27, RZ, RZ, R24 ;  /* 0x000000ffff1b7224 */ /* 0x000fc400078e0018 */
[----:B------:R-:W-:Y:S01]  /*1410*/  @!P2 IMAD.MOV R19, RZ, RZ, -R19 ;  /* 0x000000ffff13a224 */ /* 0x000fe200078e0a13 */
[----:B------:R-:W-:Y:S01]  /*1420*/  ISETP.GT.U32.AND P2, PT, R2, R22, PT ;  /* 0x000000160200720c */ /* 0x000fe20003f44070 */
[----:B------:R-:W-:-:S04]  /*1430*/  IMAD.HI.U32 R24, R4, R29, RZ ;  /* 0x0000001d04187227 */ /* 0x000fc800078e00ff */
[----:B------:R-:W-:Y:S02]  /*1440*/  IMAD.MOV R24, RZ, RZ, -R24 ;  /* 0x000000ffff187224 */ /* 0x000fe400078e0a18 */
[----:B------:R-:W-:Y:S01]  /*1450*/  @!P4 IMAD.MOV R20, RZ, RZ, -R20 ;  /* 0x000000ffff14c224 */ /* 0x000fe200078e0a14 */
[C---:B------:R-:W-:Y:S01]  /*1460*/  ISETP.GT.U32.AND P4, PT, R2.reuse, R23, PT ;  /* 0x000000170200720c */ /* 0x040fe20003f84070 */
[----:B------:R-:W-:Y:S01]  /*1470*/  IMAD R24, R2, R24, R29 ;  /* 0x0000001802187224 */ /* 0x000fe200078e021d */
[----:B------:R-:W-:Y:S01]  /*1480*/  IABS R29, R34 ;  /* 0x00000022001d7213 */ /* 0x000fe20000000000 */
[--C-:B------:R-:W-:Y:S02]  /*1490*/  @!P6 IMAD.IADD R21, R21, 0x1, -R2.reuse ;  /* 0x000000011515e824 */ /* 0x100fe400078e0a02 */
[----:B------:R-:W-:Y:S01]  /*14a0*/  @!P2 IMAD.IADD R22, R22, 0x1, -R2 ;  /* 0x000000011616a824 */ /* 0x000fe200078e0a02 */
[----:B------:R-:W-:Y:S01]  /*14b0*/  ISETP.GT.U32.AND P6, PT, R2, R24, PT ;  /* 0x000000180200720c */ /* 0x000fe20003fc4070 */
[----:B------:R-:W-:-:S03]  /*14c0*/  IMAD.HI.U32 R25, R4, R27, RZ ;  /* 0x0000001b04197227 */ /* 0x000fc600078e00ff */
[----:B------:R-:W-:Y:S01]  /*14d0*/  ISETP.GT.U32.AND P2, PT, R2, R22, PT ;  /* 0x000000160200720c */ /* 0x000fe20003f44070 */
[----:B------:R-:W-:Y:S02]  /*14e0*/  IMAD.MOV R25, RZ, RZ, -R25 ;  /* 0x000000ffff197224 */ /* 0x000fe400078e0a19 */
[----:B------:R-:W-:Y:S02]  /*14f0*/  @!P4 IMAD.IADD R23, R23, 0x1, -R2 ;  /* 0x000000011717c824 */ /* 0x000fe400078e0a02 */
[----:B------:R-:W-:-:S04]  /*1500*/  IMAD.HI.U32 R26, R4, R31, RZ ;  /* 0x0000001f041a7227 */ /* 0x000fc800078e00ff */
[----:B------:R-:W-:Y:S01]  /*1510*/  @!P6 IMAD.IADD R24, R24, 0x1, -R2 ;  /* 0x000000011818e824 */ /* 0x000fe200078e0a02 */
[C---:B------:R-:W-:Y:S01]  /*1520*/  ISETP.GT.U32.AND P6, PT, R2.reuse, R23, PT ;  /* 0x000000170200720c */ /* 0x040fe20003fc4070 */
[----:B------:R-:W-:Y:S02]  /*1530*/  IMAD R25, R2, R25, R27 ;  /* 0x0000001902197224 */ /* 0x000fe400078e021b */
[----:B------:R-:W-:Y:S02]  /*1540*/  IMAD.MOV R26, RZ, RZ, -R26 ;  /* 0x000000ffff1a7224 */ /* 0x000fe400078e0a1a */
[----:B------:R-:W-:Y:S01]  /*1550*/  IMAD.HI.U32 R27, R4, R29, RZ ;  /* 0x0000001d041b7227 */ /* 0x000fe200078e00ff */
[----:B------:R-:W-:-:S03]  /*1560*/  ISETP.GT.U32.AND P4, PT, R2, R25, PT ;  /* 0x000000190200720c */ /* 0x000fc60003f84070 */
[----:B------:R-:W-:Y:S01]  /*1570*/  @!P2 IMAD.IADD R22, R22, 0x1, -R2 ;  /* 0x000000011616a824 */ /* 0x000fe200078e0a02 */
[----:B------:R-:W-:Y:S01]  /*1580*/  ISETP.GE.AND P2, PT, R28, RZ, PT ;  /* 0x000000ff1c00720c */ /* 0x000fe20003f46270 */
[C---:B------:R-:W-:Y:S01]  /*1590*/  IMAD R26, R2.reuse, R26, R31 ;  /* 0x0000001a021a7224 */ /* 0x040fe200078e021f */
[----:B------:R-:W-:Y:S01]  /*15a0*/  IABS R31, R38 ;  /* 0x00000026001f7213 */ /* 0x000fe20000000000 */
[----:B------:R-:W-:Y:S02]  /*15b0*/  IMAD.MOV R27, RZ, RZ, -R27 ;  /* 0x000000ffff1b7224 */ /* 0x000fe400078e0a1b */
[----:B------:R-:W-:Y:S01]  /*15c0*/  @!P0 IMAD.MOV R22, RZ, RZ, -R22 ;  /* 0x000000ffff168224 */ /* 0x000fe200078e0a16 */
[C---:B------:R-:W-:Y:S01]  /*15d0*/  ISETP.GT.U32.AND P0, PT, R2.reuse, R26, PT ;  /* 0x0000001a0200720c */ /* 0x040fe20003f04070 */
[----:B------:R-:W-:Y:S02]  /*15e0*/  IMAD R27, R2, R27, R29 ;  /* 0x0000001b021b7224 */ /* 0x000fe400078e021d */
[----:B------:R-:W-:-:S02]  /*15f0*/  @!P6 IMAD.IADD R23, R23, 0x1, -R2 ;  /* 0x000000011717e824 */ /* 0x000fc400078e0a02 */
[----:B------:R-:W-:Y:S01]  /*1600*/  @!P3 IMAD.MOV R21, RZ, RZ, -R21 ;  /* 0x000000ffff15b224 */ /* 0x000fe200078e0a15 */
[----:B------:R-:W-:Y:S01]  /*1610*/  ISETP.GT.U32.AND P6, PT, R2, R27, PT ;  /* 0x0000001b0200720c */ /* 0x000fe20003fc4070 */
[----:B------:R-:W-:Y:S01]  /*1620*/  IMAD.HI.U32 R28, R4, R31, RZ ;  /* 0x0000001f041c7227 */ /* 0x000fe200078e00ff */
[----:B------:R-:W-:-:S03]  /*1630*/  ISETP.GT.U32.AND P3, PT, R2, R24, PT ;  /* 0x000000180200720c */ /* 0x000fc60003f64070 */
[----:B------:R-:W-:Y:S02]  /*1640*/  IMAD.MOV R28, RZ, RZ, -R28 ;  /* 0x000000ffff1c7224 */ /* 0x000fe400078e0a1c */
[----:B------:R-:W-:Y:S02]  /*1650*/  @!P0 IMAD.IADD R26, R26, 0x1, -R2 ;  /* 0x000000011a1a8824 */ /* 0x000fe400078e0a02 */
[----:B------:R-:W-:-:S03]  /*1660*/  IMAD.HI.U32 R29, R4, R33, RZ ;  /* 0x00000021041d7227 */ /* 0x000fc600078e00ff */
[C---:B------:R-:W-:Y:S01]  /*1670*/  ISETP.GT.U32.AND P0, PT, R2.reuse, R26, PT ;  /* 0x0000001a0200720c */ /* 0x040fe20003f04070 */
[--C-:B------:R-:W-:Y:S02]  /*1680*/  @!P6 IMAD.IADD R27, R27, 0x1, -R2.reuse ;  /* 0x000000011b1be824 */ /* 0x100fe400078e0a02 */
[C---:B------:R-:W-:Y:S01]  /*1690*/  IMAD R28, R2.reuse, R28, R31 ;  /* 0x0000001c021c7224 */ /* 0x040fe200078e021f */
[----:B------:R-:W-:Y:S01]  /*16a0*/  IABS R31, R42 ;  /* 0x0000002a001f7213 */ /* 0x000fe20000000000 */
[----:B------:R-:W-:Y:S01]  /*16b0*/  IMAD.MOV R29, RZ, RZ, -R29 ;  /* 0x000000ffff1d7224 */ /* 0x000fe200078e0a1d */
[----:B------:R-:W-:Y:S01]  /*16c0*/  ISETP.GT.U32.AND P6, PT, R2, R27, PT ;  /* 0x0000001b0200720c */ /* 0x000fe20003fc4070 */
[--C-:B------:R-:W-:Y:S01]  /*16d0*/  @!P3 IMAD.IADD R24, R24, 0x1, -R2.reuse ;  /* 0x000000011818b824 */ /* 0x100fe200078e0a02 */
[----:B------:R-:W-:Y:S01]  /*16e0*/  ISETP.GE.AND P3, PT, R30, RZ, PT ;  /* 0x000000ff1e00720c */ /* 0x000fe20003f66270 */
[----:B------:R-:W-:Y:S02]  /*16f0*/  IMAD R29, R2, R29, R33 ;  /* 0x0000001d021d7224 */ /* 0x000fe400078e0221 */
[----:B------:R-:W-:-:S02]  /*1700*/  @!P4 IMAD.IADD R25, R25, 0x1, -R2 ;  /* 0x000000011919c824 */ /* 0x000fc400078e0a02 */
[----:B------:R-:W-:Y:S01]  /*1710*/  @!P0 IMAD.IADD R26, R26, 0x1, -R2 ;  /* 0x000000011a1a8824 */ /* 0x000fe200078e0a02 */
[----:B------:R-:W-:Y:S01]  /*1720*/  ISETP.GT.U32.AND P0, PT, R2, R28, PT ;  /* 0x0000001c0200720c */ /* 0x000fe20003f04070 */
[----:B------:R-:W-:Y:S01]  /*1730*/  IMAD.HI.U32 R30, R4, R35, RZ ;  /* 0x00000023041e7227 */ /* 0x000fe200078e00ff */
[----:B------:R-:W-:-:S03]  /*1740*/  ISETP.GT.U32.AND P4, PT, R2, R25, PT ;  /* 0x000000190200720c */ /* 0x000fc60003f84070 */
[----:B------:R-:W-:Y:S02]  /*1750*/  IMAD.MOV.U32 R33, RZ, RZ, R31 ;  /* 0x000000ffff217224 */ /* 0x000fe400078e001f */
[----:B------:R-:W-:Y:S01]  /*1760*/  @!P6 IMAD.IADD R27, R27, 0x1, -R2 ;  /* 0x000000011b1be824 */ /* 0x000fe200078e0a02 */
[----:B------:R-:W-:Y:S01]  /*1770*/  ISETP.GT.U32.AND P6, PT, R2, R29, PT ;  /* 0x0000001d0200720c */ /* 0x000fe20003fc4070 */
[----:B------:R-:W-:Y:S02]  /*1780*/  IMAD.MOV R30, RZ, RZ, -R30 ;  /* 0x000000ffff1e7224 */ /* 0x000fe400078e0a1e */
[----:B------:R-:W-:-:S04]  /*1790*/  IMAD.HI.U32 R31, R4, R33, RZ ;  /* 0x00000021041f7227 */ /* 0x000fc800078e00ff */
[----:B------:R-:W-:Y:S01]  /*17a0*/  IMAD R30, R2, R30, R35 ;  /* 0x0000001e021e7224 */ /* 0x000fe200078e0223 */
[----:B------:R-:W-:Y:S01]  /*17b0*/  IABS R35, R43 ;  /* 0x0000002b00237213 */ /* 0x000fe20000000000 */
[----:B------:R-:W-:Y:S02]  /*17c0*/  IMAD.MOV R31, RZ, RZ, -R31 ;  /* 0x000000ffff1f7224 */ /* 0x000fe400078e0a1f */
[--C-:B------:R-:W-:Y:S01]  /*17d0*/  @!P0 IMAD.IADD R28, R28, 0x1, -R2.reuse ;  /* 0x000000011c1c8824 */ /* 0x100fe200078e0a02 */
[C---:B------:R-:W-:Y:S01]  /*17e0*/  ISETP.GT.U32.AND P0, PT, R2.reuse, R30, PT ;  /* 0x0000001e0200720c */ /* 0x040fe20003f04070 */
[C---:B------:R-:W-:Y:S02]  /*17f0*/  IMAD R31, R2.reuse, R31, R33 ;  /* 0x0000001f021f7224 */ /* 0x040fe400078e0221 */
[--C-:B------:R-:W-:Y:S02]  /*1800*/  @!P6 IMAD.IADD R29, R29, 0x1, -R2.reuse ;  /* 0x000000011d1de824 */ /* 0x100fe400078e0a02 */
[----:B------:R-:W-:Y:S01]  /*1810*/  @!P4 IMAD.IADD R25, R25, 0x1, -R2 ;  /* 0x000000011919c824 */ /* 0x000fe200078e0a02 */
[----:B------:R-:W-:Y:S01]  /*1820*/  ISETP.GT.U32.AND P6, PT, R2, R31, PT ;  /* 0x0000001f0200720c */ /* 0x000fe20003fc4070 */
[----:B------:R-:W-:Y:S01]  /*1830*/  IMAD.HI.U32 R33, R4, R37, RZ ;  /* 0x0000002504217227 */ /* 0x000fe200078e00ff */
[----:B------:R-:W-:-:S03]  /*1840*/  ISETP.GE.AND P4, PT, R32, RZ, PT ;  /* 0x000000ff2000720c */ /* 0x000fc60003f86270 */
[----:B------:R-:W-:-:S04]  /*1850*/  IMAD.HI.U32 R32, R4, R35, RZ ;  /* 0x0000002304207227 */ /* 0x000fc800078e00ff */
[----:B------:R-:W-:Y:S02]  /*1860*/  IMAD.MOV R32, RZ, RZ, -R32 ;  /* 0x000000ffff207224 */ /* 0x000fe400078e0a20 */
[--C-:B------:R-:W-:Y:S01]  /*1870*/  @!P0 IMAD.IADD R30, R30, 0x1, -R2.reuse ;  /* 0x000000011e1e8824 */ /* 0x100fe200078e0a02 */
[----:B------:R-:W-:Y:S01]  /*1880*/  ISETP.GE.AND P0, PT, R34, RZ, PT ;  /* 0x000000ff2200720c */ /* 0x000fe20003f06270 */
[C---:B------:R-:W-:Y:S02]  /*1890*/  IMAD R32, R2.reuse, R32, R35 ;  /* 0x0000002002207224 */ /* 0x040fe400078e0223 */
[----:B------:R-:W-:Y:S01]  /*18a0*/  @!P6 IMAD.IADD R31, R31, 0x1, -R2 ;  /* 0x000000011f1fe824 */ /* 0x000fe200078e0a02 */
[----:B------:R-:W-:Y:S01]  /*18b0*/  ISETP.GT.U32.AND P6, PT, R2, R30, PT ;  /* 0x0000001e0200720c */ /* 0x000fe20003fc4070 */
[----:B------:R-:W-:-:S04]  /*18c0*/  IMAD.HI.U32 R34, R4, R39, RZ ;  /* 0x0000002704227227 */ /* 0x000fc800078e00ff */
[----:B------:R-:W-:Y:S01]  /*18d0*/  @!P4 IMAD.MOV R26, RZ, RZ, -R26 ;  /* 0x000000ffff1ac224 */ /* 0x000fe200078e0a1a */
[C---:B------:R-:W-:Y:S01]  /*18e0*/  ISETP.GT.U32.AND P4, PT, R2.reuse, R32, PT ;  /* 0x000000200200720c */ /* 0x040fe20003f84070 */
[----:B------:R-:W-:Y:S02]  /*18f0*/  IMAD.MOV R34, RZ, RZ, -R34 ;  /* 0x000000ffff227224 */ /* 0x000fe400078e0a22 */
[----:B------:R-:W-:Y:S02]  /*1900*/  IMAD.MOV R33, RZ, RZ, -R33 ;  /* 0x000000ffff217224 */ /* 0x000fe400078e0a21 */
[----:B------:R-:W-:Y:S01]  /*1910*/  @!P5 IMAD.MOV R23, RZ, RZ, -R23 ;  /* 0x000000ffff17d224 */ /* 0x000fe200078e0a17 */
[C---:B------:R-:W-:Y:S01]  /*1920*/  ISETP.GT.U32.AND P5, PT, R2.reuse, R28, PT ;  /* 0x0000001c0200720c */ /* 0x040fe20003fa4070 */
[----:B------:R-:W-:Y:S01]  /*1930*/  @!P2 IMAD.MOV R24, RZ, RZ, -R24 ;  /* 0x000000ffff18a224 */ /* 0x000fe200078e0a18 */
[C---:B------:R-:W-:Y:S01]  /*1940*/  ISETP.GT.U32.AND P2, PT, R2.reuse, R29, PT ;  /* 0x0000001d0200720c */ /* 0x040fe20003f44070 */
[----:B------:R-:W-:-:S02]  /*1950*/  IMAD R34, R2, R34, R39 ;  /* 0x0000002202227224 */ /* 0x000fc400078e0227 */
[----:B------:R-:W-:Y:S01]  /*1960*/  @!P3 IMAD.MOV R25, RZ, RZ, -R25 ;  /* 0x000000ffff19b224 */ /* 0x000fe200078e0a19 */
[C---:B------:R-:W-:Y:S01]  /*1970*/  ISETP.GT.U32.AND P3, PT, R2.reuse, R31, PT ;  /* 0x0000001f0200720c */ /* 0x040fe20003f64070 */
[----:B------:R-:W-:Y:S02]  /*1980*/  IMAD R33, R2, R33, R37 ;  /* 0x0000002102217224 */ /* 0x000fe400078e0225 */
[----:B------:R-:W-:Y:S02]  /*1990*/  IMAD.MOV.U32 R37, RZ, RZ, R36 ;  /* 0x000000ffff257224 */ /* 0x000fe400078e0024 */
[--C-:B------:R-:W-:Y:S01]  /*19a0*/  @!P6 IMAD.IADD R30, R30, 0x1, -R2.reuse ;  /* 0x000000011e1ee824 */ /* 0x100fe200078e0a02 */
[----:B------:R-:W-:Y:S01]  /*19b0*/  ISETP.GT.U32.AND P6, PT, R2, R34, PT ;  /* 0x000000220200720c */ /* 0x000fe20003fc4070 */
[----:B------:R-:W-:Y:S01]  /*19c0*/  @!P4 IMAD.IADD R32, R32, 0x1, -R2 ;  /* 0x000000012020c824 */ /* 0x000fe200078e0a02 */
[----:B------:R-:W-:Y:S01]  /*19d0*/  ISETP.GE.AND P4, PT, R42, RZ, PT ;  /* 0x000000ff2a00720c */ /* 0x000fe20003f86270 */
[----:B------:R-:W-:-:S04]  /*19e0*/  IMAD.HI.U32 R35, R4, R37, RZ ;  /* 0x0000002504237227 */ /* 0x000fc800078e00ff */
[----:B------:R-:W-:Y:S01]  /*19f0*/  @!P0 IMAD.MOV R27, RZ, RZ, -R27 ;  /* 0x000000ffff1b8224 */ /* 0x000fe200078e0a1b */
[----:B------:R-:W-:Y:S01]  /*1a00*/  ISETP.GT.U32.AND P0, PT, R2, R33, PT ;  /* 0x000000210200720c */ /* 0x000fe20003f04070 */
[----:B------:R-:W-:Y:S02]  /*1a10*/  IMAD.MOV R35, RZ, RZ, -R35 ;  /* 0x000000ffff237224 */ /* 0x000fe400078e0a23 */
[--C-:B------:R-:W-:Y:S01]  /*1a20*/  @!P5 IMAD.IADD R28, R28, 0x1, -R2.reuse ;  /* 0x000000011c1cd824 */ /* 0x100fe200078e0a02 */
[----:B------:R-:W-:Y:S01]  /*1a30*/  ISETP.GE.AND P5, PT, R38, RZ, PT ;  /* 0x000000ff2600720c */ /* 0x000fe20003fa6270 */
[--C-:B------:R-:W-:Y:S01]  /*1a40*/  @!P2 IMAD.IADD R29, R29, 0x1, -R2.reuse ;  /* 0x000000011d1da824 */ /* 0x100fe200078e0a02 */
[----:B------:R-:W-:Y:S01]  /*1a50*/  ISETP.GE.AND P2, PT, R40, RZ, PT ;  /* 0x000000ff2800720c */ /* 0x000fe20003f46270 */
[--C-:B------:R-:W-:Y:S01]  /*1a60*/  @!P3 IMAD.IADD R31, R31, 0x1, -R2.reuse ;  /* 0x000000011f1fb824 */ /* 0x100fe200078e0a02 */
[----:B------:R-:W-:Y:S01]  /*1a70*/  LOP3.LUT R38, R6, 0x70, RZ, 0xfc, !PT ;  /* 0x0000007006267812 */ /* 0x000fe200078efcff */
[----:B------:R-:W-:Y:S01]  /*1a80*/  IMAD R35, R2, R35, R37 ;  /* 0x0000002302237224 */ /* 0x000fe200078e0225 */
[----:B------:R-:W-:Y:S01]  /*1a90*/  LOP3.LUT R40, R6, 0x74, RZ, 0xfc, !PT ;  /* 0x0000007406287812 */ /* 0x000fe200078efcff */
[--C-:B------:R-:W-:Y:S01]  /*1aa0*/  @!P6 IMAD.IADD R34, R34, 0x1, -R2.reuse ;  /* 0x000000012222e824 */ /* 0x100fe200078e0a02 */
[C---:B------:R-:W-:Y:S01]  /*1ab0*/  ISETP.GT.U32.AND P6, PT, R2.reuse, R32, PT ;  /* 0x000000200200720c */ /* 0x040fe20003fc4070 */
[----:B------:R-:W-:Y:S01]  /*1ac0*/  @!P4 IMAD.MOV R31, RZ, RZ, -R31 ;  /* 0x000000ffff1fc224 */ /* 0x000fe200078e0a1f */
[C---:B------:R-:W-:Y:S01]  /*1ad0*/  ISETP.GT.U32.AND P4, PT, R2.reuse, R35, PT ;  /* 0x000000230200720c */ /* 0x040fe20003f84070 */
[----:B------:R-:W-:Y:S01]  /*1ae0*/  @!P0 IMAD.IADD R33, R33, 0x1, -R2 ;  /* 0x0000000121218824 */ /* 0x000fe200078e0a02 */
[----:B------:R-:W-:Y:S01]  /*1af0*/  ISETP.GE.AND P0, PT, R43, RZ, PT ;  /* 0x000000ff2b00720c */ /* 0x000fe20003f06270 */
[----:B------:R-:W-:Y:S01]  /*1b00*/  @!P5 IMAD.MOV R28, RZ, RZ, -R28 ;  /* 0x000000ffff1cd224 */ /* 0x000fe200078e0a1c */
[----:B------:R-:W-:Y:S01]  /*1b10*/  IABS R39, R38 ;  /* 0x0000002600277213 */ /* 0x000fe20000000000 */
[----:B------:R-:W-:Y:S01]  /*1b20*/  @!P2 IMAD.MOV R29, RZ, RZ, -R29 ;  /* 0x000000ffff1da224 */ /* 0x000fe200078e0a1d */
[----:B------:R-:W-:Y:S01]  /*1b30*/  ISETP.GT.U32.AND P2, PT, R2, R33, PT ;  /* 0x000000210200720c */ /* 0x000fe20003f44070 */
[----:B------:R-:W-:Y:S01]  /*1b40*/  IMAD.HI.U32 R42, R4, R49, RZ ;  /* 0x00000031042a7227 */ /* 0x000fe200078e00ff */
[----:B------:R-:W-:-:S02]  /*1b50*/  ISETP.GT.U32.AND P5, PT, R2, R34, PT ;  /* 0x000000220200720c */ /* 0x000fc40003fa4070 */
[----:B------:R-:W-:Y:S01]  /*1b60*/  ISETP.GE.AND P3, PT, R41, RZ, PT ;  /* 0x000000ff2900720c */ /* 0x000fe20003f66270 */
[----:B------:R-:W-:Y:S01]  /*1b70*/  @!P6 IMAD.IADD R32, R32, 0x1, -R2 ;  /* 0x000000012020e824 */ /* 0x000fe200078e0a02 */
[----:B------:R-:W-:Y:S01]  /*1b80*/  ISETP.GE.AND P6, PT, R45, RZ, PT ;  /* 0x000000ff2d00720c */ /* 0x000fe20003fc6270 */
[----:B------:R-:W-:Y:S01]  /*1b90*/  IMAD.HI.U32 R36, R4, R39, RZ ;  /* 0x0000002704247227 */ /* 0x000fe200078e00ff */
[----:B------:R-:W-:-:S03]  /*1ba0*/  IABS R41, R40 ;  /* 0x0000002800297213 */ /* 0x000fc60000000000 */
[----:B------:R-:W-:Y:S01]  /*1bb0*/  @!P4 IMAD.IADD R35, R35, 0x1, -R2 ;  /* 0x000000012323c824 */ /* 0x000fe200078e0a02 */
[----:B------:R-:W-:Y:S01]  /*1bc0*/  ISETP.GE.AND P4, PT, R40, RZ, PT ;  /* 0x000000ff2800720c */ /* 0x000fe20003f86270 */
[----:B------:R-:W-:Y:S02]  /*1bd0*/  IMAD.MOV R36, RZ, RZ, -R36 ;  /* 0x000000ffff247224 */ /* 0x000fe400078e0a24 */
[----:B------:R-:W-:Y:S01]  /*1be0*/  @!P0 IMAD.MOV R32, RZ, RZ, -R32 ;  /* 0x000000ffff208224 */ /* 0x000fe200078e0a20 */
[----:B------:R-:W-:Y:S01]  /*1bf0*/  ISETP.GT.U32.AND P0, PT, R2, R35, PT ;  /* 0x000000230200720c */ /* 0x000fe20003f04070 */
[--C-:B------:R-:W-:Y:S01]  /*1c00*/  @!P2 IMAD.IADD R33, R33, 0x1, -R2.reuse ;  /* 0x000000012121a824 */ /* 0x100fe200078e0a02 */
[----:B------:R-:W-:Y:S01]  /*1c10*/  ISETP.GE.AND P2, PT, R46, RZ, PT ;  /* 0x000000ff2e00720c */ /* 0x000fe20003f46270 */
[----:B------:R-:W-:Y:S01]  /*1c20*/  @!P5 IMAD.IADD R34, R34, 0x1, -R2 ;  /* 0x000000012222d824 */ /* 0x000fe200078e0a02 */
[----:B------:R-:W-:Y:S01]  /*1c30*/  ISETP.GE.AND P5, PT, R38, RZ, PT ;  /* 0x000000ff2600720c */ /* 0x000fe20003fa6270 */
[----:B------:R-:W-:Y:S01]  /*1c40*/  IMAD R36, R2, R36, R39 ;  /* 0x0000002402247224 */ /* 0x000fe200078e0227 */
[----:B------:R-:W-:Y:S01]  /*1c50*/  LOP3.LUT R38, R6, 0x78, RZ, 0xfc, !PT ;  /* 0x0000007806267812 */ /* 0x000fe200078efcff */
[----:B------:R-:W-:Y:S01]  /*1c60*/  IMAD.HI.U32 R37, R4, R41, RZ ;  /* 0x0000002904257227 */ /* 0x000fe200078e00ff */
[----:B------:R-:W-:-:S03]  /*1c70*/  LOP3.LUT R39, R6, 0x7c, RZ, 0xfc, !PT ;  /* 0x0000007c06277812 */ /* 0x000fc600078efcff */
[----:B------:R-:W-:Y:S01]  /*1c80*/  @!P6 IMAD.MOV R34, RZ, RZ, -R34 ;  /* 0x000000ffff22e224 */ /* 0x000fe200078e0a22 */
[----:B------:R-:W-:Y:S01]  /*1c90*/  ISETP.GT.U32.AND P6, PT, R2, R36, PT ;  /* 0x000000240200720c */ /* 0x000fe20003fc4070 */
[----:B------:R-:W-:Y:S01]  /*1ca0*/  IMAD.MOV R37, RZ, RZ, -R37 ;  /* 0x000000ffff257224 */ /* 0x000fe200078e0a25 */
[----:B------:R-:W-:Y:S01]  /*1cb0*/  IABS R43, R39 ;  /* 0x00000027002b7213 */ /* 0x000fe20000000000 */
[----:B------:R-:W-:Y:S01]  /*1cc0*/  @!P3 IMAD.MOV R30, RZ, RZ, -R30 ;  /* 0x000000ffff1eb224 */ /* 0x000fe200078e0a1e */
[----:B------:R-:W-:Y:S01]  /*1cd0*/  ISETP.GE.AND P3, PT, R44, RZ, PT ;  /* 0x000000ff2c00720c */ /* 0x000fe20003f66270 */
[----:B------:R-:W-:Y:S01]  /*1ce0*/  IMAD R37, R2, R37, R41 ;  /* 0x0000002502257224 */ /* 0x000fe200078e0229 */
[----:B------:R-:W-:Y:S01]  /*1cf0*/  IABS R41, R38 ;  /* 0x0000002600297213 */ /* 0x000fe20000000000 */
[----:B------:R-:W-:Y:S01]  /*1d00*/  @!P0 IMAD.IADD R35, R35, 0x1, -R2 ;  /* 0x0000000123238824 */ /* 0x000fe200078e0a02 */
[----:B------:R-:W-:Y:S01]  /*1d10*/  LOP3.LUT R44, R6, 0x80, RZ, 0xfc, !PT ;  /* 0x00000080062c7812 */ /* 0x000fe200078efcff */
[----:B------:R-:W-:Y:S01]  /*1d20*/  IMAD.MOV R42, RZ, RZ, -R42 ;  /* 0x000000ffff2a7224 */ /* 0x000fe200078e0a2a */
[----:B------:R-:W-:Y:S01]  /*1d30*/  ISETP.GE.AND P0, PT, R39, RZ, PT ;  /* 0x000000ff2700720c */ /* 0x000fe20003f06270 */
[----:B------:R-:W-:Y:S01]  /*1d40*/  @!P2 IMAD.MOV R35, RZ, RZ, -R35 ;  /* 0x000000ffff23a224 */ /* 0x000fe200078e0a23 */
[----:B------:R-:W-:Y:S01]  /*1d50*/  ISETP.GT.U32.AND P2, PT, R2, R37, PT ;  /* 0x000000250200720c */ /* 0x000fe20003f44070 */
[----:B------:R-:W-:Y:S01]  /*1d60*/  @!P6 IMAD.IADD R36, R36, 0x1, -R2 ;  /* 0x000000012424e824 */ /* 0x000fe200078e0a02 */
[----:B------:R-:W-:Y:S01]  /*1d70*/  IABS R45, R44 ;  /* 0x0000002c002d7213 */ /* 0x000fe20000000000 */
[----:B------:R-:W-:-:S03]  /*1d80*/  IMAD.HI.U32 R39, R4, R43, RZ ;  /* 0x0000002b04277227 */ /* 0x000fc600078e00ff */
[----:B------:R-:W-:Y:S01]  /*1d90*/  ISETP.GT.U32.AND P6, PT, R2, R36, PT ;  /* 0x000000240200720c */ /* 0x000fe20003fc4070 */
[----:B------:R-:W-:Y:S01]  /*1da0*/  @!P3 IMAD.MOV R33, RZ, RZ, -R33 ;  /* 0x000000ffff21b224 */ /* 0x000fe200078e0a21 */
[----:B------:R-:W-:Y:S01]  /*1db0*/  ISETP.GE.AND P3, PT, R38, RZ, PT ;  /* 0x000000ff2600720c */ /* 0x000fe20003f66270 */
[----:B------:R-:W-:-:S04]  /*1dc0*/  IMAD.HI.U32 R38, R4, R41, RZ ;  /* 0x0000002904267227 */ /* 0x000fc800078e00ff */
[----:B------:R-:W-:Y:S02]  /*1dd0*/  IMAD.MOV R38, RZ, RZ, -R38 ;  /* 0x000000ffff267224 */ /* 0x000fe400078e0a26 */
[----:B------:R-:W-:Y:S02]  /*1de0*/  @!P2 IMAD.IADD R37, R37, 0x1, -R2 ;  /* 0x000000012525a824 */ /* 0x000fe400078e0a02 */
[----:B------:R-:W-:Y:S02]  /*1df0*/  IMAD R38, R2, R38, R41 ;  /* 0x0000002602267224 */ /* 0x000fe400078e0229 */
[----:B------:R-:W-:Y:S01]  /*1e00*/  IMAD.HI.U32 R40, R4, R45, RZ ;  /* 0x0000002d04287227 */ /* 0x000fe200078e00ff */
[----:B------:R-:W-:-:S03]  /*1e10*/  ISETP.GT.U32.AND P2, PT, R2, R37, PT ;  /* 0x000000250200720c */ /* 0x000fc60003f44070 */
[----:B------:R-:W-:Y:S01]  /*1e20*/  @!P6 IMAD.IADD R36, R36, 0x1, -R2 ;  /* 0x000000012424e824 */ /* 0x000fe200078e0a02 */
[----:B------:R-:W-:Y:S01]  /*1e30*/  ISETP.GT.U32.AND P6, PT, R2, R38, PT ;  /* 0x000000260200720c */ /* 0x000fe20003fc4070 */
[----:B------:R-:W-:Y:S02]  /*1e40*/  IMAD.MOV R39, RZ, RZ, -R39 ;  /* 0x000000ffff277224 */ /* 0x000fe400078e0a27 */
[----:B------:R-:W-:-:S04]  /*1e50*/  IMAD.HI.U32 R41, R4, R47, RZ ;  /* 0x0000002f04297227 */ /* 0x000fc800078e00ff */
[----:B------:R-:W-:Y:S02]  /*1e60*/  IMAD.MOV R40, RZ, RZ, -R40 ;  /* 0x000000ffff287224 */ /* 0x000fe400078e0a28 */
[C---:B------:R-:W-:Y:S02]  /*1e70*/  IMAD R39, R2.reuse, R39, R43 ;  /* 0x0000002702277224 */ /* 0x040fe400078e022b */
[----:B------:R-:W-:Y:S02]  /*1e80*/  IMAD.MOV R41, RZ, RZ, -R41 ;  /* 0x000000ffff297224 */ /* 0x000fe400078e0a29 */
[C---:B------:R-:W-:Y:S01]  /*1e90*/  IMAD R40, R2.reuse, R40, R45 ;  /* 0x0000002802287224 */ /* 0x040fe200078e022d */
[----:B------:R-:W-:Y:S01]  /*1ea0*/  IABS R45, R52 ;  /* 0x00000034002d7213 */ /* 0x000fe20000000000 */
[C---:B------:R-:W-:Y:S01]  /*1eb0*/  IMAD R41, R2.reuse, R41, R47 ;  /* 0x0000002902297224 */ /* 0x040fe200078e022f */
[----:B------:R-:W-:Y:S01]  /*1ec0*/  IABS R47, R53 ;  /* 0x00000035002f7213 */ /* 0x000fe20000000000 */
[----:B------:R-:W-:Y:S01]  /*1ed0*/  @!P5 IMAD.MOV R36, RZ, RZ, -R36 ;  /* 0x000000ffff24d224 */ /* 0x000fe200078e0a24 */
[C---:B------:R-:W-:Y:S01]  /*1ee0*/  ISETP.GT.U32.AND P5, PT, R2.reuse, R39, PT ;  /* 0x000000270200720c */ /* 0x040fe20003fa4070 */
[--C-:B------:R-:W-:Y:S01]  /*1ef0*/  @!P2 IMAD.IADD R37, R37, 0x1, -R2.reuse ;  /* 0x000000012525a824 */ /* 0x100fe200078e0a02 */
[----:B------:R-:W-:Y:S01]  /*1f00*/  ISETP.GT.U32.AND P2, PT, R2, R40, PT ;  /* 0x000000280200720c */ /* 0x000fe20003f44070 */
[----:B------:R-:W-:Y:S01]  /*1f10*/  @!P6 IMAD.IADD R38, R38, 0x1, -R2 ;  /* 0x000000012626e824 */ /* 0x000fe200078e0a02 */
[----:B------:R-:W-:Y:S01]  /*1f20*/  ISETP.GT.U32.AND P6, PT, R2, R41, PT ;  /* 0x000000290200720c */ /* 0x000fe20003fc4070 */
[----:B------:R-:W-:-:S04]  /*1f30*/  IMAD.HI.U32 R43, R4, R45, RZ ;  /* 0x0000002d042b7227 */ /* 0x000fc800078e00ff */
[C---:B------:R-:W-:Y:S01]  /*1f40*/  IMAD R42, R2.reuse, R42, R49 ;  /* 0x0000002a022a7224 */ /* 0x040fe200078e0231 */
[----:B------:R-:W-:Y:S01]  /*1f50*/  IABS R49, R54 ;  /* 0x0000003600317213 */ /* 0x000fe20000000000 */
[----:B------:R-:W-:Y:S02]  /*1f60*/  IMAD.MOV R43, RZ, RZ, -R43 ;  /* 0x000000ffff2b7224 */ /* 0x000fe400078e0a2b */
[--C-:B------:R-:W-:Y:S01]  /*1f70*/  @!P5 IMAD.IADD R39, R39, 0x1, -R2.reuse ;  /* 0x000000012727d824 */ /* 0x100fe200078e0a02 */
[----:B------:R-:W-:Y:S01]  /*1f80*/  ISETP.GT.U32.AND P5, PT, R2, R38, PT ;  /* 0x000000260200720c */ /* 0x000fe20003fa4070 */
[--C-:B------:R-:W-:Y:S02]  /*1f90*/  @!P2 IMAD.IADD R40, R40, 0x1, -R2.reuse ;  /* 0x000000012828a824 */ /* 0x100fe400078e0a02 */
[----:B------:R-:W-:Y:S01]  /*1fa0*/  @!P6 IMAD.IADD R41, R41, 0x1, -R2 ;  /* 0x000000012929e824 */ /* 0x000fe200078e0a02 */
[C---:B------:R-:W-:Y:S01]  /*1fb0*/  ISETP.GT.U32.AND P2, PT, R2.reuse, R39, PT ;  /* 0x000000270200720c */ /* 0x040fe20003f44070 */
[C---:B------:R-:W-:Y:S01]  /*1fc0*/  IMAD R43, R2.reuse, R43, R45 ;  /* 0x0000002b022b7224 */ /* 0x040fe200078e022d */
[----:B------:R-:W-:Y:S01]  /*1fd0*/  ISETP.GT.U32.AND P6, PT, R2, R40, PT ;  /* 0x000000280200720c */ /* 0x000fe20003fc4070 */
[----:B------:R-:W-:-:S04]  /*1fe0*/  IMAD.HI.U32 R45, R4, R49, RZ ;  /* 0x00000031042d7227 */ /* 0x000fc800078e00ff */
[----:B------:R-:W-:-:S04]  /*1ff0*/  IMAD.HI.U32 R46, R4, R51, RZ ;  /* 0x00000033042e7227 */ /* 0x000fc800078e00ff */
[--C-:B------:R-:W-:Y:S01]  /*2000*/  @!P5 IMAD.IADD R38, R38, 0x1, -R2.reuse ;  /* 0x000000012626d824 */ /* 0x100fe200078e0a02 */
[----:B------:R-:W-:Y:S01]  /*2010*/  ISETP.GT.U32.AND P5, PT, R2, R42, PT ;  /* 0x0000002a0200720c */ /* 0x000fe20003fa4070 */
[--C-:B------:R-:W-:Y:S01]  /*2020*/  @!P2 IMAD.IADD R39, R39, 0x1, -R2.reuse ;  /* 0x000000012727a824 */ /* 0x100fe200078e0a02 */
[----:B------:R-:W-:Y:S01]  /*2030*/  ISETP.GE.AND P2, PT, R44, RZ, PT ;  /* 0x000000ff2c00720c */ /* 0x000fe20003f46270 */
[----:B------:R-:W-:Y:S01]  /*2040*/  @!P6 IMAD.IADD R40, R40, 0x1, -R2 ;  /* 0x000000012828e824 */ /* 0x000fe200078e0a02 */
[----:B------:R-:W-:Y:S01]  /*2050*/  ISETP.GT.U32.AND P6, PT, R2, R43, PT ;  /* 0x0000002b0200720c */ /* 0x000fe20003fc4070 */
[----:B------:R-:W-:Y:S02]  /*2060*/  IMAD.MOV R45, RZ, RZ, -R45 ;  /* 0x000000ffff2d7224 */ /* 0x000fe400078e0a2d */
[----:B------:R-:W-:-:S04]  /*2070*/  IMAD.HI.U32 R44, R4, R47, RZ ;  /* 0x0000002f042c7227 */ /* 0x000fc800078e00ff */
[----:B------:R-:W-:Y:S02]  /*2080*/  IMAD.MOV R46, RZ, RZ, -R46 ;  /* 0x000000ffff2e7224 */ /* 0x000fe400078e0a2e */
[--C-:B------:R-:W-:Y:S01]  /*2090*/  @!P5 IMAD.IADD R42, R42, 0x1, -R2.reuse ;  /* 0x000000012a2ad824 */ /* 0x100fe200078e0a02 */
[----:B------:R-:W-:Y:S01]  /*20a0*/  ISETP.GE.AND P5, PT, R50, RZ, PT ;  /* 0x000000ff3200720c */ /* 0x000fe20003fa6270 */
[----:B------:R-:W-:Y:S01]  /*20b0*/  IMAD R45, R2, R45, R49 ;  /* 0x0000002d022d7224 */ /* 0x000fe200078e0231 */
[----:B------:R-:W-:Y:S01]  /*20c0*/  LOP3.LUT R50, R6, 0x9c, RZ, 0xfc, !PT ;  /* 0x0000009c06327812 */ /* 0x000fe200078efcff */
[----:B------:R-:W-:Y:S01]  /*20d0*/  @!P6 IMAD.IADD R43, R43, 0x1, -R2 ;  /* 0x000000012b2be824 */ /* 0x000fe200078e0a02 */
[C---:B------:R-:W-:Y:S01]  /*20e0*/  ISETP.GT.U32.AND P6, PT, R2.reuse, R42, PT ;  /* 0x0000002a0200720c */ /* 0x040fe20003fc4070 */
[----:B------:R-:W-:Y:S01]  /*20f0*/  IMAD.MOV R44, RZ, RZ, -R44 ;  /* 0x000000ffff2c7224 */ /* 0x000fe200078e0a2c */
[----:B------:R-:W-:Y:S01]  /*2100*/  IABS R49, R50 ;  /* 0x0000003200317213 */ /* 0x000fe20000000000 */
[C---:B------:R-:W-:Y:S01]  /*2110*/  IMAD R46, R2.reuse, R46, R51 ;  /* 0x0000002e022e7224 */ /* 0x040fe200078e0233 */
[----:B------:R-:W-:Y:S01]  /*2120*/  IABS R51, R56 ;  /* 0x0000003800337213 */ /* 0x000fe20000000000 */
[----:B------:R-:W-:Y:S01]  /*2130*/  @!P2 IMAD.MOV R40, RZ, RZ, -R40 ;  /* 0x000000ffff28a224 */ /* 0x000fe200078e0a28 */
[C---:B------:R-:W-:Y:S01]  /*2140*/  ISETP.GT.U32.AND P2, PT, R2.reuse, R45, PT ;  /* 0x0000002d0200720c */ /* 0x040fe20003f44070 */
[----:B------:R-:W-:-:S02]  /*2150*/  IMAD R44, R2, R44, R47 ;  /* 0x0000002c022c7224 */ /* 0x000fc400078e022f */
[----:B------:R-:W-:Y:S01]  /*2160*/  @!P4 IMAD.MOV R37, RZ, RZ, -R37 ;  /* 0x000000ffff25c224 */ /* 0x000fe200078e0a25 */
[C---:B------:R-:W-:Y:S01]  /*2170*/  ISETP.GT.U32.AND P4, PT, R2.reuse, R41, PT ;  /* 0x000000290200720c */ /* 0x040fe20003f84070 */
[----:B------:R-:W-:Y:S01]  /*2180*/  @!P0 IMAD.MOV R39, RZ, RZ, -R39 ;  /* 0x000000ffff278224 */ /* 0x000fe200078e0a27 */
[----:B------:R-:W-:Y:S01]  /*2190*/  ISETP.GT.U32.AND P0, PT, R2, R44, PT ;  /* 0x0000002c0200720c */ /* 0x000fe20003f04070 */
[----:B------:R-:W-:Y:S01]  /*21a0*/  @!P6 IMAD.IADD R42, R42, 0x1, -R2 ;  /* 0x000000012a2ae824 */ /* 0x000fe200078e0a02 */
[----:B------:R-:W-:Y:S01]  /*21b0*/  ISETP.GT.U32.AND P6, PT, R2, R46, PT ;  /* 0x0000002e0200720c */ /* 0x000fe20003fc4070 */
[----:B------:R-:W-:-:S04]  /*21c0*/  IMAD.HI.U32 R47, R4, R49, RZ ;  /* 0x00000031042f7227 */ /* 0x000fc800078e00ff */
[--C-:B------:R-:W-:Y:S02]  /*21d0*/  @!P2 IMAD.IADD R45, R45, 0x1, -R2.reuse ;  /* 0x000000012d2da824 */ /* 0x100fe400078e0a02 */
[----:B------:R-:W-:Y:S02]  /*21e0*/  IMAD.MOV R47, RZ, RZ, -R47 ;  /* 0x000000ffff2f7224 */ /* 0x000fe400078e0a2f */
[--C-:B------:R-:W-:Y:S01]  /*21f0*/  @!P4 IMAD.IADD R41, R41, 0x1, -R2.reuse ;  /* 0x000000012929c824 */ /* 0x100fe200078e0a02 */
[----:B------:R-:W-:Y:S01]  /*2200*/  ISETP.GE.AND P4, PT, R48, RZ, PT ;  /* 0x000000ff3000720c */ /* 0x000fe20003f86270 */
[--C-:B------:R-:W-:Y:S01]  /*2210*/  @!P0 IMAD.IADD R44, R44, 0x1, -R2.reuse ;  /* 0x000000012c2c8824 */ /* 0x100fe200078e0a02 */
[----:B------:R-:W-:Y:S01]  /*2220*/  ISETP.GE.AND P0, PT, R54, RZ, PT ;  /* 0x000000ff3600720c */ /* 0x000fe20003f06270 */
[----:B------:R-:W-:Y:S01]  /*2230*/  @!P6 IMAD.IADD R46, R46, 0x1, -R2 ;  /* 0x000000012e2ee824 */ /* 0x000fe200078e0a02 */
[----:B------:R-:W-:Y:S01]  /*2240*/  ISETP.GT.U32.AND P6, PT, R2, R45, PT ;  /* 0x0000002d0200720c */ /* 0x000fe20003fc4070 */
[----:B------:R-:W-:Y:S01]  /*2250*/  IMAD.HI.U32 R48, R4, R51, RZ ;  /* 0x0000003304307227 */ /* 0x000fe200078e00ff */
[----:B------:R-:W-:-:S02]  /*2260*/  ISETP.GT.U32.AND P2, PT, R2, R44, PT ;  /* 0x0000002c0200720c */ /* 0x000fc40003f44070 */
[----:B------:R-:W-:Y:S01]  /*2270*/  LOP3.LUT R54, R6, 0xac, RZ, 0xfc, !PT ;  /* 0x000000ac06367812 */ /* 0x000fe200078efcff */
[----:B------:R-:W-:Y:S02]  /*2280*/  IMAD.MOV R48, RZ, RZ, -R48 ;  /* 0x000000ffff307224 */ /* 0x000fe400078e0a30 */
[----:B------:R-:W-:Y:S01]  /*2290*/  @!P3 IMAD.MOV R38, RZ, RZ, -R38 ;  /* 0x000000ffff26b224 */ /* 0x000fe200078e0a26 */
[C---:B------:R-:W-:Y:S01]  /*22a0*/  ISETP.GT.U32.AND P3, PT, R2.reuse, R43, PT ;  /* 0x0000002b0200720c */ /* 0x040fe20003f64070 */
[C---:B------:R-:W-:Y:S01]  /*22b0*/  IMAD R47, R2.reuse, R47, R49 ;  /* 0x0000002f022f7224 */ /* 0x040fe200078e0231 */
[----:B------:R-:W-:Y:S01]  /*22c0*/  IABS R59, R54 ;  /* 0x00000036003b7213 */ /* 0x000fe20000000000 */
[----:B------:R-:W-:Y:S02]  /*22d0*/  IMAD R49, R2, R48, R51 ;  /* 0x0000003002317224 */ /* 0x000fe400078e0233 */
[----:B------:R-:W-:Y:S01]  /*22e0*/  @!P4 IMAD.MOV R41, RZ, RZ, -R41 ;  /* 0x000000ffff29c224 */ /* 0x000fe200078e0a29 */
[----:B------:R-:W-:Y:S01]  /*22f0*/  ISETP.GE.AND P4, PT, R52, RZ, PT ;  /* 0x000000ff3400720c */ /* 0x000fe20003f86270 */
[--C-:B------:R-:W-:Y:S01]  /*2300*/  @!P6 IMAD.IADD R45, R45, 0x1, -R2.reuse ;  /* 0x000000012d2de824 */ /* 0x100fe200078e0a02 */
[----:B------:R-:W-:Y:S01]  /*2310*/  ISETP.GT.U32.AND P6, PT, R2, R49, PT ;  /* 0x000000310200720c */ /* 0x000fe20003fc4070 */
[----:B------:R-:W-:Y:S01]  /*2320*/  @!P2 IMAD.IADD R44, R44, 0x1, -R2 ;  /* 0x000000012c2ca824 */ /* 0x000fe200078e0a02 */
[----:B------:R-:W-:Y:S01]  /*2330*/  ISETP.GT.U32.AND P2, PT, R2, R47, PT ;  /* 0x0000002f0200720c */ /* 0x000fe20003f44070 */
[----:B------:R-:W-:Y:S01]  /*2340*/  @!P5 IMAD.MOV R42, RZ, RZ, -R42 ;  /* 0x000000ffff2ad224 */ /* 0x000fe200078e0a2a */
[----:B------:R-:W-:Y:S01]  /*2350*/  LOP3.LUT R52, R6, 0xa4, RZ, 0xfc, !PT ;  /* 0x000000a406347812 */ /* 0x000fe200078efcff */
[----:B------:R-:W-:Y:S01]  /*2360*/  @!P3 IMAD.IADD R43, R43, 0x1, -R2 ;  /* 0x000000012b2bb824 */ /* 0x000fe200078e0a02 */
[----:B------:R-:W-:Y:S01]  /*2370*/  ISETP.GE.AND P3, PT, R53, RZ, PT ;  /* 0x000000ff3500720c */ /* 0x000fe20003f66270 */
[----:B------:R-:W-:Y:S01]  /*2380*/  @!P0 IMAD.MOV R45, RZ, RZ, -R45 ;  /* 0x000000ffff2d8224 */ /* 0x000fe200078e0a2d */
[----:B------:R-:W-:-:S02]  /*2390*/  ISETP.GT.U32.AND P5, PT, R2, R46, PT ;  /* 0x0000002e0200720c */ /* 0x000fc40003fa4070 */
[----:B------:R-:W-:Y:S01]  /*23a0*/  LOP3.LUT R53, R6, 0xa8, RZ, 0xfc, !PT ;  /* 0x000000a806357812 */ /* 0x000fe200078efcff */
[----:B------:R-:W-:Y:S01]  /*23b0*/  @!P4 IMAD.MOV R43, RZ, RZ, -R43 ;  /* 0x000000ffff2bc224 */ /* 0x000fe200078e0a2b */
[----:B------:R-:W-:Y:S01]  /*23c0*/  ISETP.GE.AND P4, PT, R55, RZ, PT ;  /* 0x000000ff3700720c */ /* 0x000fe20003f86270 */
[--C-:B------:R-:W-:Y:S01]  /*23d0*/  @!P6 IMAD.IADD R49, R49, 0x1, -R2.reuse ;  /* 0x000000013131e824 */ /* 0x100fe200078e0a02 */
[----:B------:R-:W-:Y:S01]  /*23e0*/  IABS R55, R52 ;  /* 0x0000003400377213 */ /* 0x000fe20000000000 */
[----:B------:R-:W-:Y:S01]  /*23f0*/  @!P2 IMAD.IADD R47, R47, 0x1, -R2 ;  /* 0x000000012f2fa824 */ /* 0x000fe200078e0a02 */
[----:B------:R-:W-:Y:S02]  /*2400*/  IABS R57, R53 ;  /* 0x0000003500397213 */ /* 0x000fe40000000000 */
[----:B------:R-:W-:Y:S01]  /*2410*/  ISETP.GT.U32.AND P6, PT, R2, R49, PT ;  /* 0x000000310200720c */ /* 0x000fe20003fc4070 */
[----:B------:R-:W-:Y:S01]  /*2420*/  IMAD.HI.U32 R48, R4, R55, RZ ;  /* 0x0000003704307227 */ /* 0x000fe200078e00ff */
[----:B------:R-:W-:-:S02]  /*2430*/  ISETP.GE.AND P2, PT, R56, RZ, PT ;  /* 0x000000ff3800720c */ /* 0x000fc40003f46270 */
[----:B------:R-:W-:Y:S01]  /*2440*/  LOP3.LUT R56, R6, 0xb8, RZ, 0xfc, !PT ;  /* 0x000000b806387812 */ /* 0x000fe200078efcff */
[----:B------:R-:W-:Y:S01]  /*2450*/  @!P3 IMAD.MOV R44, RZ, RZ, -R44 ;  /* 0x000000ffff2cb224 */ /* 0x000fe200078e0a2c */
[----:B------:R-:W-:Y:S01]  /*2460*/  ISETP.GT.U32.AND P3, PT, R2, R47, PT ;  /* 0x0000002f0200720c */ /* 0x000fe20003f64070 */
[----:B------:R-:W-:Y:S01]  /*2470*/  IMAD.MOV R51, RZ, RZ, -R48 ;  /* 0x000000ffff337224 */ /* 0x000fe200078e0a30 */
[----:B------:R-:W-:Y:S01]  /*2480*/  IABS R65, R56 ;  /* 0x0000003800417213 */ /* 0x000fe20000000000 */
[--C-:B------:R-:W-:Y:S01]  /*2490*/  @!P5 IMAD.IADD R46, R46, 0x1, -R2.reuse ;  /* 0x000000012e2ed824 */ /* 0x100fe200078e0a02 */
[----:B------:R-:W-:Y:S01]  /*24a0*/  ISETP.GE.AND P5, PT, R50, RZ, PT ;  /* 0x000000ff3200720c */ /* 0x000fe20003fa6270 */
[----:B------:R-:W-:Y:S01]  /*24b0*/  IMAD R55, R2, R51, R55 ;  /* 0x0000003302377224 */ /* 0x000fe200078e0237 */
[----:B------:R-:W-:Y:S01]  /*24c0*/  ISETP.GE.AND P0, PT, R52, RZ, PT ;  /* 0x000000ff3400720c */ /* 0x000fe20003f06270 */
[----:B------:R-:W-:Y:S02]  /*24d0*/  @!P6 IMAD.IADD R49, R49, 0x1, -R2 ;  /* 0x000000013131e824 */ /* 0x000fe400078e0a02 */
[----:B------:R-:W-:Y:S01]  /*24e0*/  IMAD.HI.U32 R48, R4, R57, RZ ;  /* 0x0000003904307227 */ /* 0x000fe200078e00ff */
[----:B------:R-:W-:-:S03]  /*24f0*/  ISETP.GT.U32.AND P6, PT, R2, R55, PT ;  /* 0x000000370200720c */ /* 0x000fc60003fc4070 */
[----:B------:R-:W-:Y:S02]  /*2500*/  IMAD.MOV R48, RZ, RZ, -R48 ;  /* 0x000000ffff307224 */ /* 0x000fe400078e0a30 */
[----:B------:R-:W-:Y:S01]  /*2510*/  @!P3 IMAD.IADD R47, R47, 0x1, -R2 ;  /* 0x000000012f2fb824 */ /* 0x000fe200078e0a02 */
[----:B------:R-:W-:Y:S01]  /*2520*/  ISETP.GE.AND P3, PT, R54, RZ, PT ;  /* 0x000000ff3600720c */ /* 0x000fe20003f66270 */
[----:B------:R-:W-:Y:S01]  /*2530*/  IMAD R57, R2, R48, R57 ;  /* 0x0000003002397224 */ /* 0x000fe200078e0239 */
[C---:B------:R-:W-:Y:S01]  /*2540*/  LOP3.LUT R48, R6.reuse, 0xb0, RZ, 0xfc, !PT ;  /* 0x000000b006307812 */ /* 0x040fe200078efcff */
[----:B------:R-:W-:Y:S01]  /*2550*/  IMAD.MOV.U32 R51, RZ, RZ, R47 ;  /* 0x000000ffff337224 */ /* 0x000fe200078e002f */
[----:B------:R-:W-:Y:S01]  /*2560*/  LOP3.LUT R54, R6, 0xb4, RZ, 0xfc, !PT ;  /* 0x000000b406367812 */ /* 0x000fe200078efcff */
[----:B------:R-:W-:-:S03]  /*2570*/  IMAD.HI.U32 R50, R4, R59, RZ ;  /* 0x0000003b04327227 */ /* 0x000fc600078e00ff */
[----:B------:R-:W-:Y:S01]  /*2580*/  IABS R61, R54 ;  /* 0x00000036003d7213 */ /* 0x000fe20000000000 */
[----:B------:R-:W-:Y:S01]  /*2590*/  @!P5 IMAD.MOV R51, RZ, RZ, -R51 ;  /* 0x000000ffff33d224 */ /* 0x000fe200078e0a33 */
[C---:B------:R-:W-:Y:S01]  /*25a0*/  ISETP.GT.U32.AND P5, PT, R2.reuse, R57, PT ;  /* 0x000000390200720c */ /* 0x040fe20003fa4070 */
[----:B------:R-:W-:Y:S02]  /*25b0*/  @!P6 IMAD.IADD R55, R55, 0x1, -R2 ;  /* 0x000000013737e824 */ /* 0x000fe400078e0a02 */
[----:B------:R-:W-:Y:S02]  /*25c0*/  IMAD.MOV R50, RZ, RZ, -R50 ;  /* 0x000000ffff327224 */ /* 0x000fe400078e0a32 */
[----:B------:R-:W-:Y:S01]  /*25d0*/  @!P4 IMAD.MOV R46, RZ, RZ, -R46 ;  /* 0x000000ffff2ec224 */ /* 0x000fe200078e0a2e */
[C---:B------:R-:W-:Y:S01]  /*25e0*/  ISETP.GT.U32.AND P6, PT, R2.reuse, R55, PT ;  /* 0x000000370200720c */ /* 0x040fe20003fc4070 */
[----:B------:R-:W-:Y:S01]  /*25f0*/  IMAD R59, R2, R50, R59 ;  /* 0x00000032023b7224 */ /* 0x000fe200078e023b */
[----:B------:R-:W-:Y:S01]  /*2600*/  ISETP.GE.AND P4, PT, R53, RZ, PT ;  /* 0x000000ff3500720c */ /* 0x000fe20003f86270 */
[----:B------:R-:W-:Y:S01]  /*2610*/  IMAD.MOV.U32 R53, RZ, RZ, R49 ;  /* 0x000000ffff357224 */ /* 0x000fe200078e0031 */
[----:B------:R-:W-:Y:S01]  /*2620*/  IABS R49, R48 ;  /* 0x0000003000317213 */ /* 0x000fe20000000000 */
[----:B------:R-:W-:-:S04]  /*2630*/  IMAD.HI.U32 R50, R4, R67, RZ ;  /* 0x0000004304327227 */ /* 0x000fc800078e00ff */
[--C-:B------:R-:W-:Y:S02]  /*2640*/  @!P5 IMAD.IADD R57, R57, 0x1, -R2.reuse ;  /* 0x000000013939d824 */ /* 0x100fe400078e0a02 */
[----:B------:R-:W-:Y:S01]  /*2650*/  @!P2 IMAD.MOV R53, RZ, RZ, -R53 ;  /* 0x000000ffff35a224 */ /* 0x000fe200078e0a35 */
[----:B------:R-:W-:Y:S01]  /*2660*/  ISETP.GE.AND P2, PT, R48, RZ, PT ;  /* 0x000000ff3000720c */ /* 0x000fe20003f46270 */
[----:B------:R-:W-:Y:S01]  /*2670*/  @!P6 IMAD.IADD R55, R55, 0x1, -R2 ;  /* 0x000000013737e824 */ /* 0x000fe200078e0a02 */
[----:B------:R-:W-:Y:S01]  /*2680*/  ISETP.GT.U32.AND P5, PT, R2, R57, PT ;  /* 0x000000390200720c */ /* 0x000fe20003fa4070 */
[----:B------:R-:W-:Y:S01]  /*2690*/  IMAD.HI.U32 R47, R4, R49, RZ ;  /* 0x00000031042f7227 */ /* 0x000fe200078e00ff */
[----:B------:R-:W-:-:S03]  /*26a0*/  ISETP.GT.U32.AND P6, PT, R2, R59, PT ;  /* 0x0000003b0200720c */ /* 0x000fc60003fc4070 */
[----:B------:R-:W-:-:S04]  /*26b0*/  IMAD.HI.U32 R48, R4, R61, RZ ;  /* 0x0000003d04307227 */ /* 0x000fc800078e00ff */
[----:B------:R-:W-:Y:S02]  /*26c0*/  IMAD.MOV R47, RZ, RZ, -R47 ;  /* 0x000000ffff2f7224 */ /* 0x000fe400078e0a2f */
[----:B------:R-:W-:Y:S02]  /*26d0*/  IMAD.MOV R48, RZ, RZ, -R48 ;  /* 0x000000ffff307224 */ /* 0x000fe400078e0a30 */
[C---:B------:R-:W-:Y:S02]  /*26e0*/  IMAD R47, R2.reuse, R47, R49 ;  /* 0x0000002f022f7224 */ /* 0x040fe400078e0231 */
[C---:B------:R-:W-:Y:S02]  /*26f0*/  IMAD R49, R2.reuse, R48, R61 ;  /* 0x0000003002317224 */ /* 0x040fe400078e023d */
[--C-:B------:R-:W-:Y:S01]  /*2700*/  @!P5 IMAD.IADD R57, R57, 0x1, -R2.reuse ;  /* 0x000000013939d824 */ /* 0x100fe200078e0a02 */
[C---:B------:R-:W-:Y:S01]  /*2710*/  ISETP.GT.U32.AND P5, PT, R2.reuse, R47, PT ;  /* 0x0000002f0200720c */ /* 0x040fe20003fa4070 */
[----:B------:R-:W-:Y:S01]  /*2720*/  @!P6 IMAD.IADD R59, R59, 0x1, -R2 ;  /* 0x000000013b3be824 */ /* 0x000fe200078e0a02 */
[----:B------:R-:W-:Y:S01]  /*2730*/  ISETP.GT.U32.AND P6, PT, R2, R49, PT ;  /* 0x000000310200720c */ /* 0x000fe20003fc4070 */
[----:B------:R-:W-:-:S04]  /*2740*/  IMAD.HI.U32 R48, R4, R65, RZ ;  /* 0x0000004104307227 */ /* 0x000fc800078e00ff */
[----:B------:R-:W-:Y:S02]  /*2750*/  IMAD.MOV R48, RZ, RZ, -R48 ;  /* 0x000000ffff307224 */ /* 0x000fe400078e0a30 */
[----:B------:R-:W-:Y:S02]  /*2760*/  IMAD.MOV R50, RZ, RZ, -R50 ;  /* 0x000000ffff327224 */ /* 0x000fe400078e0a32 */
[C---:B------:R-:W-:Y:S02]  /*2770*/  IMAD R65, R2.reuse, R48, R65 ;  /* 0x0000003002417224 */ /* 0x040fe400078e0241 */
[--C-:B------:R-:W-:Y:S01]  /*2780*/  @!P5 IMAD.IADD R47, R47, 0x1, -R2.reuse ;  /* 0x000000012f2fd824 */ /* 0x100fe200078e0a02 */
[----:B------:R-:W-:Y:S01]  /*2790*/  ISETP.GT.U32.AND P5, PT, R2, R59, PT ;  /* 0x0000003b0200720c */ /* 0x000fe20003fa4070 */
[----:B------:R-:W-:Y:S02]  /*27a0*/  @!P6 IMAD.IADD R49, R49, 0x1, -R2 ;  /* 0x000000013131e824 */ /* 0x000fe400078e0a02 */
[----:B------:R-:W-:-:S03]  /*27b0*/  IMAD.HI.U32 R48, R4, R71, RZ ;  /* 0x0000004704307227 */ /* 0x000fc600078e00ff */
[C---:B------:R-:W-:Y:S01]  /*27c0*/  ISETP.GT.U32.AND P6, PT, R2.reuse, R49, PT ;  /* 0x000000310200720c */ /* 0x040fe20003fc4070 */
[----:B------:R-:W-:Y:S02]  /*27d0*/  IMAD R67, R2, R50, R67 ;  /* 0x0000003202437224 */ /* 0x000fe400078e0243 */
[----:B------:R-:W-:Y:S02]  /*27e0*/  IMAD.MOV R50, RZ, RZ, -R48 ;  /* 0x000000ffff327224 */ /* 0x000fe400078e0a30 */
[----:B------:R-:W-:-:S04]  /*27f0*/  IMAD.HI.U32 R52, R4, R69, RZ ;  /* 0x0000004504347227 */ /* 0x000fc800078e00ff */
[----:B------:R-:W-:Y:S01]  /*2800*/  @!P5 IMAD.IADD R59, R59, 0x1, -R2 ;  /* 0x000000013b3bd824 */ /* 0x000fe200078e0a02 */
[C---:B------:R-:W-:Y:S01]  /*2810*/  ISETP.GT.U32.AND P5, PT, R2.reuse, R67, PT ;  /* 0x000000430200720c */ /* 0x040fe20003fa4070 */
[C---:B------:R-:W-:Y:S02]  /*2820*/  IMAD R71, R2.reuse, R50, R71 ;  /* 0x0000003202477224 */ /* 0x040fe400078e0247 */
[----:B------:R-:W-:Y:S02]  /*2830*/  IMAD.MOV R52, RZ, RZ, -R52 ;  /* 0x000000ffff347224 */ /* 0x000fe400078e0a34 */
[----:B------:R-:W-:Y:S01]  /*2840*/  @!P0 IMAD.MOV R55, RZ, RZ, -R55 ;  /* 0x000000ffff378224 */ /* 0x000fe200078e0a37 */
[C---:B------:R-:W-:Y:S01]  /*2850*/  ISETP.GT.U32.AND P0, PT, R2.reuse, R47, PT ;  /* 0x0000002f0200720c */ /* 0x040fe20003f04070 */
[--C-:B------:R-:W-:Y:S01]  /*2860*/  @!P6 IMAD.IADD R49, R49, 0x1, -R2.reuse ;  /* 0x000000013131e824 */ /* 0x100fe200078e0a02 */
[C---:B------:R-:W-:Y:S01]  /*2870*/  ISETP.GT.U32.AND P6, PT, R2.reuse, R71, PT ;  /* 0x000000470200720c */ /* 0x040fe20003fc4070 */
[----:B------:R-:W-:Y:S01]  /*2880*/  IMAD R69, R2, R52, R69 ;  /* 0x0000003402457224 */ /* 0x000fe200078e0245 */
[----:B------:R-:W-:Y:S01]  /*2890*/  LOP3.LUT R52, R6, 0xc8, RZ, 0xfc, !PT ;  /* 0x000000c806347812 */ /* 0x000fe200078efcff */
[----:B------:R-:W-:Y:S01]  /*28a0*/  @!P4 IMAD.MOV R57, RZ, RZ, -R57 ;  /* 0x000000ffff39c224 */ /* 0x000fe200078e0a39 */
[----:B------:R-:W-:Y:S01]  /*28b0*/  ISETP.GT.U32.AND P4, PT, R2, R65, PT ;  /* 0x000000410200720c */ /* 0x000fe20003f84070 */
[----:B------:R-:W-:Y:S01]  /*28c0*/  @!P5 IMAD.IADD R67, R67, 0x1, -R2 ;  /* 0x000000014343d824 */ /* 0x000fe200078e0a02 */
[----:B------:R-:W-:Y:S01]  /*28d0*/  IABS R73, R52 ;  /* 0x0000003400497213 */ /* 0x000fe20000000000 */
[----:B------:R-:W-:Y:S01]  /*28e0*/  @!P3 IMAD.MOV R59, RZ, RZ, -R59 ;  /* 0x000000ffff3bb224 */ /* 0x000fe200078e0a3b */
[----:B------:R-:W-:Y:S01]  /*28f0*/  ISETP.GE.AND P5, PT, R56, RZ, PT ;  /* 0x000000ff3800720c */ /* 0x000fe20003fa6270 */
[----:B------:R-:W-:Y:S01]  /*2900*/  IMAD.MOV.U32 R63, RZ, RZ, R49 ;  /* 0x000000ffff3f7224 */ /* 0x000fe200078e0031 */
[----:B------:R-:W-:Y:S01]  /*2910*/  LOP3.LUT R56, R6, 0xe4, RZ, 0xfc, !PT ;  /* 0x000000e406387812 */ /* 0x000fe200078efcff */
[----:B------:R-:W-:-:S03]  /*2920*/  IMAD.HI.U32 R48, R4, R73, RZ ;  /* 0x0000004904307227 */ /* 0x000fc600078e00ff */
[----:B------:R-:W-:Y:S01]  /*2930*/  IABS R87, R56 ;  /* 0x0000003800577213 */ /* 0x000fe20000000000 */
[--C-:B------:R-:W-:Y:S01]  /*2940*/  @!P0 IMAD.IADD R47, R47, 0x1, -R2.reuse ;  /* 0x000000012f2f8824 */ /* 0x100fe200078e0a02 */
[C---:B------:R-:W-:Y:S01]  /*2950*/  ISETP.GT.U32.AND P0, PT, R2.reuse, R69, PT ;  /* 0x000000450200720c */ /* 0x040fe20003f04070 */
[----:B------:R-:W-:Y:S01]  /*2960*/  @!P6 IMAD.IADD R71, R71, 0x1, -R2 ;  /* 0x000000014747e824 */ /* 0x000fe200078e0a02 */
[----:B------:R-:W-:Y:S01]  /*2970*/  ISETP.GT.U32.AND P6, PT, R2, R67, PT ;  /* 0x000000430200720c */ /* 0x000fe20003fc4070 */
[----:B------:R-:W-:Y:S02]  /*2980*/  IMAD.MOV R50, RZ, RZ, -R48 ;  /* 0x000000ffff327224 */ /* 0x000fe400078e0a30 */
[----:B------:R-:W-:Y:S01]  /*2990*/  IMAD.HI.U32 R48, R4, R75, RZ ;  /* 0x0000004b04307227 */ /* 0x000fe200078e00ff */
[----:B------:R-:W-:-:S03]  /*29a0*/  ISETP.GT.U32.AND P3, PT, R2, R71, PT ;  /* 0x000000470200720c */ /* 0x000fc60003f64070 */
[----:B------:R-:W-:Y:S01]  /*29b0*/  @!P4 IMAD.IADD R65, R65, 0x1, -R2 ;  /* 0x000000014141c824 */ /* 0x000fe200078e0a02 */
[----:B------:R-:W-:Y:S01]  /*29c0*/  ISETP.GE.AND P4, PT, R54, RZ, PT ;  /* 0x000000ff3600720c */ /* 0x000fe20003f86270 */
[----:B------:R-:W-:Y:S01]  /*29d0*/  IMAD.MOV R48, RZ, RZ, -R48 ;  /* 0x000000ffff307224 */ /* 0x000fe200078e0a30 */
[----:B------:R-:W-:Y:S01]  /*29e0*/  LOP3.LUT R54, R6, 0xd4, RZ, 0xfc, !PT ;  /* 0x000000d406367812 */ /* 0x000fe200078efcff */
[----:B------:R-:W-:Y:S02]  /*29f0*/  IMAD.MOV.U32 R61, RZ, RZ, R47 ;  /* 0x000000ffff3d7224 */ /* 0x000fe400078e002f */
[C---:B------:R-:W-:Y:S01]  /*2a00*/  IMAD R47, R2.reuse, R48, R75 ;  /* 0x00000030022f7224 */ /* 0x040fe200078e024b */
[----:B------:R-:W-:Y:S01]  /*2a10*/  IABS R79, R54 ;  /* 0x00000036004f7213 */ /* 0x000fe20000000000 */
[--C-:B------:R-:W-:Y:S01]  /*2a20*/  @!P0 IMAD.IADD R69, R69, 0x1, -R2.reuse ;  /* 0x0000000145458824 */ /* 0x100fe200078e0a02 */
[C---:B------:R-:W-:Y:S01]  /*2a30*/  ISETP.GT.U32.AND P0, PT, R2.reuse, R65, PT ;  /* 0x000000410200720c */ /* 0x040fe20003f04070 */
[--C-:B------:R-:W-:Y:S01]  /*2a40*/  @!P6 IMAD.IADD R67, R67, 0x1, -R2.reuse ;  /* 0x000000014343e824 */ /* 0x100fe200078e0a02 */
[C---:B------:R-:W-:Y:S01]  /*2a50*/  ISETP.GT.U32.AND P6, PT, R2.reuse, R47, PT ;  /* 0x0000002f0200720c */ /* 0x040fe20003fc4070 */
[----:B------:R-:W-:Y:S01]  /*2a60*/  IMAD R73, R2, R50, R73 ;  /* 0x0000003202497224 */ /* 0x000fe200078e0249 */
[----:B------:R-:W-:Y:S01]  /*2a70*/  LOP3.LUT R50, R6, 0xd0, RZ, 0xfc, !PT ;  /* 0x000000d006327812 */ /* 0x000fe200078efcff */
[----:B------:R-:W-:Y:S01]  /*2a80*/  @!P2 IMAD.MOV R61, RZ, RZ, -R61 ;  /* 0x000000ffff3da224 */ /* 0x000fe200078e0a3d */
[C---:B------:R-:W-:Y:S01]  /*2a90*/  ISETP.GT.U32.AND P2, PT, R2.reuse, R69, PT ;  /* 0x000000450200720c */ /* 0x040fe20003f44070 */
[----:B------:R-:W-:Y:S01]  /*2aa0*/  @!P4 IMAD.MOV R63, RZ, RZ, -R63 ;  /* 0x000000ffff3fc224 */ /* 0x000fe200078e0a3f */
[----:B------:R-:W-:Y:S01]  /*2ab0*/  IABS R49, R50 ;  /* 0x0000003200317213 */ /* 0x000fe20000000000 */
[----:B------:R-:W-:Y:S01]  /*2ac0*/  @!P3 IMAD.IADD R71, R71, 0x1, -R2 ;  /* 0x000000014747b824 */ /* 0x000fe200078e0a02 */
[----:B------:R-:W-:-:S02]  /*2ad0*/  ISETP.GT.U32.AND P4, PT, R2, R73, PT ;  /* 0x000000490200720c */ /* 0x000fc40003f84070 */
[----:B------:R-:W-:Y:S01]  /*2ae0*/  ISETP.GE.AND P3, PT, R62, RZ, PT ;  /* 0x000000ff3e00720c */ /* 0x000fe20003f66270 */
[----:B------:R-:W-:Y:S01]  /*2af0*/  IMAD.HI.U32 R48, R4, R49, RZ ;  /* 0x0000003104307227 */ /* 0x000fe200078e00ff */
[----:B------:R-:W-:-:S03]  /*2b00*/  LOP3.LUT R62, R6, 0xf4, RZ, 0xfc, !PT ;  /* 0x000000f4063e7812 */ /* 0x000fc600078efcff */
[--C-:B------:R-:W-:Y:S01]  /*2b10*/  @!P0 IMAD.IADD R65, R65, 0x1, -R2.reuse ;  /* 0x0000000141418824 */ /* 0x100fe200078e0a02 */
[----:B------:R-:W-:Y:S01]  /*2b20*/  ISETP.GE.AND P0, PT, R58, RZ, PT ;  /* 0x000000ff3a00720c */ /* 0x000fe20003f06270 */
[----:B------:R-:W-:Y:S01]  /*2b30*/  @!P6 IMAD.IADD R47, R47, 0x1, -R2 ;  /* 0x000000012f2fe824 */ /* 0x000fe200078e0a02 */
[----:B------:R-:W-:Y:S01]  /*2b40*/  LOP3.LUT R58, R6, 0xe8, RZ, 0xfc, !PT ;  /* 0x000000e8063a7812 */ /* 0x000fe200078efcff */
[----:B------:R-:W-:Y:S01]  /*2b50*/  IMAD.MOV R48, RZ, RZ, -R48 ;  /* 0x000000ffff307224 */ /* 0x000fe200078e0a30 */
[----:B------:R-:W-:Y:S01]  /*2b60*/  IABS R95, R62 ;  /* 0x0000003e005f7213 */ /* 0x000fe20000000000 */
[--C-:B------:R-:W-:Y:S01]  /*2b70*/  @!P2 IMAD.IADD R69, R69, 0x1, -R2.reuse ;  /* 0x000000014545a824 */ /* 0x100fe200078e0a02 */
[----:B------:R-:W-:Y:S01]  /*2b80*/  ISETP.GE.AND P2, PT, R60, RZ, PT ;  /* 0x000000ff3c00720c */ /* 0x000fe20003f46270 */
[----:B------:R-:W-:Y:S01]  /*2b90*/  @!P4 IMAD.IADD R73, R73, 0x1, -R2 ;  /* 0x000000014949c824 */ /* 0x000fe200078e0a02 */
[C---:B------:R-:W-:Y:S01]  /*2ba0*/  ISETP.GT.U32.AND P6, PT, R2.reuse, R47, PT ;  /* 0x0000002f0200720c */ /* 0x040fe20003fc4070 */
[----:B------:R-:W-:Y:S01]  /*2bb0*/  IMAD R49, R2, R48, R49 ;  /* 0x0000003002317224 */ /* 0x000fe200078e0231 */
[----:B------:R-:W-:Y:S01]  /*2bc0*/  ISETP.GE.AND P4, PT, R52, RZ, PT ;  /* 0x000000ff3400720c */ /* 0x000fe20003f86270 */
[----:B------:R-:W-:Y:S01]  /*2bd0*/  @!P5 IMAD.MOV R65, RZ, RZ, -R65 ;  /* 0x000000ffff41d224 */ /* 0x000fe200078e0a41 */
[C---:B------:R-:W-:Y:S01]  /*2be0*/  ISETP.GT.U32.AND P5, PT, R2.reuse, R73, PT ;  /* 0x000000490200720c */ /* 0x040fe20003fa4070 */
[----:B------:R-:W-:Y:S01]  /*2bf0*/  @!P3 IMAD.MOV R71, RZ, RZ, -R71 ;  /* 0x000000ffff47b224 */ /* 0x000fe200078e0a47 */
[----:B------:R-:W-:Y:S01]  /*2c00*/  ISETP.GT.U32.AND P3, PT, R2, R49, PT ;  /* 0x000000310200720c */ /* 0x000fe20003f64070 */
[----:B------:R-:W-:Y:S01]  /*2c10*/  @!P0 IMAD.MOV R67, RZ, RZ, -R67 ;  /* 0x000000ffff438224 */ /* 0x000fe200078e0a43 */
[----:B------:R-:W-:Y:S01]  /*2c20*/  ISETP.GE.AND P0, PT, R64, RZ, PT ;  /* 0x000000ff4000720c */ /* 0x000fe20003f06270 */
[----:B------:R-:W-:Y:S01]  /*2c30*/  IMAD.HI.U32 R48, R4, R79, RZ ;  /* 0x0000004f04307227 */ /* 0x000fe200078e00ff */
[----:B------:R-:W-:-:S02]  /*2c40*/  IABS R89, R58 ;  /* 0x0000003a00597213 */ /* 0x000fc40000000000 */
[----:B------:R-:W-:Y:S01]  /*2c50*/  LOP3.LUT R60, R6, 0xf0, RZ, 0xfc, !PT ;  /* 0x000000f0063c7812 */ /* 0x000fe200078efcff */
[----:B------:R-:W-:Y:S01]  /*2c60*/  @!P2 IMAD.MOV R69, RZ, RZ, -R69 ;  /* 0x000000ffff45a224 */ /* 0x000fe200078e0a45 */
[----:B------:R-:W-:Y:S01]  /*2c70*/  ISETP.GE.AND P2, PT, R50, RZ, PT ;  /* 0x000000ff3200720c */ /* 0x000fe20003f46270 */
[----:B------:R-:W-:Y:S01]  /*2c80*/  IMAD.MOV R48, RZ, RZ, -R48 ;  /* 0x000000ffff307224 */ /* 0x000fe200078e0a30 */
[----:B------:R-:W-:Y:S01]  /*2c90*/  LOP3.LUT R50, R6, 0xd8, RZ, 0xfc, !PT ;  /* 0x000000d806327812 */ /* 0x000fe200078efcff */
[--C-:B------:R-:W-:Y:S01]  /*2ca0*/  @!P6 IMAD.IADD R47, R47, 0x1, -R2.reuse ;  /* 0x000000012f2fe824 */ /* 0x100fe200078e0a02 */
[----:B------:R-:W-:Y:S01]  /*2cb0*/  IABS R93, R60 ;  /* 0x0000003c005d7213 */ /* 0x000fe20000000000 */
[----:B------:R-:W-:Y:S01]  /*2cc0*/  IMAD R79, R2, R48, R79 ;  /* 0x00000030024f7224 */ /* 0x000fe200078e024f */
[----:B------:R-:W-:Y:S01]  /*2cd0*/  IABS R77, R50 ;  /* 0x00000032004d7213 */ /* 0x000fe20000000000 */
[----:B------:R-:W-:Y:S01]  /*2ce0*/  IMAD.MOV.U32 R75, RZ, RZ, R47 ;  /* 0x000000ffff4b7224 */ /* 0x000fe200078e002f */
[----:B------:R-:W-:Y:S01]  /*2cf0*/  ISETP.GE.AND P6, PT, R50, RZ, PT ;  /* 0x000000ff3200720c */ /* 0x000fe20003fc6270 */
[--C-:B------:R-:W-:Y:S01]  /*2d00*/  @!P5 IMAD.IADD R73, R73, 0x1, -R2.reuse ;  /* 0x000000014949d824 */ /* 0x100fe200078e0a02 */
[----:B------:R-:W-:Y:S01]  /*2d10*/  LOP3.LUT R50, R6, 0xdc, RZ, 0xfc, !PT ;  /* 0x000000dc06327812 */ /* 0x000fe200078efcff */
[----:B------:R-:W-:Y:S01]  /*2d20*/  @!P3 IMAD.IADD R49, R49, 0x1, -R2 ;  /* 0x000000013131b824 */ /* 0x000fe200078e0a02 */
[----:B------:R-:W-:Y:S01]  /*2d30*/  ISETP.GE.AND P5, PT, R54, RZ, PT ;  /* 0x000000ff3600720c */ /* 0x000fe20003fa6270 */
[----:B------:R-:W-:Y:S01]  /*2d40*/  @!P0 IMAD.MOV R75, RZ, RZ, -R75 ;  /* 0x000000ffff4b8224 */ /* 0x000fe200078e0a4b */
[C---:B------:R-:W-:Y:S01]  /*2d50*/  ISETP.GT.U32.AND P0, PT, R2.reuse, R79, PT ;  /* 0x0000004f0200720c */ /* 0x040fe20003f04070 */
[----:B------:R-:W-:Y:S01]  /*2d60*/  @!P4 IMAD.MOV R73, RZ, RZ, -R73 ;  /* 0x000000ffff49c224 */ /* 0x000fe200078e0a49 */
[----:B------:R-:W-:Y:S01]  /*2d70*/  ISETP.GT.U32.AND P4, PT, R2, R49, PT ;  /* 0x000000310200720c */ /* 0x000fe20003f84070 */
[----:B------:R-:W-:Y:S01]  /*2d80*/  IMAD.HI.U32 R48, R4, R77, RZ ;  /* 0x0000004d04307227 */ /* 0x000fe200078e00ff */
[----:B------:R-:W-:-:S02]  /*2d90*/  IABS R83, R50 ;  /* 0x0000003200537213 */ /* 0x000fc40000000000 */
[----:B------:R-:W-:Y:S01]  /*2da0*/  LOP3.LUT R54, R6, 0xe0, RZ, 0xfc, !PT ;  /* 0x000000e006367812 */ /* 0x000fe200078efcff */
[----:B------:R-:W-:Y:S01]  /*2db0*/  IMAD.MOV R48, RZ, RZ, -R48 ;  /* 0x000000ffff307224 */ /* 0x000fe200078e0a30 */
[----:B------:R-:W-:Y:S02]  /*2dc0*/  ISETP.GE.AND P3, PT, R50, RZ, PT ;  /* 0x000000ff3200720c */ /* 0x000fe40003f66270 */
[----:B------:R-:W-:Y:S01]  /*2dd0*/  IABS R85, R54 ;  /* 0x0000003600557213 */ /* 0x000fe20000000000 */
[C---:B------:R-:W-:Y:S02]  /*2de0*/  IMAD R47, R2.reuse, R48, R77 ;  /* 0x00000030022f7224 */ /* 0x040fe400078e024d */
[--C-:B------:R-:W-:Y:S02]  /*2df0*/  @!P0 IMAD.IADD R79, R79, 0x1, -R2.reuse ;  /* 0x000000014f4f8824 */ /* 0x100fe400078e0a02 */
[----:B------:R-:W-:Y:S01]  /*2e00*/  @!P4 IMAD.IADD R49, R49, 0x1, -R2 ;  /* 0x000000013131c824 */ /* 0x000fe200078e0a02 */
[----:B------:R-:W-:Y:S01]  /*2e10*/  ISETP.GT.U32.AND P4, PT, R2, R47, PT ;  /* 0x0000002f0200720c */ /* 0x000fe20003f84070 */
[----:B------:R-:W-:Y:S01]  /*2e20*/  IMAD.HI.U32 R48, R4, R83, RZ ;  /* 0x0000005304307227 */ /* 0x000fe200078e00ff */
[----:B------:R-:W-:-:S03]  /*2e30*/  ISETP.GT.U32.AND P0, PT, R2, R79, PT ;  /* 0x0000004f0200720c */ /* 0x000fc60003f04070 */
[----:B------:R-:W-:Y:S02]  /*2e40*/  IMAD.MOV R52, RZ, RZ, -R48 ;  /* 0x000000ffff347224 */ /* 0x000fe400078e0a30 */
[----:B------:R-:W-:-:S04]  /*2e50*/  IMAD.HI.U32 R50, R4, R85, RZ ;  /* 0x0000005504327227 */ /* 0x000fc800078e00ff */
[----:B------:R-:W-:Y:S01]  /*2e60*/  IMAD R83, R2, R52, R83 ;  /* 0x0000003402537224 */ /* 0x000fe200078e0253 */
[----:B------:R-:W-:Y:S01]  /*2e70*/  LOP3.LUT R52, R6, 0xec, RZ, 0xfc, !PT ;  /* 0x000000ec06347812 */ /* 0x000fe200078efcff */
[--C-:B------:R-:W-:Y:S02]  /*2e80*/  @!P4 IMAD.IADD R47, R47, 0x1, -R2.reuse ;  /* 0x000000012f2fc824 */ /* 0x100fe400078e0a02 */
[----:B------:R-:W-:Y:S01]  /*2e90*/  @!P0 IMAD.IADD R79, R79, 0x1, -R2 ;  /* 0x000000014f4f8824 */ /* 0x000fe200078e0a02 */
[C---:B------:R-:W-:Y:S01]  /*2ea0*/  ISETP.GT.U32.AND P0, PT, R2.reuse, R83, PT ;  /* 0x000000530200720c */ /* 0x040fe20003f04070 */
[----:B------:R-:W-:Y:S01]  /*2eb0*/  IMAD.MOV R50, RZ, RZ, -R50 ;  /* 0x000000ffff327224 */ /* 0x000fe200078e0a32 */
[----:B------:R-:W-:Y:S01]  /*2ec0*/  ISETP.GT.U32.AND P4, PT, R2, R47, PT ;  /* 0x0000002f0200720c */ /* 0x000fe20003f84070 */
[----:B------:R-:W-:Y:S01]  /*2ed0*/  IMAD.HI.U32 R48, R4, R87, RZ ;  /* 0x0000005704307227 */ /* 0x000fe200078e00ff */
[----:B------:R-:W-:-:S03]  /*2ee0*/  IABS R91, R52 ;  /* 0x00000034005b7213 */ /* 0x000fc60000000000 */
[----:B------:R-:W-:Y:S02]  /*2ef0*/  IMAD R85, R2, R50, R85 ;  /* 0x0000003202557224 */ /* 0x000fe400078e0255 */
[----:B------:R-:W-:Y:S02]  /*2f00*/  IMAD.MOV R50, RZ, RZ, -R48 ;  /* 0x000000ffff327224 */ /* 0x000fe400078e0a30 */
[----:B------:R-:W-:-:S04]  /*2f10*/  IMAD.HI.U32 R48, R4, R89, RZ ;  /* 0x0000005904307227 */ /* 0x000fc800078e00ff */
[----:B------:R-:W-:Y:S01]  /*2f20*/  IMAD R87, R2, R50, R87 ;  /* 0x0000003202577224 */ /* 0x000fe200078e0257 */
[----:B------:R-:W-:Y:S01]  /*2f30*/  LOP3.LUT R50, R6, 0xf8, RZ, 0xfc, !PT ;  /* 0x000000f806327812 */ /* 0x000fe200078efcff */
[----:B------:R-:W-:Y:S02]  /*2f40*/  IMAD.MOV R48, RZ, RZ, -R48 ;  /* 0x000000ffff307224 */ /* 0x000fe400078e0a30 */
[--C-:B------:R-:W-:Y:S01]  /*2f50*/  @!P0 IMAD.IADD R83, R83, 0x1, -R2.reuse ;  /* 0x0000000153538824 */ /* 0x100fe200078e0a02 */
[C---:B------:R-:W-:Y:S01]  /*2f60*/  ISETP.GT.U32.AND P0, PT, R2.reuse, R87, PT ;  /* 0x000000570200720c */ /* 0x040fe20003f04070 */
[C---:B------:R-:W-:Y:S01]  /*2f70*/  IMAD R89, R2.reuse, R48, R89 ;  /* 0x0000003002597224 */ /* 0x040fe200078e0259 */
[----:B------:R-:W-:Y:S01]  /*2f80*/  IABS R97, R50 ;  /* 0x0000003200617213 */ /* 0x000fe20000000000 */
[----:B------:R-:W-:Y:S01]  /*2f90*/  @!P4 IMAD.IADD R47, R47, 0x1, -R2 ;  /* 0x000000012f2fc824 */ /* 0x000fe200078e0a02 */
[----:B------:R-:W-:Y:S01]  /*2fa0*/  ISETP.GT.U32.AND P4, PT, R2, R85, PT ;  /* 0x000000550200720c */ /* 0x000fe20003f84070 */
[----:B------:R-:W-:-:S04]  /*2fb0*/  IMAD.HI.U32 R48, R4, R91, RZ ;  /* 0x0000005b04307227 */ /* 0x000fc800078e00ff */
[----:B------:R-:W-:Y:S02]  /*2fc0*/  IMAD.MOV R48, RZ, RZ, -R48 ;  /* 0x000000ffff307224 */ /* 0x000fe400078e0a30 */
[----:B------:R-:W-:-:S04]  /*2fd0*/  IMAD.HI.U32 R6, R4, R93, RZ ;  /* 0x0000005d04067227 */ /* 0x000fc800078e00ff */
[C---:B------:R-:W-:Y:S02]  /*2fe0*/  IMAD R91, R2.reuse, R48, R91 ;  /* 0x00000030025b7224 */ /* 0x040fe400078e025b */
[--C-:B------:R-:W-:Y:S02]  /*2ff0*/  @!P0 IMAD.IADD R87, R87, 0x1, -R2.reuse ;  /* 0x0000000157578824 */ /* 0x100fe400078e0a02 */
[----:B------:R-:W-:Y:S01]  /*3000*/  @!P4 IMAD.IADD R85, R85, 0x1, -R2 ;  /* 0x000000015555c824 */ /* 0x000fe200078e0a02 */
[C---:B------:R-:W-:Y:S01]  /*3010*/  ISETP.GT.U32.AND P0, PT, R2.reuse, R91, PT ;  /* 0x0000005b0200720c */ /* 0x040fe20003f04070 */
[----:B------:R-:W-:Y:S01]  /*3020*/  IMAD.MOV.U32 R77, RZ, RZ, R49 ;  /* 0x000000ffff4d7224 */ /* 0x000fe200078e0031 */
[C---:B------:R-:W-:Y:S01]  /*3030*/  ISETP.GT.U32.AND P4, PT, R2.reuse, R89, PT ;  /* 0x000000590200720c */ /* 0x040fe20003f84070 */
[----:B------:R-:W-:Y:S01]  /*3040*/  IMAD.MOV R8, RZ, RZ, -R6 ;  /* 0x000000ffff087224 */ /* 0x000fe200078e0a06 */
[----:B------:R-:W-:Y:S01]  /*3050*/  IABS R49, R66 ;  /* 0x0000004200317213 */ /* 0x000fe20000000000 */
[----:B------:R-:W-:Y:S01]  /*3060*/  @!P2 IMAD.MOV R77, RZ, RZ, -R77 ;  /* 0x000000ffff4da224 */ /* 0x000fe200078e0a4d */
[----:B------:R-:W-:Y:S01]  /*3070*/  ISETP.GT.U32.AND P2, PT, R2, R85, PT ;  /* 0x000000550200720c */ /* 0x000fe20003f44070 */
[----:B------:R-:W-:-:S04]  /*3080*/  IMAD.HI.U32 R6, R4, R95, RZ ;  /* 0x0000005f04067227 */ /* 0x000fc800078e00ff */
[----:B------:R-:W-:-:S04]  /*3090*/  IMAD.HI.U32 R4, R4, R97, RZ ;  /* 0x0000006104047227 */ /* 0x000fc800078e00ff */
[--C-:B------:R-:W-:Y:S01]  /*30a0*/  @!P0 IMAD.IADD R91, R91, 0x1, -R2.reuse ;  /* 0x000000015b5b8824 */ /* 0x100fe200078e0a02 */
[C---:B------:R-:W-:Y:S01]  /*30b0*/  ISETP.GT.U32.AND P0, PT, R2.reuse, R87, PT ;  /* 0x000000570200720c */ /* 0x040fe20003f04070 */
[----:B------:R-:W-:Y:S01]  /*30c0*/  @!P4 IMAD.IADD R89, R89, 0x1, -R2 ;  /* 0x000000015959c824 */ /* 0x000fe200078e0a02 */
[C---:B------:R-:W-:Y:S01]  /*30d0*/  ISETP.GT.U32.AND P4, PT, R2.reuse, R83, PT ;  /* 0x000000530200720c */ /* 0x040fe20003f84070 */
[----:B------:R-:W-:Y:S01]  /*30e0*/  @!P5 IMAD.MOV R79, RZ, RZ, -R79 ;  /* 0x000000ffff4fd224 */ /* 0x000fe200078e0a4f */
[C---:B------:R-:W-:Y:S01]  /*30f0*/  ISETP.GT.U32.AND P5, PT, R2.reuse, R91, PT ;  /* 0x0000005b0200720c */ /* 0x040fe20003fa4070 */
[----:B------:R-:W-:Y:S02]  /*3100*/  IMAD.MOV R6, RZ, RZ, -R6 ;  /* 0x000000ffff067224 */ /* 0x000fe400078e0a06 */
[----:B------:R-:W-:Y:S02]  /*3110*/  IMAD.MOV R4, RZ, RZ, -R4 ;  /* 0x000000ffff047224 */ /* 0x000fe400078e0a04 */
[----:B------:R-:W-:Y:S01]  /*3120*/  IMAD R95, R2, R6, R95 ;  /* 0x00000006025f7224 */ /* 0x000fe200078e025f */
[----:B------:R-:W-:Y:S01]  /*3130*/  IABS R6, R68 ;  /* 0x0000004400067213 */ /* 0x000fe20000000000 */
[----:B------:R-:W-:-:S02]  /*3140*/  IMAD.MOV.U32 R81, RZ, RZ, R47 ;  /* 0x000000ffff517224 */ /* 0x000fc400078e002f */
[C---:B------:R-:W-:Y:S02]  /*3150*/  IMAD R97, R2.reuse, R4, R97 ;  /* 0x0000000402617224 */ /* 0x040fe400078e0261 */
[C---:B------:R-:W-:Y:S02]  /*3160*/  IMAD R93, R2.reuse, R8, R93 ;  /* 0x00000008025d7224 */ /* 0x040fe400078e025d */
[----:B------:R-:W-:Y:S01]  /*3170*/  @!P6 IMAD.MOV R81, RZ, RZ, -R81 ;  /* 0x000000ffff51e224 */ /* 0x000fe200078e0a51 */
[C---:B------:R-:W-:Y:S01]  /*3180*/  ISETP.GT.U32.AND P6, PT, R2.reuse, R89, PT ;  /* 0x000000590200720c */ /* 0x040fe20003fc4070 */
[--C-:B------:R-:W-:Y:S01]  /*3190*/  @!P2 IMAD.IADD R85, R85, 0x1, -R2.reuse ;  /* 0x000000015555a824 */ /* 0x100fe200078e0a02 */
[C---:B------:R-:W-:Y:S01]  /*31a0*/  ISETP.GT.U32.AND P2, PT, R2.reuse, R95, PT ;  /* 0x0000005f0200720c */ /* 0x040fe20003f44070 */
[--C-:B------:R-:W-:Y:S01]  /*31b0*/  @!P0 IMAD.IADD R87, R87, 0x1, -R2.reuse ;  /* 0x0000000157578824 */ /* 0x100fe200078e0a02 */
[C---:B------:R-:W-:Y:S01]  /*31c0*/  ISETP.GT.U32.AND P0, PT, R2.reuse, R97, PT ;  /* 0x000000610200720c */ /* 0x040fe20003f04070 */
[--C-:B------:R-:W-:Y:S01]  /*31d0*/  @!P4 IMAD.IADD R83, R83, 0x1, -R2.reuse ;  /* 0x000000015353c824 */ /* 0x100fe200078e0a02 */
[----:B------:R-:W-:Y:S01]  /*31e0*/  ISETP.GT.U32.AND P4, PT, R2, R93, PT ;  /* 0x0000005d0200720c */ /* 0x000fe20003f84070 */
[----:B------:R-:W-:Y:S01]  /*31f0*/  @!P5 IMAD.IADD R91, R91, 0x1, -R2 ;  /* 0x000000015b5bd824 */ /* 0x000fe200078e0a02 */
[----:B------:R-:W-:Y:S01]  /*3200*/  ISETP.GE.AND P5, PT, R56, RZ, PT ;  /* 0x000000ff3800720c */ /* 0x000fe20003fa6270 */
[----:B------:R-:W-:-:S02]  /*3210*/  IMAD.MOV.U32 R47, RZ, RZ, R6 ;  /* 0x000000ffff2f7224 */ /* 0x000fc400078e0006 */
[----:B------:R-:W-:Y:S02]  /*3220*/  @!P3 IMAD.MOV R83, RZ, RZ, -R83 ;  /* 0x000000ffff53b224 */ /* 0x000fe400078e0a53 */
[--C-:B------:R-:W-:Y:S01]  /*3230*/  @!P6 IMAD.IADD R89, R89, 0x1, -R2.reuse ;  /* 0x000000015959e824 */ /* 0x100fe200078e0a02 */
[----:B------:R-:W-:Y:S01]  /*3240*/  ISETP.GE.AND P6, PT, R54, RZ, PT ;  /* 0x000000ff3600720c */ /* 0x000fe20003fc6270 */
[--C-:B------:R-:W-:Y:S01]  /*3250*/  @!P2 IMAD.IADD R95, R95, 0x1, -R2.reuse ;  /* 0x000000015f5fa824 */ /* 0x100fe200078e0a02 */
[----:B------:R-:W-:Y:S01]  /*3260*/  ISETP.GE.AND P2, PT, R52, RZ, PT ;  /* 0x000000ff3400720c */ /* 0x000fe20003f46270 */
[--C-:B------:R-:W-:Y:S02]  /*3270*/  @!P0 IMAD.IADD R97, R97, 0x1, -R2.reuse ;  /* 0x0000000161618824 */ /* 0x100fe400078e0a02 */
[----:B------:R-:W-:Y:S01]  /*3280*/  @!P4 IMAD.IADD R93, R93, 0x1, -R2 ;  /* 0x000000015d5dc824 */ /* 0x000fe200078e0a02 */
[----:B------:R-:W-:Y:S01]  /*3290*/  ISETP.GE.AND P4, PT, R58, RZ, PT ;  /* 0x000000ff3a00720c */ /* 0x000fe20003f86270 */
[----:B------:R-:W-:Y:S01]  /*32a0*/  IMAD.HI.U32 R4, R3, R47, RZ ;  /* 0x0000002f03047227 */ /* 0x000fe200078e00ff */
[----:B------:R-:W-:-:S02]  /*32b0*/  ISETP.GT.U32.AND P3, PT, R2, R95, PT ;  /* 0x0000005f0200720c */ /* 0x000fc40003f64070 */
[----:B------:R-:W-:Y:S01]  /*32c0*/  ISETP.GT.U32.AND P0, PT, R2, R93, PT ;  /* 0x0000005d0200720c */ /* 0x000fe20003f04070 */
[----:B------:R-:W-:-:S04]  /*32d0*/  IMAD.HI.U32 R3, R3, R49, RZ ;  /* 0x0000003103037227 */ /* 0x000fc800078e00ff */
[----:B------:R-:W-:Y:S01]  /*32e0*/  @!P5 IMAD.MOV R87, RZ, RZ, -R87 ;  /* 0x000000ffff57d224 */ /* 0x000fe200078e0a57 */
[----:B------:R-:W-:Y:S01]  /*32f0*/  ISETP.GT.U32.AND P5, PT, R2, R97, PT ;  /* 0x000000610200720c */ /* 0x000fe20003fa4070 */
[----:B------:R-:W-:Y:S02]  /*3300*/  IMAD.MOV R4, RZ, RZ, -R4 ;  /* 0x000000ffff047224 */ /* 0x000fe400078e0a04 */
[----:B------:R-:W-:Y:S02]  /*3310*/  IMAD.MOV R3, RZ, RZ, -R3 ;  /* 0x000000ffff037224 */ /* 0x000fe400078e0a03 */
[C---:B------:R-:W-:Y:S02]  /*3320*/  IMAD R47, R0.reuse, R4, R47 ;  /* 0x00000004002f7224 */ /* 0x040fe400078e022f */
[C---:B------:R-:W-:Y:S01]  /*3330*/  IMAD R49, R0.reuse, R3, R49 ;  /* 0x0000000300317224 */ /* 0x040fe200078e0231 */
[----:B------:R-:W-:Y:S01]  /*3340*/  IADD3 R3, R169, -0x5, RZ ;  /* 0xfffffffba9037810 */ /* 0x000fe20007ffe0ff */
[----:B------:R-:W-:Y:S01]  /*3350*/  @!P6 IMAD.MOV R85, RZ, RZ, -R85 ;  /* 0x000000ffff55e224 */ /* 0x000fe200078e0a55 */
[C---:B------:R-:W-:Y:S01]  /*3360*/  ISETP.GT.U32.AND P6, PT, R0.reuse, R47, PT ;  /* 0x0000002f0000720c */ /* 0x040fe20003fc4070 */
[----:B------:R-:W-:Y:S01]  /*3370*/  @!P4 IMAD.MOV R89, RZ, RZ, -R89 ;  /* 0x000000ffff59c224 */ /* 0x000fe200078e0a59 */
[----:B------:R-:W-:Y:S01]  /*3380*/  ISETP.GT.U32.AND P4, PT, R0, R49, PT ;  /* 0x000000310000720c */ /* 0x000fe20003f84070 */
[----:B------:R-:W-:Y:S01]  /*3390*/  @!P2 IMAD.MOV R91, RZ, RZ, -R91 ;  /* 0x000000ffff5ba224 */ /* 0x000fe200078e0a5b */
[----:B------:R-:W-:Y:S01]  /*33a0*/  ISETP.GE.AND P2, PT, R60, RZ, PT ;  /* 0x000000ff3c00720c */ /* 0x000fe20003f46270 */
[--C-:B------:R-:W-:Y:S01]  /*33b0*/  @!P3 IMAD.IADD R95, R95, 0x1, -R2.reuse ;  /* 0x000000015f5fb824 */ /* 0x100fe200078e0a02 */
[----:B------:R-:W-:Y:S01]  /*33c0*/  ISETP.GE.AND P3, PT, R62, RZ, PT ;  /* 0x000000ff3e00720c */ /* 0x000fe20003f66270 */
[--C-:B------:R-:W-:Y:S01]  /*33d0*/  @!P5 IMAD.IADD R97, R97, 0x1, -R2.reuse ;  /* 0x000000016161d824 */ /* 0x100fe200078e0a02 */
[----:B------:R-:W-:Y:S01]  /*33e0*/  ISETP.GE.AND P5, PT, R50, RZ, PT ;  /* 0x000000ff3200720c */ /* 0x000fe20003fa6270 */
[----:B------:R-:W-:Y:S01]  /*33f0*/  @!P0 IMAD.IADD R93, R93, 0x1, -R2 ;  /* 0x000000015d5d8824 */ /* 0x000fe200078e0a02 */
[----:B------:R-:W-:-:S02]  /*3400*/  LOP3.LUT R2, RZ, c[0x0][0x17c], RZ, 0x33, !PT ;  /* 0x00005f00ff027a12 */ /* 0x000fc400078e33ff */
[----:B------:R-:W-:Y:S01]  /*3410*/  ISETP.GE.U32.AND P0, PT, R3, 0x7fffffdc, PT ;  /* 0x7fffffdc0300780c */ /* 0x000fe20003f06070 */
[--C-:B------:R-:W-:Y:S01]  /*3420*/  @!P6 IMAD.IADD R47, R47, 0x1, -R0.reuse ;  /* 0x000000012f2fe824 */ /* 0x100fe200078e0a00 */
[----:B------:R-:W-:Y:S01]  /*3430*/  ISETP.NE.AND P6, PT, RZ, c[0x0][0x17c], PT ;  /* 0x00005f00ff007a0c */ /* 0x000fe20003fc5270 */
[----:B------:R-:W-:Y:S02]  /*3440*/  @!P4 IMAD.IADD R49, R49, 0x1, -R0 ;  /* 0x000000013131c824 */ /* 0x000fe400078e0a00 */
[----:B------:R-:W-:Y:S01]  /*3450*/  @!P2 IMAD.MOV R93, RZ, RZ, -R93 ;  /* 0x000000ffff5da224 */ /* 0x000fe200078e0a5d */
[C---:B------:R-:W-:Y:S01]  /*3460*/  ISETP.GT.U32.AND P4, PT, R0.reuse, R47, PT ;  /* 0x0000002f0000720c */ /* 0x040fe20003f84070 */
[----:B------:R-:W-:Y:S01]  /*3470*/  @!P3 IMAD.MOV R95, RZ, RZ, -R95 ;  /* 0x000000ffff5fb224 */ /* 0x000fe200078e0a5f */
[----:B------:R-:W-:Y:S01]  /*3480*/  ISETP.GT.U32.AND P2, PT, R0, R49, PT ;  /* 0x000000310000720c */ /* 0x000fe20003f44070 */
[----:B------:R-:W-:Y:S01]  /*3490*/  @!P5 IMAD.MOV R97, RZ, RZ, -R97 ;  /* 0x000000ffff61d224 */ /* 0x000fe200078e0a61 */
[----:B------:R-:W-:-:S02]  /*34a0*/  SEL R6, R2, R5, !P6 ;  /* 0x0000000502067207 */ /* 0x000fc40007000000 */
[C---:B------:R-:W-:Y:S02]  /*34b0*/  SEL R9, R2.reuse, R9, !P6 ;  /* 0x0000000902097207 */ /* 0x040fe40007000000 */
[----:B------:R-:W-:Y:S01]  /*34c0*/  SEL R10, R2, R10, !P6 ;  /* 0x0000000a020a7207 */ /* 0x000fe20007000000 */
[----:B------:R-:W-:Y:S01]  /*34d0*/  IMAD R6, R6, c[0x0][0x190], RZ ;  /* 0x0000640006067a24 */ /* 0x000fe200078e02ff */
[C---:B------:R-:W-:Y:S01]  /*34e0*/  SEL R11, R2.reuse, R11, !P6 ;  /* 0x0000000b020b7207 */ /* 0x040fe20007000000 */
[----:B------:R-:W-:Y:S01]  /*34f0*/  IMAD R9, R9, c[0x0][0x190], RZ ;  /* 0x0000640009097a24 */ /* 0x000fe200078e02ff */
[C---:B------:R-:W-:Y:S01]  /*3500*/  SEL R12, R2.reuse, R12, !P6 ;  /* 0x0000000c020c7207 */ /* 0x040fe20007000000 */
[--C-:B------:R-:W-:Y:S01]  /*3510*/  @!P4 IMAD.IADD R47, R47, 0x1, -R0.reuse ;  /* 0x000000012f2fc824 */ /* 0x100fe200078e0a00 */
[C---:B------:R-:W-:Y:S01]  /*3520*/  SEL R13, R2.reuse, R13, !P6 ;  /* 0x0000000d020d7207 */ /* 0x040fe20007000000 */
[----:B------:R-:W-:Y:S01]  /*3530*/  @!P2 IMAD.IADD R49, R49, 0x1, -R0 ;  /* 0x000000013131a824 */ /* 0x000fe200078e0a00 */
[C---:B------:R-:W-:Y:S01]  /*3540*/  SEL R14, R2.reuse, R14, !P6 ;  /* 0x0000000e020e7207 */ /* 0x040fe20007000000 */
[----:B------:R-:W-:Y:S01]  /*3550*/  IMAD R0, R229, c[0x0][0x18c], RZ ;  /* 0x00006300e5007a24 */ /* 0x000fe200078e02ff */
[----:B------:R-:W-:Y:S01]  /*3560*/  SEL R15, R2, R15, !P6 ;  /* 0x0000000f020f7207 */ /* 0x000fe20007000000 */
[----:B------:R-:W-:Y:S01]  /*3570*/  IMAD R10, R10, c[0x0][0x190], RZ ;  /* 0x000064000a0a7a24 */ /* 0x000fe200078e02ff */
[----:B------:R-:W-:Y:S01]  /*3580*/  SEL R16, R2, R16, !P6 ;  /* 0x0000001002107207 */ /* 0x000fe20007000000 */
[----:B------:R-:W-:Y:S01]  /*3590*/  IMAD R12, R12, c[0x0][0x190], RZ ;  /* 0x000064000c0c7a24 */ /* 0x000fe200078e02ff */
        /* <DEDUP_REMOVED lines=42> */
[C---:B------:R-:W-:Y:S01]  /*3840*/  SEL R38, R2.reuse, R38, !P6 ;  /* 0x0000002602267207 */ /* 0x040fe20007000000 */
[----:B------:R-:W-:Y:S01]  /*3850*/  IMAD R33, R33, c[0x0][0x190], RZ ;  /* 0x0000640021217a24 */ /* 0x000fe200078e02ff */
[----:B------:R-:W-:Y:S01]  /*3860*/  SEL R39, R2, R39, !P6 ;  /* 0x0000002702277207 */ /* 0x000fe20007000000 */
[----:B------:R-:W-:Y:S01]  /*3870*/  IMAD R36, R36, c[0x0][0x190], RZ ;  /* 0x0000640024247a24 */ /* 0x000fe200078e02ff */
[C---:B------:R-:W-:Y:S01]  /*3880*/  SEL R40, R2.reuse, R40, !P6 ;  /* 0x0000002802287207 */ /* 0x040fe20007000000 */
[----:B------:R3:W-:Y:S01]  /*3890*/  STL [R1+0x16c], R6 ;  /* 0x00016c0601007387 */ /* 0x0007e20000100800 */
[C---:B------:R-:W-:Y:S01]  /*38a0*/  SEL R41, R2.reuse, R41, !P6 ;  /* 0x0000002902297207 */ /* 0x040fe20007000000 */
[----:B------:R-:W-:Y:S01]  /*38b0*/  IMAD R64, R39, c[0x0][0x190], RZ ;  /* 0x0000640027407a24 */ /* 0x000fe200078e02ff */
[C---:B------:R-:W-:Y:S01]  /*38c0*/  SEL R8, R2.reuse, R42, !P6 ;  /* 0x0000002a02087207 */ /* 0x040fe20007000000 */
[----:B------:R-:W-:Y:S01]  /*38d0*/  STL [R1+0x168], R9 ;  /* 0x0001680901007387 */ /* 0x000fe20000100800 */
[C---:B------:R-:W-:Y:S01]  /*38e0*/  SEL R43, R2.reuse, R43, !P6 ;  /* 0x0000002b022b7207 */ /* 0x040fe20007000000 */
[----:B------:R-:W-:Y:S01]  /*38f0*/  IMAD R37, R37, c[0x0][0x190], RZ ;  /* 0x0000640025257a24 */ /* 0x000fe200078e02ff */
[C---:B------:R-:W-:Y:S01]  /*3900*/  SEL R48, R2.reuse, R44, !P6 ;  /* 0x0000002c02307207 */ /* 0x040fe20007000000 */
[----:B------:R4:W-:Y:S01]  /*3910*/  STL [R1+0x164], R10 ;  /* 0x0001640a01007387 */ /* 0x0009e20000100800 */
[----:B------:R-:W-:Y:S01]  /*3920*/  SEL R45, R2, R45, !P6 ;  /* 0x0000002d022d7207 */ /* 0x000fe20007000000 */
[----:B------:R-:W-:Y:S01]  /*3930*/  IMAD R40, R40, c[0x0][0x190], RZ ;  /* 0x0000640028287a24 */ /* 0x000fe200078e02ff */
[C---:B------:R-:W-:Y:S01]  /*3940*/  SEL R46, R2.reuse, R46, !P6 ;  /* 0x0000002e022e7207 */ /* 0x040fe20007000000 */
[----:B------:R-:W-:Y:S01]  /*3950*/  STL [R1+0x160], R11 ;  /* 0x0001600b01007387 */ /* 0x000fe20000100800 */
[----:B------:R-:W-:Y:S01]  /*3960*/  SEL R51, R2, R51, !P6 ;  /* 0x0000003302337207 */ /* 0x000fe20007000000 */
[----:B------:R-:W-:Y:S01]  /*3970*/  IMAD R62, R8, c[0x0][0x190], RZ ;  /* 0x00006400083e7a24 */ /* 0x000fe200078e02ff */
[C---:B------:R-:W-:Y:S01]  /*3980*/  SEL R53, R2.reuse, R53, !P6 ;  /* 0x0000003502357207 */ /* 0x040fe20007000000 */
[----:B------:R1:W-:Y:S01]  /*3990*/  STL [R1+0x15c], R12 ;  /* 0x00015c0c01007387 */ /* 0x0003e20000100800 */
[C---:B------:R-:W-:Y:S01]  /*39a0*/  SEL R55, R2.reuse, R55, !P6 ;  /* 0x0000003702377207 */ /* 0x040fe20007000000 */
[----:B------:R-:W-:Y:S01]  /*39b0*/  IMAD R41, R41, c[0x0][0x190], RZ ;  /* 0x0000640029297a24 */ /* 0x000fe200078e02ff */
[C---:B------:R-:W-:Y:S01]  /*39c0*/  SEL R57, R2.reuse, R57, !P6 ;  /* 0x0000003902397207 */ /* 0x040fe20007000000 */
[----:B------:R-:W-:Y:S01]  /*39d0*/  IMAD R23, R43, c[0x0][0x190], RZ ;  /* 0x000064002b177a24 */ /* 0x000fe200078e02ff */
[C---:B------:R-:W-:Y:S01]  /*39e0*/  SEL R59, R2.reuse, R59, !P6 ;  /* 0x0000003b023b7207 */ /* 0x040fe20007000000 */
[----:B------:R-:W-:Y:S01]  /*39f0*/  IMAD R22, R45, c[0x0][0x190], RZ ;  /* 0x000064002d167a24 */ /* 0x000fe200078e02ff */
[C---:B------:R-:W-:Y:S01]  /*3a00*/  SEL R61, R2.reuse, R61, !P6 ;  /* 0x0000003d023d7207 */ /* 0x040fe20007000000 */
[----:B------:R-:W-:Y:S01]  /*3a10*/  IMAD R21, R51, c[0x0][0x190], RZ ;  /* 0x0000640033157a24 */ /* 0x000fe200078e02ff */
[----:B------:R-:W-:-:S02]  /*3a20*/  SEL R63, R2, R63, !P6 ;  /* 0x0000003f023f7207 */ /* 0x000fc40007000000 */
[C---:B------:R-:W-:Y:S02]  /*3a30*/  SEL R65, R2.reuse, R65, !P6 ;  /* 0x0000004102417207 */ /* 0x040fe40007000000 */
[C---:B------:R-:W-:Y:S02]  /*3a40*/  SEL R67, R2.reuse, R67, !P6 ;  /* 0x0000004302437207 */ /* 0x040fe40007000000 */
[C---:B------:R-:W-:Y:S02]  /*3a50*/  SEL R69, R2.reuse, R69, !P6 ;  /* 0x0000004502457207 */ /* 0x040fe40007000000 */
[C---:B------:R-:W-:Y:S02]  /*3a60*/  SEL R71, R2.reuse, R71, !P6 ;  /* 0x0000004702477207 */ /* 0x040fe40007000000 */
[C---:B------:R-:W-:Y:S01]  /*3a70*/  SEL R73, R2.reuse, R73, !P6 ;  /* 0x0000004902497207 */ /* 0x040fe20007000000 */
[----:B------:R-:W-:Y:S01]  /*3a80*/  IMAD R8, R69, c[0x0][0x190], RZ ;  /* 0x0000640045087a24 */ /* 0x000fe200078e02ff */
[----:B------:R-:W-:-:S02]  /*3a90*/  SEL R75, R2, R75, !P6 ;  /* 0x0000004b024b7207 */ /* 0x000fc40007000000 */
[C---:B------:R-:W-:Y:S01]  /*3aa0*/  SEL R50, R2.reuse, R77, !P6 ;  /* 0x0000004d02327207 */ /* 0x040fe20007000000 */
[----:B------:R-:W-:Y:S01]  /*3ab0*/  IMAD R77, R13, c[0x0][0x190], RZ ;  /* 0x000064000d4d7a24 */ /* 0x000fe200078e02ff */
[----:B------:R-:W-:Y:S01]  /*3ac0*/  SEL R52, R2, R79, !P6 ;  /* 0x0000004f02347207 */ /* 0x000fe20007000000 */
[----:B------:R-:W-:Y:S01]  /*3ad0*/  IMAD R13, R48, c[0x0][0x190], RZ ;  /* 0x00006400300d7a24 */ /* 0x000fe200078e02ff */
[C---:B------:R-:W-:Y:S02]  /*3ae0*/  SEL R54, R2.reuse, R81, !P6 ;  /* 0x0000005102367207 */ /* 0x040fe40007000000 */
[C---:B------:R-:W-:Y:S01]  /*3af0*/  SEL R56, R2.reuse, R83, !P6 ;  /* 0x0000005302387207 */ /* 0x040fe20007000000 */
[----:B------:R-:W-:Y:S01]  /*3b00*/  STL [R1+0x158], R77 ;  /* 0x0001584d01007387 */ /* 0x000fe20000100800 */
[C---:B------:R-:W-:Y:S02]  /*3b10*/  SEL R58, R2.reuse, R85, !P6 ;  /* 0x00000055023a7207 */ /* 0x040fe40007000000 */
[C---:B------:R-:W-:Y:S01]  /*3b20*/  SEL R60, R2.reuse, R87, !P6 ;  /* 0x00000057023c7207 */ /* 0x040fe20007000000 */
[----:B------:R1:W-:Y:S01]  /*3b30*/  STL [R1+0x154], R14 ;  /* 0x0001540e01007387 */ /* 0x0003e20000100800 */
[----:B------:R-:W-:-:S02]  /*3b40*/  SEL R106, R2, R89, !P6 ;  /* 0x00000059026a7207 */ /* 0x000fc40007000000 */
[C---:B------:R-:W-:Y:S01]  /*3b50*/  SEL R107, R2.reuse, R91, !P6 ;  /* 0x0000005b026b7207 */ /* 0x040fe20007000000 */
[----:B------:R-:W-:Y:S01]  /*3b60*/  STL [R1+0x150], R15 ;  /* 0x0001500f01007387 */ /* 0x000fe20000100800 */
[C---:B------:R-:W-:Y:S02]  /*3b70*/  SEL R5, R2.reuse, R93, !P6 ;  /* 0x0000005d02057207 */ /* 0x040fe40007000000 */
[C---:B------:R-:W-:Y:S01]  /*3b80*/  SEL R4, R2.reuse, R95, !P6 ;  /* 0x0000005f02047207 */ /* 0x040fe20007000000 */
[----:B------:R3:W-:Y:S01]  /*3b90*/  STL [R1+0x14c], R16 ;  /* 0x00014c1001007387 */ /* 0x0007e20000100800 */
[C---:B------:R-:W-:Y:S02]  /*3ba0*/  SEL R3, R2.reuse, R97, !P6 ;  /* 0x0000006102037207 */ /* 0x040fe40007000000 */
[----:B------:R-:W-:Y:S01]  /*3bb0*/  SEL R7, R2, R7, !P6 ;  /* 0x0000000702077207 */ /* 0x000fe20007000000 */
[----:B------:R-:W-:Y:S01]  /*3bc0*/  STL [R1+0x148], R17 ;  /* 0x0001481101007387 */ /* 0x000fe20000100800 */
[----:B------:R-:W-:Y:S01]  /*3bd0*/  ISETP.GE.AND P5, PT, R68, RZ, PT ;  /* 0x000000ff4400720c */ /* 0x000fe20003fa6270 */
[----:B-1----:R-:W-:Y:S01]  /*3be0*/  IMAD R68, R35, c[0x0][0x190], RZ ;  /* 0x0000640023447a24 */ /* 0x002fe200078e02ff */
[----:B------:R-:W-:Y:S01]  /*3bf0*/  ISETP.GE.AND P6, PT, R66, RZ, PT ;  /* 0x000000ff4200720c */ /* 0x000fe20003fc6270 */
[----:B--2---:R-:W-:Y:S01]  /*3c00*/  IMAD R66, R38, c[0x0][0x190], RZ ;  /* 0x0000640026427a24 */ /* 0x004fe200078e02ff */
[C---:B------:R-:W-:Y:S01]  /*3c10*/  IADD3 R42, R169.reuse, -0xd, RZ ;  /* 0xfffffff3a92a7810 */ /* 0x040fe20007ffe0ff */
[----:B------:R1:W-:Y:S01]  /*3c20*/  STL [R1+0x144], R18 ;  /* 0x0001441201007387 */ /* 0x0003e20000100800 */
[----:B------:R-:W-:-:S02]  /*3c30*/  IADD3 R2, R169, -0x9, RZ ;  /* 0xfffffff7a9027810 */ /* 0x000fc40007ffe0ff */
[----:B------:R-:W-:Y:S01]  /*3c40*/  ISETP.GE.U32.AND P4, PT, R42, 0x7fffffd4, PT ;  /* 0x7fffffd42a00780c */ /* 0x000fe20003f86070 */
[----:B------:R-:W-:Y:S01]  /*3c50*/  STL [R1+0x140], R19 ;  /* 0x0001401301007387 */ /* 0x000fe20000100800 */
[----:B------:R-:W-:Y:S02]  /*3c60*/  IADD3 R42, R169, -0x11, RZ ;  /* 0xffffffefa92a7810 */ /* 0x000fe40007ffe0ff */
[----:B------:R-:W-:Y:S01]  /*3c70*/  ISETP.GE.U32.AND P3, PT, R2, 0x7fffffd8, PT ;  /* 0x7fffffd80200780c */ /* 0x000fe20003f66070 */
[----:B------:R-:W-:Y:S01]  /*3c80*/  @!P5 IMAD.MOV R47, RZ, RZ, -R47 ;  /* 0x000000ffff2fd224 */ /* 0x000fe200078e0a2f */
[----:B------:R-:W-:Y:S01]  /*3c90*/  ISETP.NE.AND P2, PT, RZ, c[0x0][0x178], PT ;  /* 0x00005e00ff007a0c */ /* 0x000fe20003f45270 */
[----:B------:R-:W-:Y:S01]  /*3ca0*/  @!P6 IMAD.MOV R49, RZ, RZ, -R49 ;  /* 0x000000ffff31e224 */ /* 0x000fe200078e0a31 */
[----:B------:R-:W-:Y:S01]  /*3cb0*/  LOP3.LUT R2, RZ, c[0x0][0x178], RZ, 0x33, !PT ;  /* 0x00005e00ff027a12 */ /* 0x000fe200078e33ff */
[----:B------:R2:W-:Y:S01]  /*3cc0*/  STL [R1+0x13c], R20 ;  /* 0x00013c1401007387 */ /* 0x0005e20000100800 */
[----:B------:R-:W-:-:S02]  /*3cd0*/  ISETP.GE.U32.AND P5, PT, R42, 0x7fffffd0, PT ;  /* 0x7fffffd02a00780c */ /* 0x000fc40003fa6070 */
[----:B------:R-:W-:Y:S01]  /*3ce0*/  LEA R42, P6, R0, c[0x0][0x168], 0x2 ;  /* 0x00005a00002a7a11 */ /* 0x000fe200078c10ff */
[----:B------:R1:W-:Y:S01]  /*3cf0*/  STL [R1+0x138], R76 ;  /* 0x0001384c01007387 */ /* 0x0003e20000100800 */
[C---:B------:R-:W-:Y:S02]  /*3d00*/  SEL R246, R2.reuse, R47, !P2 ;  /* 0x0000002f02f67207 */ /* 0x040fe40005000000 */
[----:B------:R-:W-:Y:S01]  /*3d10*/  SEL R247, R2, R49, !P2 ;  /* 0x0000003102f77207 */ /* 0x000fe20005000000 */
[----:B------:R1:W-:Y:S01]  /*3d20*/  STL [R1+0x134], R74 ;  /* 0x0001344a01007387 */ /* 0x0003e20000100800 */
[----:B------:R-:W-:Y:S01]  /*3d30*/  LEA.HI.X.SX32 R2, R0, c[0x0][0x16c], 0x2, P6 ;  /* 0x00005b0000027a11 */ /* 0x000fe200030f16ff */
[----:B------:R-:W-:Y:S01]  /*3d40*/  IMAD R0, R46, c[0x0][0x190], RZ ;  /* 0x000064002e007a24 */ /* 0x000fe200078e02ff */
[-C--:B------:R-:W-:Y:S01]  /*3d50*/  LEA R34, P2, R6, R42.reuse, 0x2 ;  /* 0x0000002a06227211 */ /* 0x080fe200078410ff */
[----:B------:R1:W-:Y:S01]  /*3d60*/  STL [R1+0x130], R72 ;  /* 0x0001304801007387 */ /* 0x0003e20000100800 */
[----:B------:R-:W-:Y:S01]  /*3d70*/  LEA R182, P6, R9, R42, 0x2 ;  /* 0x0000002a09b67211 */ /* 0x000fe200078c10ff */
[----:B------:R-:W-:Y:S01]  /*3d80*/  IMAD R246, R246, c[0x0][0x184], RZ ;  /* 0x00006100f6f67a24 */ /* 0x000fe200078e02ff */
[----:B------:R-:W-:Y:S01]  /*3d90*/  LEA.HI.X.SX32 R35, R6, R2, 0x2, P2 ;  /* 0x0000000206237211 */ /* 0x000fe200010f16ff */
[----:B------:R-:W-:Y:S01]  /*3da0*/  STL [R1+0x12c], R24 ;  /* 0x00012c1801007387 */ /* 0x000fe20000100800 */
[C---:B------:R-:W-:Y:S01]  /*3db0*/  LEA R166, P2, R10.reuse, R42, 0x2 ;  /* 0x0000002a0aa67211 */ /* 0x040fe200078410ff */
[----:B---3--:R-:W-:Y:S01]  /*3dc0*/  IMAD R6, R73, c[0x0][0x190], RZ ;  /* 0x0000640049067a24 */ /* 0x008fe200078e02ff */
[-C--:B------:R-:W-:Y:S01]  /*3dd0*/  LEA.HI.X.SX32 R183, R9, R2.reuse, 0x2, P6 ;  /* 0x0000000209b77211 */ /* 0x080fe200030f16ff */
[----:B------:R-:W-:Y:S01]  /*3de0*/  STL [R1+0x128], R25 ;  /* 0x0001281901007387 */ /* 0x000fe20000100800 */
[----:B------:R-:W-:Y:S01]  /*3df0*/  LEA.HI.X.SX32 R167, R10, R2, 0x2, P2 ;  /* 0x000000020aa77211 */ /* 0x000fe200010f16ff */
[----:B----4-:R-:W-:Y:S01]  /*3e00*/  IMAD R10, R61, c[0x0][0x190], RZ ;  /* 0x000064003d0a7a24 */ /* 0x010fe200078e02ff */
[CC--:B------:R-:W-:Y:S01]  /*3e10*/  LEA R164, P2, R12.reuse, R42.reuse, 0x2 ;  /* 0x0000002a0ca47211 */ /* 0x0c0fe200078410ff */
[----:B------:R-:W-:Y:S01]  /*3e20*/  STL [R1+0x124], R26 ;  /* 0x0001241a01007387 */ /* 0x000fe20000100800 */
[----:B------:R-:W-:Y:S01]  /*3e30*/  LEA R104, P6, R11, R42, 0x2 ;  /* 0x0000002a0b687211 */ /* 0x000fe200078c10ff */
[----:B------:R-:W-:Y:S01]  /*3e40*/  IMAD R9, R65, c[0x0][0x190], RZ ;  /* 0x0000640041097a24 */ /* 0x000fe200078e02ff */
[----:B------:R-:W-:Y:S01]  /*3e50*/  LEA.HI.X.SX32 R165, R12, R2, 0x2, P2 ;  /* 0x000000020ca57211 */ /* 0x000fe200010f16ff */
[----:B------:R-:W-:Y:S01]  /*3e60*/  STL [R1+0x120], R27 ;  /* 0x0001201b01007387 */ /* 0x000fe20000100800 */
[C---:B------:R-:W-:Y:S01]  /*3e70*/  LEA R38, P2, R14.reuse, R42, 0x2 ;  /* 0x0000002a0e267211 */ /* 0x040fe200078410ff */
[----:B------:R-:W-:Y:S01]  /*3e80*/  IMAD R12, R53, c[0x0][0x190], RZ ;  /* 0x00006400350c7a24 */ /* 0x000fe200078e02ff */
[----:B------:R-:W-:Y:S01]  /*3e90*/  LEA.HI.X.SX32 R105, R11, R2, 0x2, P6 ;  /* 0x000000020b697211 */ /* 0x000fe200030f16ff */
[----:B------:R-:W-:Y:S01]  /*3ea0*/  STL [R1+0x11c], R28 ;  /* 0x00011c1c01007387 */ /* 0x000fe20000100800 */
[----:B------:R-:W-:Y:S01]  /*3eb0*/  LEA R102, P6, R77, R42, 0x2 ;  /* 0x0000002a4d667211 */ /* 0x000fe200078c10ff */
        /* <DEDUP_REMOVED lines=14> */
[----:B------:R-:W-:Y:S01]  /*3fa0*/  IMAD R15, R75, c[0x0][0x190], RZ ;  /* 0x000064004b0f7a24 */ /* 0x000fe200078e02ff */
[----:B------:R-:W-:Y:S01]  /*3fb0*/  LEA R98, P6, R17, R42, 0x2 ;  /* 0x0000002a11627211 */ /* 0x000fe200078c10ff */
[----:B------:R-:W-:Y:S01]  /*3fc0*/  STL [R1+0x10c], R32 ;  /* 0x00010c2001007387 */ /* 0x000fe20000100800 */
[----:B------:R-:W-:Y:S01]  /*3fd0*/  LEA.HI.X.SX32 R161, R18, R2, 0x2, P2 ;  /* 0x0000000212a17211 */ /* 0x000fe200010f16ff */
[----:B-1----:R-:W-:Y:S01]  /*3fe0*/  IMAD R18, R63, c[0x0][0x190], RZ ;  /* 0x000064003f127a24 */ /* 0x002fe200078e02ff */
[C---:B------:R-:W-:Y:S01]  /*3ff0*/  LEA R158, P2, R20.reuse, R42, 0x2 ;  /* 0x0000002a149e7211 */ /* 0x040fe200078410ff */
[----:B------:R-:W-:Y:S01]  /*4000*/  STL [R1+0x108], R33 ;  /* 0x0001082101007387 */ /* 0x000fe20000100800 */
[----:B------:R-:W-:Y:S01]  /*4010*/  LEA.HI.X.SX32 R99, R17, R2, 0x2, P6 ;  /* 0x0000000211637211 */ /* 0x000fe200030f16ff */
[----:B------:R-:W-:Y:S01]  /*4020*/  IMAD R17, R67, c[0x0][0x190], RZ ;  /* 0x0000640043117a24 */ /* 0x000fe200078e02ff */
[----:B------:R-:W-:Y:S01]  /*4030*/  LEA R96, P6, R19, R42, 0x2 ;  /* 0x0000002a13607211 */ /* 0x000fe200078c10ff */
[----:B------:R-:W-:Y:S01]  /*4040*/  STL [R1+0x104], R70 ;  /* 0x0001044601007387 */ /* 0x000fe20000100800 */
[----:B------:R-:W-:Y:S01]  /*4050*/  LEA.HI.X.SX32 R159, R20, R2, 0x2, P2 ;  /* 0x00000002149f7211 */ /* 0x000fe200010f16ff */
[----:B--2---:R-:W-:Y:S01]  /*4060*/  IMAD R20, R55, c[0x0][0x190], RZ ;  /* 0x0000640037147a24 */ /* 0x004fe200078e02ff */
[----:B------:R-:W-:Y:S01]  /*4070*/  LEA R156, P2, R74, R42, 0x2 ;  /* 0x0000002a4a9c7211 */ /* 0x000fe200078410ff */
[----:B------:R-:W-:Y:S01]  /*4080*/  STL [R1+0x100], R68 ;  /* 0x0001004401007387 */ /* 0x000fe20000100800 */
[----:B------:R-:W-:Y:S01]  /*4090*/  LEA.HI.X.SX32 R97, R19, R2, 0x2, P6 ;  /* 0x0000000213617211 */ /* 0x000fe200030f16ff */
[----:B------:R-:W-:Y:S01]  /*40a0*/  IMAD R19, R59, c[0x0][0x190], RZ ;  /* 0x000064003b137a24 */ /* 0x000fe200078e02ff */
[----:B------:R-:W-:Y:S01]  /*40b0*/  LEA R94, P6, R76, R42, 0x2 ;  /* 0x0000002a4c5e7211 */ /* 0x000fe200078c10ff */
[----:B------:R-:W-:Y:S01]  /*40c0*/  STL [R1+0xfc], R36 ;  /* 0x0000fc2401007387 */ /* 0x000fe20000100800 */
[----:B------:R-:W-:-:S02]  /*40d0*/  LEA.HI.X.SX32 R157, R74, R2, 0x2, P2 ;  /* 0x000000024a9d7211 */ /* 0x000fc400010f16ff */
[----:B------:R-:W-:Y:S01]  /*40e0*/  LEA R154, P2, R24, R42, 0x2 ;  /* 0x0000002a189a7211 */ /* 0x000fe200078410ff */
[----:B------:R-:W-:Y:S01]  /*40f0*/  STL [R1+0xf8], R37 ;  /* 0x0000f82501007387 */ /* 0x000fe20000100800 */
[----:B------:R-:W-:Y:S02]  /*4100*/  LEA.HI.X.SX32 R95, R76, R2, 0x2, P6 ;  /* 0x000000024c5f7211 */ /* 0x000fe400030f16ff */
[----:B------:R-:W-:Y:S01]  /*4110*/  LEA R92, P6, R72, R42, 0x2 ;  /* 0x0000002a485c7211 */ /* 0x000fe200078c10ff */
[----:B------:R-:W-:Y:S01]  /*4120*/  STL [R1+0xf4], R66 ;  /* 0x0000f44201007387 */ /* 0x000fe20000100800 */
[----:B------:R-:W-:Y:S02]  /*4130*/  LEA.HI.X.SX32 R155, R24, R2, 0x2, P2 ;  /* 0x00000002189b7211 */ /* 0x000fe400010f16ff */
[----:B------:R-:W-:Y:S01]  /*4140*/  LEA R152, P2, R26, R42, 0x2 ;  /* 0x0000002a1a987211 */ /* 0x000fe200078410ff */
[----:B------:R-:W-:Y:S01]  /*4150*/  STL [R1+0xf0], R64 ;  /* 0x0000f04001007387 */ /* 0x000fe20000100800 */
[----:B------:R-:W-:-:S02]  /*4160*/  LEA.HI.X.SX32 R93, R72, R2, 0x2, P6 ;  /* 0x00000002485d7211 */ /* 0x000fc400030f16ff */
[C---:B------:R-:W-:Y:S01]  /*4170*/  LEA R90, P6, R25.reuse, R42, 0x2 ;  /* 0x0000002a195a7211 */ /* 0x040fe200078c10ff */
[----:B------:R-:W-:Y:S01]  /*4180*/  STL [R1+0xec], R40 ;  /* 0x0000ec2801007387 */ /* 0x000fe20000100800 */
[----:B------:R-:W-:Y:S02]  /*4190*/  LEA.HI.X.SX32 R153, R26, R2, 0x2, P2 ;  /* 0x000000021a997211 */ /* 0x000fe400010f16ff */
[C---:B------:R-:W-:Y:S01]  /*41a0*/  LEA R150, P2, R28.reuse, R42, 0x2 ;  /* 0x0000002a1c967211 */ /* 0x040fe200078410ff */
        /* <DEDUP_REMOVED lines=9> */
[----:B------:R1:W-:Y:S01]  /*4240*/  STL [R1+0xdc], R13 ;  /* 0x0000dc0d01007387 */ /* 0x0003e20000100800 */
[----:B------:R-:W-:Y:S02]  /*4250*/  LEA.HI.X.SX32 R149, R30, R2, 0x2, P2 ;  /* 0x000000021e957211 */ /* 0x000fe400010f16ff */
[----:B------:R-:W-:Y:S01]  /*4260*/  LEA R146, P2, R32, R42, 0x2 ;  /* 0x0000002a20927211 */ /* 0x000fe200078410ff */
[----:B------:R-:W-:Y:S01]  /*4270*/  STL [R1+0xd8], R22 ;  /* 0x0000d81601007387 */ /* 0x000fe20000100800 */
[----:B------:R-:W-:-:S02]  /*4280*/  LEA.HI.X.SX32 R87, R29, R2, 0x2, P6 ;  /* 0x000000021d577211 */ /* 0x000fc400030f16ff */
[C---:B------:R-:W-:Y:S01]  /*4290*/  LEA R84, P6, R31.reuse, R42, 0x2 ;  /* 0x0000002a1f547211 */ /* 0x040fe200078c10ff */
[----:B------:R2:W-:Y:S01]  /*42a0*/  STL [R1+0xd4], R0 ;  /* 0x0000d40001007387 */ /* 0x0005e20000100800 */
[----:B------:R-:W-:Y:S02]  /*42b0*/  LEA.HI.X.SX32 R147, R32, R2, 0x2, P2 ;  /* 0x0000000220937211 */ /* 0x000fe400010f16ff */
[C---:B------:R-:W-:Y:S01]  /*42c0*/  LEA R144, P2, R70.reuse, R42, 0x2 ;  /* 0x0000002a46907211 */ /* 0x040fe200078410ff */
[----:B------:R-:W-:Y:S01]  /*42d0*/  STL [R1+0xd0], R21 ;  /* 0x0000d01501007387 */ /* 0x000fe20000100800 */
[----:B------:R-:W-:Y:S02]  /*42e0*/  LEA.HI.X.SX32 R85, R31, R2, 0x2, P6 ;  /* 0x000000021f557211 */ /* 0x000fe400030f16ff */
[----:B------:R-:W-:Y:S01]  /*42f0*/  LEA R82, P6, R33, R42, 0x2 ;  /* 0x0000002a21527211 */ /* 0x000fe200078c10ff */
[----:B------:R3:W-:Y:S01]  /*4300*/  STL [R1+0xcc], R12 ;  /* 0x0000cc0c01007387 */ /* 0x0007e20000100800 */
[----:B------:R-:W-:-:S02]  /*4310*/  LEA.HI.X.SX32 R145, R70, R2, 0x2, P2 ;  /* 0x0000000246917211 */ /* 0x000fc400010f16ff */
[----:B------:R-:W-:Y:S01]  /*4320*/  LEA R142, P2, R36, R42, 0x2 ;  /* 0x0000002a248e7211 */ /* 0x000fe200078410ff */
[----:B------:R-:W-:Y:S01]  /*4330*/  STL [R1+0xc8], R20 ;  /* 0x0000c81401007387 */ /* 0x000fe20000100800 */
[----:B------:R-:W-:Y:S02]  /*4340*/  LEA.HI.X.SX32 R83, R33, R2, 0x2, P6 ;  /* 0x0000000221537211 */ /* 0x000fe400030f16ff */
[----:B------:R-:W-:Y:S01]  /*4350*/  LEA R80, P6, R68, R42, 0x2 ;  /* 0x0000002a44507211 */ /* 0x000fe200078c10ff */
        /* <DEDUP_REMOVED lines=8> */
[----:B------:R-:W-:Y:S01]  /*43e0*/  LEA R138, P2, R40, R42, 0x2 ;  /* 0x0000002a288a7211 */ /* 0x000fe200078410ff */
        /* <DEDUP_REMOVED lines=14> */
[----:B------:R-:W-:Y:S01]  /*44d0*/  LEA R72, P6, R23, R42, 0x2 ;  /* 0x0000002a17487211 */ /* 0x000fe200078c10ff */
[----:B------:R2:W-:Y:S01]  /*44e0*/  STL [R1+0xa4], R6 ;  /* 0x0000a40601007387 */ /* 0x0005e20000100800 */
[----:B------:R-:W-:Y:S01]  /*44f0*/  LEA.HI.X.SX32 R135, R13, R2, 0x2, P2 ;  /* 0x000000020d877211 */ /* 0x000fe200010f16ff */
[----:B-1----:R-:W-:Y:S01]  /*4500*/  IMAD R13, R52, c[0x0][0x190], RZ ;  /* 0x00006400340d7a24 */ /* 0x002fe200078e02ff */
[----:B------:R-:W-:Y:S01]  /*4510*/  LEA R132, P2, R0, R42, 0x2 ;  /* 0x0000002a00847211 */ /* 0x000fe200078410ff */
[----:B------:R-:W-:Y:S01]  /*4520*/  STL [R1+0xa0], R15 ;  /* 0x0000a00f01007387 */ /* 0x000fe20000100800 */
[----:B------:R-:W-:Y:S02]  /*4530*/  LEA.HI.X.SX32 R73, R23, R2, 0x2, P6 ;  /* 0x0000000217497211 */ /* 0x000fe400030f16ff */
[----:B------:R-:W-:Y:S01]  /*4540*/  LEA R70, P6, R22, R42, 0x2 ;  /* 0x0000002a16467211 */ /* 0x000fe200078c10ff */
[----:B------:R-:W-:Y:S01]  /*4550*/  STL [R1+0x9c], R14 ;  /* 0x00009c0e01007387 */ /* 0x000fe20000100800 */
[----:B------:R-:W-:Y:S01]  /*4560*/  LEA.HI.X.SX32 R133, R0, R2, 0x2, P2 ;  /* 0x0000000200857211 */ /* 0x000fe200010f16ff */
[----:B--2---:R-:W-:Y:S01]  /*4570*/  IMAD R0, R54, c[0x0][0x190], RZ ;  /* 0x0000640036007a24 */ /* 0x004fe200078e02ff */
[----:B------:R-:W-:Y:S01]  /*4580*/  LEA R130, P2, R12, R42, 0x2 ;  /* 0x0000002a0c827211 */ /* 0x000fe200078410ff */
[----:B------:R-:W-:Y:S01]  /*4590*/  STL [R1+0x98], R13 ;  /* 0x0000980d01007387 */ /* 0x000fe20000100800 */
[----:B------:R-:W-:-:S02]  /*45a0*/  LEA.HI.X.SX32 R71, R22, R2, 0x2, P6 ;  /* 0x0000000216477211 */ /* 0x000fc400030f16ff */
[----:B------:R-:W-:Y:S01]  /*45b0*/  LEA R68, P6, R21, R42, 0x2 ;  /* 0x0000002a15447211 */ /* 0x000fe200078c10ff */
[----:B------:R1:W-:Y:S01]  /*45c0*/  STL [R1+0x94], R0 ;  /* 0x0000940001007387 */ /* 0x0003e20000100800 */
[----:B------:R-:W-:Y:S01]  /*45d0*/  LEA.HI.X.SX32 R131, R12, R2, 0x2, P2 ;  /* 0x000000020c837211 */ /* 0x000fe200010f16ff */
[----:B---3--:R-:W-:Y:S01]  /*45e0*/  IMAD R12, R56, c[0x0][0x190], RZ ;  /* 0x00006400380c7a24 */ /* 0x008fe200078e02ff */
[----:B------:R-:W-:Y:S02]  /*45f0*/  LEA R128, P2, R11, R42, 0x2 ;  /* 0x0000002a0b807211 */ /* 0x000fe400078410ff */
[----:B------:R-:W-:Y:S02]  /*4600*/  LEA.HI.X.SX32 R69, R21, R2, 0x2, P6 ;  /* 0x0000000215457211 */ /* 0x000fe400030f16ff */
[----:B------:R-:W-:Y:S01]  /*4610*/  LEA R66, P6, R20, R42, 0x2 ;  /* 0x0000002a14427211 */ /* 0x000fe200078c10ff */
[----:B------:R-:W-:Y:S01]  /*4620*/  STL [R1+0x90], R12 ;  /* 0x0000900c01007387 */ /* 0x000fe20000100800 */
[----:B------:R-:W-:Y:S01]  /*4630*/  LEA.HI.X.SX32 R129, R11, R2, 0x2, P2 ;  /* 0x000000020b817211 */ /* 0x000fe200010f16ff */
[----:B----4-:R-:W-:Y:S01]  /*4640*/  IMAD R11, R58, c[0x0][0x190], RZ ;  /* 0x000064003a0b7a24 */ /* 0x010fe200078e02ff */
[----:B------:R-:W-:-:S02]  /*4650*/  LEA R126, P2, R10, R42, 0x2 ;  /* 0x0000002a0a7e7211 */ /* 0x000fc400078410ff */
[----:B------:R-:W-:Y:S02]  /*4660*/  LEA.HI.X.SX32 R67, R20, R2, 0x2, P6 ;  /* 0x0000000214437211 */ /* 0x000fe400030f16ff */
[----:B------:R-:W-:Y:S01]  /*4670*/  LEA R64, P6, R19, R42, 0x2 ;  /* 0x0000002a13407211 */ /* 0x000fe200078c10ff */
[----:B------:R-:W-:Y:S01]  /*4680*/  STL [R1+0x8c], R11 ;  /* 0x00008c0b01007387 */ /* 0x000fe20000100800 */
[----:B------:R-:W-:Y:S01]  /*4690*/  LEA.HI.X.SX32 R127, R10, R2, 0x2, P2 ;  /* 0x000000020a7f7211 */ /* 0x000fe200010f16ff */
[----:B------:R-:W-:Y:S01]  /*46a0*/  IMAD R10, R60, c[0x0][0x190], RZ ;  /* 0x000064003c0a7a24 */ /* 0x000fe200078e02ff */
[----:B------:R-:W-:Y:S02]  /*46b0*/  LEA R124, P2, R9, R42, 0x2 ;  /* 0x0000002a097c7211 */ /* 0x000fe400078410ff */
[----:B------:R-:W-:Y:S02]  /*46c0*/  LEA.HI.X.SX32 R65, R19, R2, 0x2, P6 ;  /* 0x0000000213417211 */ /* 0x000fe400030f16ff */
[----:B------:R-:W-:Y:S01]  /*46d0*/  LEA R62, P6, R18, R42, 0x2 ;  /* 0x0000002a123e7211 */ /* 0x000fe200078c10ff */
[----:B------:R-:W-:Y:S01]  /*46e0*/  STL [R1+0x88], R10 ;  /* 0x0000880a01007387 */ /* 0x000fe20000100800 */
[----:B------:R-:W-:Y:S01]  /*46f0*/  LEA.HI.X.SX32 R125, R9, R2, 0x2, P2 ;  /* 0x00000002097d7211 */ /* 0x000fe200010f16ff */
[----:B------:R-:W-:Y:S01]  /*4700*/  IMAD R9, R106, c[0x0][0x190], RZ ;  /* 0x000064006a097a24 */ /* 0x000fe200078e02ff */
        /* <DEDUP_REMOVED lines=12> */
[----:B------:R-:W-:Y:S01]  /*47d0*/  LEA R118, P2, R14, R42, 0x2 ;  /* 0x0000002a0e767211 */ /* 0x000fe200078410ff */
[----:B------:R-:W-:Y:S01]  /*47e0*/  IMAD R5, R4, c[0x0][0x190], RZ ;  /* 0x0000640004057a24 */ /* 0x000fe200078e02ff */
[----:B------:R-:W-:Y:S01]  /*47f0*/  LEA.HI.X.SX32 R59, R16, R2, 0x2, P6 ;  /* 0x00000002103b7211 */ /* 0x000fe200030f16ff */
[----:B------:R-:W-:Y:S01]  /*4800*/  IMAD R4, R7, c[0x0][0x190], RZ ;  /* 0x0000640007047a24 */ /* 0x000fe200078e02ff */
[----:B------:R-:W-:Y:S01]  /*4810*/  LEA R56, P6, R15, R42, 0x2 ;  /* 0x0000002a0f387211 */ /* 0x000fe200078c10ff */
[----:B------:R-:W-:Y:S01]  /*4820*/  STL [R1+0x7c], R6 ;  /* 0x00007c0601007387 */ /* 0x000fe20000100800 */
[----:B------:R-:W-:-:S02]  /*4830*/  LEA.HI.X.SX32 R119, R14, R2, 0x2, P2 ;  /* 0x000000020e777211 */ /* 0x000fc400010f16ff */
[C---:B------:R-:W-:Y:S01]  /*4840*/  LEA R116, P2, R0.reuse, R42, 0x2 ;  /* 0x0000002a00747211 */ /* 0x040fe200078410ff */
[----:B------:R-:W-:Y:S01]  /*4850*/  STL [R1+0x78], R5 ;  /* 0x0000780501007387 */ /* 0x000fe20000100800 */
[----:B------:R-:W-:Y:S02]  /*4860*/  LEA.HI.X.SX32 R57, R15, R2, 0x2, P6 ;  /* 0x000000020f397211 */ /* 0x000fe400030f16ff */
[----:B------:R-:W-:Y:S02]  /*4870*/  LEA R54, P6, R13, R42, 0x2 ;  /* 0x0000002a0d367211 */ /* 0x000fe400078c10ff */
[----:B------:R-:W-:Y:S01]  /*4880*/  LEA.HI.X.SX32 R117, R0, R2, 0x2, P2 ;  /* 0x0000000200757211 */ /* 0x000fe200010f16ff */
[----:B-1----:R-:W-:Y:S01]  /*4890*/  IMAD R0, R3, c[0x0][0x190], RZ ;  /* 0x0000640003007a24 */ /* 0x002fe200078e02ff */
[----:B------:R-:W-:Y:S01]  /*48a0*/  LEA R114, P2, R11, R42, 0x2 ;  /* 0x0000002a0b727211 */ /* 0x000fe200078410ff */
[----:B------:R-:W-:Y:S01]  /*48b0*/  IMAD.SHL.U32 R3, R246, 0x4, RZ ;  /* 0x00000004f6037824 */ /* 0x000fe200078e00ff */
        /* <DEDUP_REMOVED lines=10> */
[----:B------:R-:W-:Y:S02]  /*4960*/  LEA R110, P2, R6, R42, 0x2 ;  /* 0x0000002a066e7211 */ /* 0x000fe400078410ff */
[----:B------:R-:W-:Y:S02]  /*4970*/  LEA.HI.X.SX32 R51, R10, R2, 0x2, P6 ;  /* 0x000000020a337211 */ /* 0x000fe400030f16ff */
[----:B------:R-:W-:Y:S02]  /*4980*/  LEA R48, P6, R8, R42, 0x2 ;  /* 0x0000002a08307211 */ /* 0x000fe400078c10ff */
[----:B------:R-:W-:Y:S02]  /*4990*/  LEA.HI.X.SX32 R111, R6, R2, 0x2, P2 ;  /* 0x00000002066f7211 */ /* 0x000fe400010f16ff */
[----:B------:R-:W-:Y:S02]  /*49a0*/  LEA R108, P2, R0, R42, 0x2 ;  /* 0x0000002a006c7211 */ /* 0x000fe400078410ff */
[----:B------:R-:W-:-:S02]  /*49b0*/  LEA.HI.X.SX32 R49, R8, R2, 0x2, P6 ;  /* 0x0000000208317211 */ /* 0x000fc400030f16ff */
[----:B------:R-:W-:Y:S02]  /*49c0*/  LEA R46, P6, R5, R42, 0x2 ;  /* 0x0000002a052e7211 */ /* 0x000fe400078c10ff */
[-C--:B------:R-:W-:Y:S01]  /*49d0*/  LEA.HI.X.SX32 R109, R0, R2.reuse, 0x2, P2 ;  /* 0x00000002006d7211 */ /* 0x080fe200010f16ff */
[----:B-1----:R-:W-:Y:S01]  /*49e0*/  IMAD.SHL.U32 R0, R247, 0x4, RZ ;  /* 0x00000004f7007824 */ /* 0x002fe200078e00ff */
[----:B------:R-:W-:Y:S02]  /*49f0*/  LEA.HI.X.SX32 R47, R5, R2, 0x2, P6 ;  /* 0x00000002052f7211 */ /* 0x000fe400030f16ff */
[C---:B------:R-:W-:Y:S02]  /*4a00*/  LEA R42, P6, R4.reuse, R42, 0x2 ;  /* 0x0000002a042a7211 */ /* 0x040fe400078c10ff */
[----:B------:R-:W-:Y:S01]  /*4a10*/  IADD3 R32, P2, R3, c[0x0][0x160], RZ ;  /* 0x0000580003207a10 */ /* 0x000fe20007f5e0ff */
[----:B------:R1:W-:Y:S01]  /*4a20*/  STL [R1+0xd8c], R0 ;  /* 0x000d8c0001007387 */ /* 0x0003e20000100800 */
[----:B------:R-:W-:-:S02]  /*4a30*/  LEA.HI.X.SX32 R43, R4, R2, 0x2, P6 ;  /* 0x00000002042b7211 */ /* 0x000fc400030f16ff */
[----:B------:R-:W-:Y:S01]  /*4a40*/  LEA.HI.X.SX32 R33, R246, c[0x0][0x164], 0x2, P2 ;  /* 0x00005900f6217a11 */ /* 0x000fe200010f16ff */
[----:B------:R3:W-:Y:S01]  /*4a50*/  STL.64 [R1+0xda8], R246 ;  /* 0x000da8f601007387 */ /* 0x0007e20000100a00 */
[----:B------:R-:W-:Y:S02]  /*4a60*/  IADD3 R106, P6, R0, c[0x0][0x160], RZ ;  /* 0x00005800006a7a10 */ /* 0x000fe40007fde0ff */
[----:B--2---:R-:W-:Y:S02]  /*4a70*/  IADD3 R3, R169, -0x19, RZ ;  /* 0xffffffe7a9037810 */ /* 0x004fe40007ffe0ff */
[----:B------:R-:W-:Y:S01]  /*4a80*/  LEA.HI.X.SX32 R107, R247, c[0x0][0x164], 0x2, P6 ;  /* 0x00005900f76b7a11 */ /* 0x000fe200030f16ff */
[----:B-1----:R-:W-:Y:S01]  /*4a90*/  IMAD.SHL.U32 R0, R168, 0x4, RZ ;  /* 0x00000004a8007824 */ /* 0x002fe200078e00ff */
[----:B------:R-:W-:Y:S02]  /*4aa0*/  ISETP.GE.U32.AND P6, PT, R3, 0x7fffffc8, PT ;  /* 0x7fffffc80300780c */ /* 0x000fe40003fc6070 */
[----:B------:R-:W-:-:S02]  /*4ab0*/  IADD3 R44, R169, -0x15, RZ ;  /* 0xffffffeba92c7810 */ /* 0x000fc40007ffe0ff */
[----:B------:R1:W-:Y:S01]  /*4ac0*/  LDGSTS.E [R0], [R32.64], !P1 ;  /* 0x0000000020007fae */ /* 0x0003e2000c921844 */
[----:B---3--:R-:W-:Y:S01]  /*4ad0*/  IMAD.MOV.U32 R246, RZ, RZ, c[0x0][0x188] ;  /* 0x00006200fff67624 */ /* 0x008fe200078e00ff */
[----:B------:R-:W-:Y:S01]  /*4ae0*/  ISETP.GE.U32.AND P2, PT, R44, 0x7fffffcc, PT ;  /* 0x7fffffcc2c00780c */ /* 0x000fe20003f46070 */
[----:B------:R-:W-:Y:S01]  /*4af0*/  IMAD.MOV.U32 R247, RZ, RZ, c[0x0][0x180] ;  /* 0x00006000fff77624 */ /* 0x000fe200078e00ff */
[----:B------:R2:W-:Y:S01]  /*4b00*/  LDGSTS.E [R0+0x200], [R106.64], !P1 ;  /* 0x002000006a007fae */ /* 0x0005e2000c921844 */
[----:B------:R-:W-:Y:S01]  /*4b10*/  IMAD.SHL.U32 R5, R246, 0x4, RZ ;  /* 0x00000004f6057824 */ /* 0x000fe200078e00ff */
[----:B------:R-:W-:Y:S01]  /*4b20*/  LOP3.LUT R193, R0, 0x20, RZ, 0x3c, !PT ;  /* 0x0000002000c17812 */ /* 0x000fe200078e3cff */
[----:B------:R-:W-:Y:S01]  /*4b30*/  IMAD.SHL.U32 R4, R246, 0x8, RZ ;  /* 0x00000008f6047824 */ /* 0x000fe200078e00ff */
[----:B------:R-:W-:Y:S01]  /*4b40*/  IADD3 R2, R247, -0x2, RZ ;  /* 0xfffffffef7027810 */ /* 0x000fe20007ffe0ff */
[----:B------:R-:W-:Y:S01]  /*4b50*/  IMAD.WIDE R170, R5, 0x4, R32 ;  /* 0x0000000405aa7825 */ /* 0x000fe200078e0220 */
[----:B------:R-:W-:-:S02]  /*4b60*/  IADD3 R3, R247, -0x1d, RZ ;  /* 0xffffffe3f7037810 */ /* 0x000fc40007ffe0ff */
[----:B------:R-:W-:Y:S01]  /*4b70*/  IADD3 R192, R247, -0x1b, RZ ;  /* 0xffffffe5f7c07810 */ /* 0x000fe20007ffe0ff */
[----:B------:R-:W-:Y:S01]  /*4b80*/  IMAD.WIDE R36, R5, 0x4, R106 ;  /* 0x0000000405247825 */ /* 0x000fe200078e026a */
[----:B------:R3:W-:Y:S01]  /*4b90*/  LDGSTS.E [R0+0x1000], [R170.64], !P0 ;  /* 0x01000000aa007fae */ /* 0x0007e2000c121844 */
[----:B------:R-:W-:Y:S02]  /*4ba0*/  ISETP.GE.U32.AND P1, PT, R3, 0x7fffffc4, PT ;  /* 0x7fffffc40300780c */ /* 0x000fe40003f26070 */
[----:B------:R-:W-:Y:S01]  /*4bb0*/  IMAD.WIDE R176, R4, 0x4, R32 ;  /* 0x0000000404b07825 */ /* 0x000fe200078e0220 */
[----:B------:R4:W-:Y:S01]  /*4bc0*/  LDGSTS.E [R0+0x1200], [R36.64], !P0 ;  /* 0x0120000024007fae */ /* 0x0009e2000c121844 */
[----:B------:R-:W-:Y:S02]  /*4bd0*/  ISETP.GE.U32.AND P0, PT, R2, 0x7fffffdf, PT ;  /* 0x7fffffdf0200780c */ /* 0x000fe40003f06070 */
[----:B------:R-:W-:Y:S01]  /*4be0*/  IMAD.WIDE R30, R4, 0x4, R106 ;  /* 0x00000004041e7825 */ /* 0x000fe200078e026a */
[C---:B------:R-:W-:Y:S01]  /*4bf0*/  IADD3 R2, R247.reuse, -0x6, RZ ;  /* 0xfffffffaf7027810 */ /* 0x040fe20007ffe0ff */
[----:B------:R1:W-:Y:S01]  /*4c00*/  LDGSTS.E [R0+0x2000], [R176.64], !P3 ;  /* 0x02000000b0007fae */ /* 0x0003e2000d921844 */
[----:B------:R-:W-:Y:S01]  /*4c10*/  LOP3.LUT R224, R0, 0x40, RZ, 0x3c, !PT ;  /* 0x0000004000e07812 */ /* 0x000fe200078e3cff */
[C---:B------:R-:W-:Y:S01]  /*4c20*/  IMAD R4, R246.reuse, 0xc, RZ ;  /* 0x0000000cf6047824 */ /* 0x040fe200078e02ff */
[----:B------:R-:W-:Y:S01]  /*4c30*/  IADD3 R200, R247, -0x4, RZ ;  /* 0xfffffffcf7c87810 */ /* 0x000fe20007ffe0ff */
[----:B------:R-:W-:Y:S01]  /*4c40*/  IMAD.SHL.U32 R3, R246, 0x10, RZ ;  /* 0x00000010f6037824 */ /* 0x000fe200078e00ff */
[----:B------:R1:W-:Y:S01]  /*4c50*/  LDGSTS.E [R0+0x2200], [R30.64], !P3 ;  /* 0x022000001e007fae */ /* 0x0003e2000d921844 */
[----:B------:R-:W-:Y:S01]  /*4c60*/  IMAD.WIDE R28, R4, 0x4, R32 ;  /* 0x00000004041c7825 */ /* 0x000fe200078e0220 */
[----:B------:R-:W-:-:S02]  /*4c70*/  ISETP.GE.U32.AND P3, PT, R2, 0x7fffffdb, PT ;  /* 0x7fffffdb0200780c */ /* 0x000fc40003f66070 */
[C---:B------:R-:W-:Y:S01]  /*4c80*/  IADD3 R2, R247.reuse, -0xa, RZ ;  /* 0xfffffff6f7027810 */ /* 0x040fe20007ffe0ff */
[----:B------:R-:W-:Y:S01]  /*4c90*/  IMAD.WIDE R44, R4, 0x4, R106 ;  /* 0x00000004042c7825 */ /* 0x000fe200078e026a */
[----:B------:R1:W-:Y:S01]  /*4ca0*/  LDGSTS.E [R0+0x3000], [R28.64], !P4 ;  /* 0x030000001c007fae */ /* 0x0003e2000e121844 */
[----:B------:R-:W-:Y:S02]  /*4cb0*/  IADD3 R208, R247, -0xc, RZ ;  /* 0xfffffff4f7d07810 */ /* 0x000fe40007ffe0ff */
[C---:B------:R-:W-:Y:S01]  /*4cc0*/  IMAD.WIDE R174, R3.reuse, 0x4, R32 ;  /* 0x0000000403ae7825 */ /* 0x040fe200078e0220 */
[----:B------:R1:W-:Y:S01]  /*4cd0*/  LDGSTS.E [R0+0x3200], [R44.64], !P4 ;  /* 0x032000002c007fae */ /* 0x0003e2000e121844 */
[----:B------:R-:W-:Y:S02]  /*4ce0*/  ISETP.GE.U32.AND P4, PT, R2, 0x7fffffd7, PT ;  /* 0x7fffffd70200780c */ /* 0x000fe40003f86070 */
[----:B------:R-:W-:Y:S01]  /*4cf0*/  IMAD.WIDE R26, R3, 0x4, R106 ;  /* 0x00000004031a7825 */ /* 0x000fe200078e026a */
[C---:B------:R-:W-:Y:S01]  /*4d00*/  IADD3 R2, R247.reuse, -0xe, RZ ;  /* 0xfffffff2f7027810 */ /* 0x040fe20007ffe0ff */
[----:B------:R1:W-:Y:S01]  /*4d10*/  LDGSTS.E [R0+0x4000], [R174.64], !P5 ;  /* 0x04000000ae007fae */ /* 0x0003e2000e921844 */
[C---:B------:R-:W-:Y:S01]  /*4d20*/  IADD3 R216, R247.reuse, -0x14, RZ ;  /* 0xffffffecf7d87810 */ /* 0x040fe20007ffe0ff */
[----:B------:R-:W-:Y:S01]  /*4d30*/  IMAD R4, R246, 0x14, RZ ;  /* 0x00000014f6047824 */ /* 0x000fe200078e02ff */
[----:B------:R-:W-:Y:S01]  /*4d40*/  LOP3.LUT R252, R0, 0x60, RZ, 0x3c, !PT ;  /* 0x0000006000fc7812 */ /* 0x000fe200078e3cff */
[----:B------:R1:W-:Y:S01]  /*4d50*/  LDGSTS.E [R0+0x4200], [R26.64], !P5 ;  /* 0x042000001a007fae */ /* 0x0003e2000e921844 */
[----:B------:R-:W-:Y:S01]  /*4d60*/  IMAD R3, R246, 0x18, RZ ;  /* 0x00000018f6037824 */ /* 0x000fe200078e02ff */
[----:B------:R-:W-:Y:S01]  /*4d70*/  ISETP.GE.U32.AND P5, PT, R2, 0x7fffffd3, PT ;  /* 0x7fffffd30200780c */ /* 0x000fe20003fa6070 */
[----:B------:R-:W-:Y:S01]  /*4d80*/  IMAD.WIDE R178, R4, 0x4, R32 ;  /* 0x0000000404b27825 */ /* 0x000fe200078e0220 */
[----:B------:R-:W-:-:S02]  /*4d90*/  IADD3 R2, R247, -0x12, RZ ;  /* 0xffffffeef7027810 */ /* 0x000fc40007ffe0ff */
        /* <DEDUP_REMOVED lines=8> */
[----:B------:R-:W-:Y:S01]  /*4e20*/  IADD3 R2, R247, -0x16, RZ ;  /* 0xffffffeaf7027810 */ /* 0x000fe20007ffe0ff */
[----:B------:R1:W-:Y:S02]  /*4e30*/  LDGSTS.E [R0+0x6000], [R24.64], !P6 ;  /* 0x0600000018007fae */ /* 0x0003e4000f121844 */
[----:B------:R-:W-:-:S02]  /*4e40*/  IMAD R3, R246, 0x1c, RZ ;  /* 0x0000001cf6037824 */ /* 0x000fc400078e02ff */
[----:B------:R1:W-:Y:S01]  /*4e50*/  LDGSTS.E [R0+0x6200], [R168.64], !P6 ;  /* 0x06200000a8007fae */ /* 0x0003e2000f121844 */
[----:B------:R-:W-:Y:S01]  /*4e60*/  ISETP.GE.U32.AND P6, PT, R2, 0x7fffffcb, PT ;  /* 0x7fffffcb0200780c */ /* 0x000fe20003fc6070 */
[----:B------:R-:W-:Y:S01]  /*4e70*/  IMAD.WIDE R172, R3, 0x4, R32 ;  /* 0x0000000403ac7825 */ /* 0x000fe200078e0220 */
[----:B------:R-:W-:-:S03]  /*4e80*/  IADD3 R2, R247, -0x1a, RZ ;  /* 0xffffffe6f7027810 */ /* 0x000fc60007ffe0ff */
[----:B------:R-:W-:Y:S01]  /*4e90*/  IMAD.WIDE R40, R3, 0x4, R106 ;  /* 0x0000000403287825 */ /* 0x000fe200078e026a */
[----:B------:R1:W-:Y:S03]  /*4ea0*/  LDGSTS.E [R0+0x7000], [R172.64], !P1 ;  /* 0x07000000ac007fae */ /* 0x0003e6000c921844 */
[----:B------:R-:W-:Y:S01]  /*4eb0*/  IMAD.WIDE R250, R246, 0x4, R32 ;  /* 0x00000004f6fa7825 */ /* 0x000fe200078e0220 */
[----:B------:R1:W-:Y:S01]  /*4ec0*/  LDGSTS.E [R0+0x7200], [R40.64], !P1 ;  /* 0x0720000028007fae */ /* 0x0003e2000c921844 */
[----:B------:R-:W-:Y:S02]  /*4ed0*/  ISETP.GE.U32.AND P1, PT, R2, 0x7fffffc7, PT ;  /* 0x7fffffc70200780c */ /* 0x000fe40003f26070 */
[C---:B------:R-:W-:Y:S01]  /*4ee0*/  IMAD.WIDE R248, R246.reuse, 0x4, R106 ;  /* 0x00000004f6f87825 */ /* 0x040fe200078e026a */
[----:B------:R-:W-:Y:S01]  /*4ef0*/  IADD3 R2, R247, -0x1e, RZ ;  /* 0xffffffe2f7027810 */ /* 0x000fe20007ffe0ff */
[----:B------:R1:W-:Y:S02]  /*4f00*/  LDGSTS.E [R193+0x400], [R250.64], !P0 ;  /* 0x00400000fac17fae */ /* 0x0003e4000c121844 */
[----:B------:R-:W-:-:S02]  /*4f10*/  IMAD R4, R246, 0x5, RZ ;  /* 0x00000005f6047824 */ /* 0x000fc400078e02ff */
[----:B------:R1:W-:Y:S01]  /*4f20*/  LDGSTS.E [R193+0x600], [R248.64], !P0 ;  /* 0x00600000f8c17fae */ /* 0x0003e2000c121844 */
[----:B------:R-:W-:Y:S01]  /*4f30*/  IMAD R3, R246, 0x9, RZ ;  /* 0x00000009f6037824 */ /* 0x000fe200078e02ff */
[----:B------:R-:W-:Y:S01]  /*4f40*/  ISETP.GE.U32.AND P0, PT, R2, 0x7fffffc3, PT ;  /* 0x7fffffc30200780c */ /* 0x000fe20003f06070 */
[----:B------:R-:W-:Y:S01]  /*4f50*/  IMAD.WIDE R184, R4, 0x4, R32 ;  /* 0x0000000404b87825 */ /* 0x000fe200078e0220 */
[----:B------:R-:W-:-:S03]  /*4f60*/  IADD3 R2, R247, -0x3, RZ ;  /* 0xfffffffdf7027810 */ /* 0x000fc60007ffe0ff */
[----:B------:R-:W-:Y:S01]  /*4f70*/  IMAD.WIDE R22, R4, 0x4, R106 ;  /* 0x0000000404167825 */ /* 0x000fe200078e026a */
[----:B------:R1:W-:Y:S03]  /*4f80*/  LDGSTS.E [R193+0x1400], [R184.64], !P3 ;  /* 0x01400000b8c17fae */ /* 0x0003e6000d921844 */
[----:B------:R-:W-:Y:S01]  /*4f90*/  IMAD R4, R246, 0xd, RZ ;  /* 0x0000000df6047824 */ /* 0x000fe200078e02ff */
[----:B------:R1:W-:Y:S01]  /*4fa0*/  LDGSTS.E [R193+0x1600], [R22.64], !P3 ;  /* 0x0160000016c17fae */ /* 0x0003e2000d921844 */
[----:B------:R-:W-:Y:S01]  /*4fb0*/  IMAD.WIDE R188, R3, 0x4, R32 ;  /* 0x0000000403bc7825 */ /* 0x000fe200078e0220 */
[----:B------:R-:W-:Y:S02]  /*4fc0*/  ISETP.GE.U32.AND P3, PT, R2, 0x7fffffde, PT ;  /* 0x7fffffde0200780c */ /* 0x000fe40003f66070 */
[----:B------:R-:W-:Y:S01]  /*4fd0*/  IADD3 R2, R247, -0x7, RZ ;  /* 0xfffffff9f7027810 */ /* 0x000fe20007ffe0ff */
[----:B------:R-:W-:Y:S01]  /*4fe0*/  IMAD.WIDE R10, R3, 0x4, R106 ;  /* 0x00000004030a7825 */ /* 0x000fe200078e026a */
[----:B------:R1:W-:Y:S03]  /*4ff0*/  LDGSTS.E [R193+0x2400], [R188.64], !P4 ;  /* 0x02400000bcc17fae */ /* 0x0003e6000e121844 */
[----:B------:R-:W-:Y:S01]  /*5000*/  IMAD.WIDE R20, R4, 0x4, R32 ;  /* 0x0000000404147825 */ /* 0x000fe200078e0220 */
[----:B------:R1:W-:Y:S01]  /*5010*/  LDGSTS.E [R193+0x2600], [R10.64], !P4 ;  /* 0x026000000ac17fae */ /* 0x0003e2000e121844 */
[----:B------:R-:W-:-:S02]  /*5020*/  ISETP.GE.U32.AND P4, PT, R2, 0x7fffffda, PT ;  /* 0x7fffffda0200780c */ /* 0x000fc40003f86070 */
[----:B------:R-:W-:Y:S01]  /*5030*/  IMAD R3, R246, 0x11, RZ ;  /* 0x00000011f6037824 */ /* 0x000fe200078e02ff */
[----:B------:R1:W-:Y:S01]  /*5040*/  LDGSTS.E [R193+0x3400], [R20.64], !P5 ;  /* 0x0340000014c17fae */ /* 0x0003e2000e921844 */
[----:B------:R-:W-:Y:S01]  /*5050*/  IMAD.WIDE R8, R4, 0x4, R106 ;  /* 0x0000000404087825 */ /* 0x000fe200078e026a */
[----:B------:R-:W-:-:S03]  /*5060*/  IADD3 R4, R247, -0xb, RZ ;  /* 0xfffffff5f7047810 */ /* 0x000fc60007ffe0ff */
[C---:B------:R-:W-:Y:S01]  /*5070*/  IMAD.WIDE R16, R3.reuse, 0x4, R32 ;  /* 0x0000000403107825 */ /* 0x040fe200078e0220 */
[----:B------:R1:W-:Y:S01]  /*5080*/  LDGSTS.E [R193+0x3600], [R8.64], !P5 ;  /* 0x0360000008c17fae */ /* 0x0003e2000e921844 */
[----:B------:R-:W-:Y:S02]  /*5090*/  ISETP.GE.U32.AND P5, PT, R4, 0x7fffffd6, PT ;  /* 0x7fffffd60400780c */ /* 0x000fe40003fa6070 */
[----:B------:R-:W-:Y:S01]  /*50a0*/  IMAD.WIDE R2, R3, 0x4, R106 ;  /* 0x0000000403027825 */ /* 0x000fe200078e026a */
[----:B------:R-:W-:Y:S01]  /*50b0*/  IADD3 R4, R247, -0xf, RZ ;  /* 0xfffffff1f7047810 */ /* 0x000fe20007ffe0ff */
[----:B------:R1:W-:Y:S02]  /*50c0*/  LDGSTS.E [R193+0x4400], [R16.64], !P2 ;  /* 0x0440000010c17fae */ /* 0x0003e4000d121844 */
[----:B------:R-:W-:Y:S02]  /*50d0*/  IMAD R6, R246, 0x15, RZ ;  /* 0x00000015f6067824 */ /* 0x000fe400078e02ff */
[----:B------:R1:W-:Y:S01]  /*50e0*/  LDGSTS.E [R193+0x4600], [R2.64], !P2 ;  /* 0x0460000002c17fae */ /* 0x0003e2000d121844 */
[----:B------:R-:W-:Y:S01]  /*50f0*/  ISETP.GE.U32.AND P2, PT, R4, 0x7fffffd2, PT ;  /* 0x7fffffd20400780c */ /* 0x000fe20003f46070 */
[----:B------:R-:W-:-:S04]  /*5100*/  IMAD.WIDE R4, R6, 0x4, R32 ;  /* 0x0000000406047825 */ /* 0x000fc800078e0220 */
        /* <DEDUP_REMOVED lines=14> */
[----:B------:R-:W-:Y:S01]  /*51f0*/  IMAD.SHL.U32 R190, R246, 0x2, RZ ;  /* 0x00000002f6be7824 */ /* 0x000fe200078e00ff */
[----:B------:R1:W-:Y:S01]  /*5200*/  LDGSTS.E [R193+0x7400], [R6.64], !P0 ;  /* 0x0740000006c17fae */ /* 0x0003e2000c121844 */
[----:B------:R-:W-:-:S04]  /*5210*/  IMAD.WIDE R14, R14, 0x4, R106 ;  /* 0x000000040e0e7825 */ /* 0x000fc800078e026a */
[----:B------:R-:W-:Y:S01]  /*5220*/  IMAD.WIDE R244, R190, 0x4, R32 ;  /* 0x00000004bef47825 */ /* 0x000fe200078e0220 */
        /* <DEDUP_REMOVED lines=8> */
[----:B------:R-:W-:-:S02]  /*52b0*/  IMAD R198, R246, 0xa, RZ ;  /* 0x0000000af6c67824 */ /* 0x000fc400078e02ff */
[----:B-1----:R-:W-:-:S04]  /*52c0*/  IMAD.WIDE R192, R194, 0x4, R32 ;  /* 0x00000004c2c07825 */ /* 0x002fc800078e0220 */
[----:B------:R-:W-:Y:S01]  /*52d0*/  IMAD.WIDE R194, R194, 0x4, R106 ;  /* 0x00000004c2c27825 */ /* 0x000fe200078e026a */
[----:B------:R2:W-:Y:S03]  /*52e0*/  LDGSTS.E [R224+0x1800], [R192.64], !P4 ;  /* 0x01800000c0e07fae */ /* 0x0005e6000e121844 */
[----:B------:R-:W-:Y:S01]  /*52f0*/  IMAD.WIDE R196, R198, 0x4, R32 ;  /* 0x00000004c6c47825 */ /* 0x000fe200078e0220 */
        /* <DEDUP_REMOVED lines=8> */
[----:B------:R-:W-:-:S04]  /*5380*/  IMAD.WIDE R200, R202, 0x4, R32 ;  /* 0x00000004cac87825 */ /* 0x000fc800078e0220 */
[----:B------:R-:W-:Y:S01]  /*5390*/  IMAD R206, R246, 0x12, RZ ;  /* 0x00000012f6ce7824 */ /* 0x000fe200078e02ff */
        /* <DEDUP_REMOVED lines=25> */
[----:B------:R-:W-:-:S04]  /*5530*/  IMAD.WIDE R216, R218, 0x4, R32 ;  /* 0x00000004dad87825 */ /* 0x000fc800078e0220 */
[----:B------:R-:W-:Y:S01]  /*5540*/  IMAD.WIDE R218, R218, 0x4, R106 ;  /* 0x00000004dada7825 */ /* 0x000fe200078e026a */
[----:B------:R2:W-:Y:S03]  /*5550*/  LDGSTS.E [R224+0x7800], [R216.64], !P3 ;  /* 0x07800000d8e07fae */ /* 0x0005e6000d921844 */
[----:B------:R-:W-:Y:S01]  /*5560*/  IMAD R226, R246, 0x7, RZ ;  /* 0x00000007f6e27824 */ /* 0x000fe200078e02ff */
[----:B------:R2:W-:Y:S01]  /*5570*/  LDGSTS.E [R224+0x7a00], [R218.64], !P3 ;  /* 0x07a00000dae07fae */ /* 0x0005e2000d921844 */
[----:B------:R-:W-:Y:S01]  /*5580*/  IMAD.WIDE R220, R222, 0x4, R32 ;  /* 0x00000004dedc7825 */ /* 0x000fe200078e0220 */
[----:B------:R-:W-:-:S03]  /*5590*/  ISETP.GE.AND P3, PT, R229, R230, PT ;  /* 0x000000e6e500720c */ /* 0x000fc60003f66270 */
[----:B------:R-:W-:Y:S01]  /*55a0*/  IMAD.WIDE R222, R222, 0x4, R106 ;  /* 0x00000004dede7825 */ /* 0x000fe200078e026a */
[----:B------:R1:W-:Y:S01]  /*55b0*/  LDGSTS.E [R252+0xc00], [R220.64], !P4 ;  /* 0x00c00000dcfc7fae */ /* 0x0003e2000e121844 */
[----:B------:R-:W-:Y:S02]  /*55c0*/  SEL R233, RZ, 0x4, P3 ;  /* 0x00000004ffe97807 */ /* 0x000fe40001800000 */
[----:B------:R-:W-:Y:S01]  /*55d0*/  IMAD R231, R246, 0xb, RZ ;  /* 0x0000000bf6e77824 */ /* 0x000fe200078e02ff */
[----:B------:R1:W-:Y:S01]  /*55e0*/  LDGSTS.E [R252+0xe00], [R222.64], !P4 ;  /* 0x00e00000defc7fae */ /* 0x0003e2000e121844 */
[----:B------:R-:W-:Y:S01]  /*55f0*/  ISETP.GT.AND P4, PT, R228, 0x1f, PT ;  /* 0x0000001fe400780c */ /* 0x000fe20003f84270 */
[----:B--2---:R-:W-:Y:S01]  /*5600*/  IMAD.WIDE R224, R226, 0x4, R32 ;  /* 0x00000004e2e07825 */ /* 0x004fe200078e0220 */
[----:B------:R-:W-:Y:S02]  /*5610*/  ISETP.GT.AND P3, PT, R228, 0x3f, PT ;  /* 0x0000003fe400780c */ /* 0x000fe40003f64270 */
[----:B------:R-:W-:Y:S01]  /*5620*/  SEL R232, RZ, 0x4, !P4 ;  /* 0x00000004ffe87807 */ /* 0x000fe20006000000 */
[----:B------:R-:W-:Y:S01]  /*5630*/  IMAD.WIDE R226, R226, 0x4, R106 ;  /* 0x00000004e2e27825 */ /* 0x000fe200078e026a */
[----:B------:R1:W-:Y:S01]  /*5640*/  LDGSTS.E [R252+0x1c00], [R224.64], !P5 ;  /* 0x01c00000e0fc7fae */ /* 0x0003e2000e921844 */
[----:B------:R-:W-:-:S02]  /*5650*/  SEL R233, R233, RZ, P3 ;  /* 0x000000ffe9e97207 */ /* 0x000fc40001800000 */
[----:B------:R-:W-:Y:S01]  /*5660*/  IMAD.WIDE R236, R231, 0x4, R106 ;  /* 0x00000004e7ec7825 */ /* 0x000fe200078e026a */
[----:B------:R1:W-:Y:S01]  /*5670*/  LDGSTS.E [R252+0x1e00], [R226.64], !P5 ;  /* 0x01e00000e2fc7fae */ /* 0x0003e2000e921844 */
[----:B------:R-:W-:Y:S02]  /*5680*/  ISETP.GE.AND P5, PT, R229, c[0x0][0x180], PT ;  /* 0x00006000e5007a0c */ /* 0x000fe40003fa6270 */
[--C-:B------:R-:W-:Y:S01]  /*5690*/  IMAD.WIDE R228, R231, 0x4, R32.reuse ;  /* 0x00000004e7e47825 */ /* 0x100fe200078e0220 */
[----:B------:R2:W-:Y:S01]  /*56a0*/  STL.64 [R1], R236 ;  /* 0x000000ec01007387 */ /* 0x0005e20000100a00 */
[----:B------:R-:W-:Y:S02]  /*56b0*/  SEL R232, R232, RZ, !P5 ;  /* 0x000000ffe8e87207 */ /* 0x000fe40006800000 */
[----:B------:R-:W-:Y:S01]  /*56c0*/  IMAD R234, R246, 0xf, RZ ;  /* 0x0000000ff6ea7824 */ /* 0x000fe200078e02ff */
[----:B------:R1:W-:Y:S01]  /*56d0*/  LDGSTS.E [R252+0x2c00], [R228.64], !P2 ;  /* 0x02c00000e4fc7fae */ /* 0x0003e2000d121844 */
[----:B------:R-:W-:Y:S01]  /*56e0*/  ISETP.GE.U32.AND P5, PT, R230, 0x7fffffc1, PT ;  /* 0x7fffffc1e600780c */ /* 0x000fe20003fa6070 */
[----:B------:R-:W-:Y:S01]  /*56f0*/  IMAD R235, R246, 0x13, RZ ;  /* 0x00000013f6eb7824 */ /* 0x000fe200078e02ff */
[----:B------:R-:W-:Y:S01]  /*5700*/  ISETP.NE.U32.AND P3, PT, R232, RZ, PT ;  /* 0x000000ffe800720c */ /* 0x000fe20003f65070 */
[----:B------:R2:W-:Y:S01]  /*5710*/  LDGSTS.E [R252+0x2e00], [R236.64], !P2 ;  /* 0x02e00000ecfc7fae */ /* 0x0005e2000d121844 */
[----:B------:R-:W-:Y:S01]  /*5720*/  IMAD.WIDE R230, R234, 0x4, R32 ;  /* 0x00000004eae67825 */ /* 0x000fe200078e0220 */
[----:B------:R-:W-:-:S03]  /*5730*/  ISETP.NE.U32.AND P2, PT, R233, RZ, PT ;  /* 0x000000ffe900720c */ /* 0x000fc60003f45070 */
[----:B------:R-:W-:Y:S01]  /*5740*/  IMAD.WIDE R232, R234, 0x4, R106 ;  /* 0x00000004eae87825 */ /* 0x000fe200078e026a */
[----:B------:R-:W-:Y:S01]  /*5750*/  IADD3 R234, R247, -0x1c, RZ ;  /* 0xffffffe4f7ea7810 */ /* 0x000fe20007ffe0ff */
[----:B------:R1:W-:Y:S02]  /*5760*/  LDGSTS.E [R252+0x3c00], [R230.64], !P6 ;  /* 0x03c00000e6fc7fae */ /* 0x0003e4000f121844 */
[C---:B------:R-:W-:Y:S02]  /*5770*/  IMAD.WIDE R238, R235.reuse, 0x4, R32 ;  /* 0x00000004ebee7825 */ /* 0x040fe400078e0220 */
[----:B------:R1:W-:Y:S01]  /*5780*/  LDGSTS.E [R252+0x3e00], [R232.64], !P6 ;  /* 0x03e00000e8fc7fae */ /* 0x0003e2000f121844 */
[----:B------:R-:W-:Y:S01]  /*5790*/  ISETP.GE.U32.AND P6, PT, R234, 0x7fffffc5, PT ;  /* 0x7fffffc5ea00780c */ /* 0x000fe20003fc6070 */
[----:B--2---:R-:W-:Y:S01]  /*57a0*/  IMAD.WIDE R236, R235, 0x4, R106 ;  /* 0x00000004ebec7825 */ /* 0x004fe200078e026a */
[----:B------:R-:W-:Y:S01]  /*57b0*/  IADD3 R234, R247, -0x21, RZ ;  /* 0xffffffdff7ea7810 */ /* 0x000fe20007ffe0ff */
[----:B------:R2:W-:Y:S02]  /*57c0*/  STL.64 [R1+0x18], R238 ;  /* 0x000018ee01007387 */ /* 0x0005e40000100a00 */
[----:B------:R-:W-:-:S02]  /*57d0*/  IMAD R235, R246, 0x17, RZ ;  /* 0x00000017f6eb7824 */ /* 0x000fc400078e02ff */
[----:B------:R2:W-:Y:S04]  /*57e0*/  LDGSTS.E [R252+0x4c00], [R238.64], !P1 ;  /* 0x04c00000eefc7fae */ /* 0x0005e8000c921844 */
[----:B------:R1:W-:Y:S01]  /*57f0*/  LDGSTS.E [R252+0x4e00], [R236.64], !P1 ;  /* 0x04e00000ecfc7fae */ /* 0x0003e2000c921844 */
[----:B------:R-:W-:-:S03]  /*5800*/  ISETP.GE.U32.AND P1, PT, R234, 0x7fffffc0, PT ;  /* 0x7fffffc0ea00780c */ /* 0x000fc60003f26070 */
[----:B------:R1:W-:Y:S01]  /*5810*/  STL.64 [R1+0x10], R236 ;  /* 0x000010ec01007387 */ /* 0x0003e20000100a00 */
[----:B--2---:R-:W-:-:S04]  /*5820*/  IMAD.WIDE R238, R235, 0x4, R32 ;  /* 0x00000004ebee7825 */ /* 0x004fc800078e0220 */
[----:B------:R-:W-:Y:S01]  /*5830*/  IMAD.WIDE R234, R235, 0x4, R106 ;  /* 0x00000004ebea7825 */ /* 0x000fe200078e026a */
[----:B------:R2:W-:Y:S01]  /*5840*/  STL.64 [R1+0x8], R238 ;  /* 0x000008ee01007387 */ /* 0x0005e20000100a00 */
[----:B-1----:R-:W-:-:S03]  /*5850*/  IADD3 R236, R247, -0x25, RZ ;  /* 0xffffffdbf7ec7810 */ /* 0x002fc60007ffe0ff */
[----:B------:R2:W-:Y:S04]  /*5860*/  LDGSTS.E [R252+0x5c00], [R238.64], !P0 ;  /* 0x05c00000eefc7fae */ /* 0x0005e8000c121844 */
[----:B------:R1:W-:Y:S01]  /*5870*/  LDGSTS.E [R252+0x5e00], [R234.64], !P0 ;  /* 0x05e00000eafc7fae */ /* 0x0003e2000c121844 */
[----:B------:R-:W-:-:S03]  /*5880*/  ISETP.GE.U32.AND P0, PT, R236, 0x7fffffbc, PT ;  /* 0x7fffffbcec00780c */ /* 0x000fc60003f06070 */
[----:B------:R1:W-:Y:S01]  /*5890*/  STL.64 [R1+0xdd8], R234 ;  /* 0x000dd8ea01007387 */ /* 0x0003e20000100a00 */
[----:B--2---:R-:W-:-:S04]  /*58a0*/  IMAD R238, R246, 0x1b, RZ ;  /* 0x0000001bf6ee7824 */ /* 0x004fc800078e02ff */
[----:B------:R-:W-:-:S04]  /*58b0*/  IMAD.WIDE R236, R238, 0x4, R32 ;  /* 0x00000004eeec7825 */ /* 0x000fc800078e0220 */
[--C-:B------:R-:W-:Y:S01]  /*58c0*/  IMAD.WIDE R238, R238, 0x4, R106.reuse ;  /* 0x00000004eeee7825 */ /* 0x100fe200078e026a */
[----:B------:R2:W-:Y:S03]  /*58d0*/  LDGSTS.E [R252+0x6c00], [R236.64], !P6 ;  /* 0x06c00000ecfc7fae */ /* 0x0005e6000f121844 */
[----:B-1----:R-:W-:Y:S01]  /*58e0*/  IMAD R235, R246, 0x1f, RZ ;  /* 0x0000001ff6eb7824 */ /* 0x002fe200078e02ff */
[----:B------:R2:W-:Y:S01]  /*58f0*/  LDGSTS.E [R252+0x6e00], [R238.64], !P6 ;  /* 0x06e00000eefc7fae */ /* 0x0005e2000f121844 */
[----:B------:R-:W-:Y:S01]  /*5900*/  ISETP.GE.U32.AND P6, PT, R240, 0x7fffffb8, PT ;  /* 0x7fffffb8f000780c */ /* 0x000fe20003fc6070 */
[----:B------:R-:W-:Y:S01]  /*5910*/  IMAD.SHL.U32 R246, R246, 0x20, RZ ;  /* 0x00000020f6f67824 */ /* 0x000fe200078e00ff */
[----:B------:R-:W-:Y:S01]  /*5920*/  LOP3.LUT R240, R241, 0x60, RZ, 0xc0, !PT ;  /* 0x00000060f1f07812 */ /* 0x000fe200078ec0ff */
[C---:B------:R-:W-:Y:S01]  /*5930*/  IMAD.WIDE R242, R235.reuse, 0x4, R106 ;  /* 0x00000004ebf27825 */ /* 0x040fe200078e026a */
[----:B------:R-:W-:Y:S02]  /*5940*/  STL.64 [R1+0xdd0], R236 ;  /* 0x000dd0ec01007387 */ /* 0x000fe40000100a00 */
[----:B------:R-:W-:Y:S01]  /*5950*/  SHF.R.U32.HI R234, RZ, 0x1, R240 ;  /* 0x00000001ffea7819 */ /* 0x000fe200000116f0 */
[--C-:B------:R-:W-:Y:S01]  /*5960*/  IMAD.WIDE R240, R235, 0x4, R32.reuse ;  /* 0x00000004ebf07825 */ /* 0x100fe200078e0220 */
[----:B------:R-:W-:Y:S01]  /*5970*/  IADD3 R235, R247, -0x2d, RZ ;  /* 0xffffffd3f7eb7810 */ /* 0x000fe20007ffe0ff */
[----:B------:R1:W-:Y:S01]  /*5980*/  STL.64 [R1+0xde0], R238 ;  /* 0x000de0ee01007387 */ /* 0x0003e20000100a00 */
[----:B------:R-:W-:Y:S01]  /*5990*/  LOP3.LUT R234, R0, R234, RZ, 0x3c, !PT ;  /* 0x000000ea00ea7212 */ /* 0x000fe200078e3cff */
[----:B------:R-:W-:-:S02]  /*59a0*/  IMAD.WIDE R32, R246, 0x4, R32 ;  /* 0x00000004f6207825 */ /* 0x000fc400078e0220 */
[----:B------:R2:W-:Y:S02]  /*59b0*/  LDGSTS.E [R252+0x7c00], [R240.64], !P5 ;  /* 0x07c00000f0fc7fae */ /* 0x0005e4000e921844 */
[C---:B---3--:R-:W-:Y:S02]  /*59c0*/  IMAD.WIDE R170, R246.reuse, 0x4, R170 ;  /* 0x00000004f6aa7825 */ /* 0x048fe400078e02aa */
[----:B------:R2:W-:Y:S01]  /*59d0*/  LDGSTS.E [R252+0x7e00], [R242.64], !P5 ;  /* 0x07e00000f2fc7fae */ /* 0x0005e2000e921844 */
[----:B------:R-:W-:Y:S01]  /*59e0*/  ISETP.GE.U32.AND P5, PT, R235, 0x7fffffb4, PT ;  /* 0x7fffffb4eb00780c */ /* 0x000fe20003fa6070 */
[C---:B------:R-:W-:Y:S02]  /*59f0*/  IMAD.WIDE R176, R246.reuse, 0x4, R176 ;  /* 0x00000004f6b07825 */ /* 0x040fe400078e02b0 */
[----:B------:R-:W0:Y:S02]  /*5a00*/  LDGDEPBAR ;  /* 0x00000000000079af */ /* 0x000e240000000000 */
[----:B------:R-:W-:-:S02]  /*5a10*/  IMAD.WIDE R28, R246, 0x4, R28 ;  /* 0x00000004f61c7825 */ /* 0x000fc400078e021c */
[----:B------:R3:W-:Y:S02]  /*5a20*/  LDGSTS.E [R234+0x20000], [R34.64], P3 ;  /* 0x2000000022ea7fae */ /* 0x0007e40009921844 */
[----:B------:R-:W-:Y:S02]  /*5a30*/  IMAD.WIDE R44, R246, 0x4, R44 ;  /* 0x00000004f62c7825 */ /* 0x000fe400078e022c */
[----:B------:R3:W-:Y:S01]  /*5a40*/  LDGSTS.E [R234+0x20400], [R166.64], P3 ;  /* 0x20400000a6ea7fae */ /* 0x0007e20009921844 */
[----:B--2---:R-:W-:Y:S01]  /*5a50*/  LOP3.LUT R252, R234, 0x40, RZ, 0x3c, !PT ;  /* 0x00000040eafc7812 */ /* 0x004fe200078e3cff */
[C---:B------:R-:W-:Y:S02]  /*5a60*/  IMAD.WIDE R174, R246.reuse, 0x4, R174 ;  /* 0x00000004f6ae7825 */ /* 0x040fe400078e02ae */
[----:B------:R3:W-:Y:S02]  /*5a70*/  LDGSTS.E [R234+0x20800], [R164.64], P3 ;  /* 0x20800000a4ea7fae */ /* 0x0007e40009921844 */
[----:B------:R-:W-:-:S02]  /*5a80*/  IMAD.WIDE R26, R246, 0x4, R26 ;  /* 0x00000004f61a7825 */ /* 0x000fc400078e021a */
[----:B------:R3:W-:Y:S02]  /*5a90*/  LDGSTS.E [R234+0x20c00], [R38.64], P3 ;  /* 0x20c0000026ea7fae */ /* 0x0007e40009921844 */
[C---:B------:R-:W-:Y:S02]  /*5aa0*/  IMAD.WIDE R178, R246.reuse, 0x4, R178 ;  /* 0x00000004f6b27825 */ /* 0x040fe400078e02b2 */
[----:B------:R3:W-:Y:S02]  /*5ab0*/  LDGSTS.E [R234+0x21000], [R162.64], P3 ;  /* 0x21000000a2ea7fae */ /* 0x0007e40009921844 */
        /* <DEDUP_REMOVED lines=60> */
[C---:B---3--:R-:W-:Y:S01]  /*5e80*/  IMAD.WIDE R234, R246.reuse, 0x4, R106 ;  /* 0x00000004f6ea7825 */ /* 0x048fe200078e026a */
[----:B------:R-:W-:Y:S01]  /*5e90*/  IADD3 R106, R247, -0x35, RZ ;  /* 0xffffffcbf76a7810 */ /* 0x000fe20007ffe0ff */
        /* <DEDUP_REMOVED lines=14> */
[----:B------:R1:W-:Y:S04]  /*5f80*/  LDGSTS.E [R252+0x22a00], [R86.64], P3 ;  /* 0x22a0000056fc7fae */ /* 0x0003e80009921844 */
        /* <DEDUP_REMOVED lines=21> */
[----:B------:R-:W0:Y:S04]  /*60e0*/  LDGDEPBAR ;  /* 0x00000000000079af */ /* 0x000e280000000000 */
[----:B------:R-:W-:Y:S06]  /*60f0*/  BAR.SYNC.DEFER_BLOCKING 0x0 ;  /* 0x0000000000007b1d */ /* 0x000fec0000010000 */
[----:B------:R-:W-:Y:S04]  /*6100*/  STL.64 [R1+0xde8], R240 ;  /* 0x000de8f001007387 */ /* 0x000fe80000100a00 */
[----:B------:R2:W-:Y:S04]  /*6110*/  STL [R1+0xdcc], R161 ;  /* 0x000dcca101007387 */ /* 0x0005e80000100800 */
[----:B------:R4:W-:Y:S01]  /*6120*/  STL.64 [R1+0x20], R234 ;  /* 0x000020ea01007387 */ /* 0x0009e20000100a00 */
[----:B------:R-:W-:-:S03]  /*6130*/  IMAD.WIDE R220, R246, 0x4, R220 ;  /* 0x00000004f6dc7825 */ /* 0x000fc600078e02dc */
[----:B-1----:R-:W3:Y:S01]  /*6140*/  LDL.LU.64 R238, [R1+0x18] ;  /* 0x0000180001ee7983 */ /* 0x002ee20000300a00 */
[----:B--2---:R-:W-:-:S03]  /*6150*/  IADD3 R161, R247, -0x31, RZ ;  /* 0xffffffcff7a17810 */ /* 0x004fc60007ffe0ff */
[----:B------:R-:W-:Y:S01]  /*6160*/  @!PT LDS RZ, [RZ] ;  /* 0x00000000fffff984 */ /* 0x000fe20000000800 */
[----:B------:R-:W-:Y:S01]  /*6170*/  @!PT LDS RZ, [RZ] ;  /* 0x00000000fffff984 */ /* 0x000fe20000000800 */
[----:B------:R-:W-:Y:S01]  /*6180*/  @!PT LDS RZ, [RZ] ;  /* 0x00000000fffff984 */ /* 0x000fe20000000800 */
[----:B------:R1:W-:Y:S01]  /*6190*/  LDGSTS.E [R0+0x8000], [R32.64], !P1 ;  /* 0x0800000020007fae */ /* 0x0003e2000c921844 */
[----:B------:R-:W-:-:S03]  /*61a0*/  ISETP.GE.U32.AND P3, PT, R161, 0x7fffffb0, PT ;  /* 0x7fffffb0a100780c */ /* 0x000fc60003f66070 */
[----:B------:R2:W-:Y:S01]  /*61b0*/  LDGSTS.E [R0+0x8200], [R234.64], !P1 ;  /* 0x08200000ea007fae */ /* 0x0005e2000c921844 */
[----:B------:R-:W-:Y:S01]  /*61c0*/  ISETP.GE.U32.AND P1, PT, R106, 0x7fffffac, PT ;  /* 0x7fffffac6a00780c */ /* 0x000fe20003f26070 */
[----:B------:R-:W-:Y:S01]  /*61d0*/  IMAD.WIDE R106, R246, 0x4, R36 ;  /* 0x00000004f66a7825 */ /* 0x000fe200078e0224 */
[C---:B----4-:R-:W-:Y:S01]  /*61e0*/  IADD3 R36, R247.reuse, -0x39, RZ ;  /* 0xffffffc7f7247810 */ /* 0x050fe20007ffe0ff */
[----:B------:R4:W-:Y:S04]  /*61f0*/  LDGSTS.E [R0+0x9000], [R170.64], !P0 ;  /* 0x09000000aa007fae */ /* 0x0009e8000c121844 */
[----:B------:R1:W-:Y:S01]  /*6200*/  LDGSTS.E [R0+0x9200], [R106.64], !P0 ;  /* 0x092000006a007fae */ /* 0x0003e2000c121844 */
[----:B------:R-:W-:Y:S01]  /*6210*/  ISETP.GE.U32.AND P0, PT, R36, 0x7fffffa8, PT ;  /* 0x7fffffa82400780c */ /* 0x000fe20003f06070 */
[----:B------:R-:W-:Y:S01]  /*6220*/  IMAD.WIDE R36, R246, 0x4, R30 ;  /* 0x00000004f6247825 */ /* 0x000fe200078e021e */
[----:B------:R-:W-:Y:S01]  /*6230*/  IADD3 R30, R247, -0x3d, RZ ;  /* 0xffffffc3f71e7810 */ /* 0x000fe20007ffe0ff */
[----:B------:R1:W-:Y:S01]  /*6240*/  LDGSTS.E [R0+0xa000], [R176.64], !P6 ;  /* 0x0a000000b0007fae */ /* 0x0003e2000f121844 */
[----:B--2---:R-:W-:-:S03]  /*6250*/  LOP3.LUT R235, R0, 0x20, RZ, 0x3c, !PT ;  /* 0x0000002000eb7812 */ /* 0x004fc600078e3cff */
[----:B------:R2:W-:Y:S01]  /*6260*/  LDGSTS.E [R0+0xa200], [R36.64], !P6 ;  /* 0x0a20000024007fae */ /* 0x0005e2000f121844 */
[----:B------:R-:W-:Y:S02]  /*6270*/  ISETP.GE.U32.AND P6, PT, R30, 0x7fffffa4, PT ;  /* 0x7fffffa41e00780c */ /* 0x000fe40003fc6070 */
[C---:B------:R-:W-:Y:S01]  /*6280*/  IADD3 R30, R247.reuse, -0x22, RZ ;  /* 0xffffffdef71e7810 */ /* 0x040fe20007ffe0ff */
[----:B------:R1:W-:Y:S04]  /*6290*/  LDGSTS.E [R0+0xb000], [R28.64], !P5 ;  /* 0x0b0000001c007fae */ /* 0x0003e8000e921844 */
[----:B------:R1:W-:Y:S01]  /*62a0*/  LDGSTS.E [R0+0xb200], [R44.64], !P5 ;  /* 0x0b2000002c007fae */ /* 0x0003e2000e921844 */
[----:B------:R-:W-:Y:S02]  /*62b0*/  ISETP.GE.U32.AND P5, PT, R30, 0x7fffffbf, PT ;  /* 0x7fffffbf1e00780c */ /* 0x000fe40003fa6070 */
[----:B------:R-:W-:Y:S01]  /*62c0*/  IADD3 R30, R247, -0x26, RZ ;  /* 0xffffffdaf71e7810 */ /* 0x000fe20007ffe0ff */
[----:B------:R1:W-:Y:S04]  /*62d0*/  LDGSTS.E [R0+0xc000], [R174.64], !P3 ;  /* 0x0c000000ae007fae */ /* 0x0003e8000d921844 */
[----:B------:R1:W-:Y:S01]  /*62e0*/  LDGSTS.E [R0+0xc200], [R26.64], !P3 ;  /* 0x0c2000001a007fae */ /* 0x0003e2000d921844 */
[----:B------:R-:W-:-:S02]  /*62f0*/  ISETP.GE.U32.AND P3, PT, R30, 0x7fffffbb, PT ;  /* 0x7fffffbb1e00780c */ /* 0x000fc40003f66070 */
        /* <DEDUP_REMOVED lines=44> */
[----:B------:R-:W-:Y:S02]  /*65c0*/  IADD3 R30, R247, -0x37, RZ ;  /* 0xffffffc9f71e7810 */ /* 0x000fe40007ffe0ff */
[----:B-1----:R-:W-:-:S05]  /*65d0*/  LOP3.LUT R235, R0, 0x40, RZ, 0x3c, !PT ;  /* 0x0000004000eb7812 */ /* 0x002fca00078e3cff */
        /* <DEDUP_REMOVED lines=28> */
[----:B------:R1:W-:Y:S01]  /*67a0*/  LDGSTS.E [R235+0xf800], [R216.64], !P5 ;  /* 0x0f800000d8eb7fae */ /* 0x0003e2000e921844 */
[----:B------:R-:W-:Y:S01]  /*67b0*/  LOP3.LUT R161, R0, 0x60, RZ, 0x3c, !PT ;  /* 0x0000006000a17812 */ /* 0x000fe200078e3cff */
[----:B------:R-:W-:-:S02]  /*67c0*/  IMAD.WIDE R222, R246, 0x4, R222 ;  /* 0x00000004f6de7825 */ /* 0x000fc400078e02de */
[----:B------:R1:W-:Y:S01]  /*67d0*/  LDGSTS.E [R235+0xfa00], [R218.64], !P5 ;  /* 0x0fa00000daeb7fae */ /* 0x0003e2000e921844 */
[----:B------:R-:W-:Y:S02]  /*67e0*/  ISETP.GE.U32.AND P5, PT, R30, 0x7fffffad, PT ;  /* 0x7fffffad1e00780c */ /* 0x000fe40003fa6070 */
[----:B------:R-:W-:Y:S01]  /*67f0*/  IADD3 R30, R247, -0x38, RZ ;  /* 0xffffffc8f71e7810 */ /* 0x000fe20007ffe0ff */
[----:B------:R1:W-:Y:S01]  /*6800*/  LDGSTS.E [R161+0x8c00], [R220.64], !P3 ;  /* 0x08c00000dca17fae */ /* 0x0003e2000d921844 */
[----:B------:R-:W-:-:S03]  /*6810*/  IMAD.WIDE R224, R246, 0x4, R224 ;  /* 0x00000004f6e07825 */ /* 0x000fc600078e02e0 */
[----:B------:R2:W-:Y:S01]  /*6820*/  LDGSTS.E [R161+0x8e00], [R222.64], !P3 ;  /* 0x08e00000dea17fae */ /* 0x0005e2000d921844 */
[----:B------:R-:W-:Y:S01]  /*6830*/  ISETP.GE.U32.AND P3, PT, R30, 0x7fffffa9, PT ;  /* 0x7fffffa91e00780c */ /* 0x000fe20003f66070 */
[----:B------:R-:W-:Y:S01]  /*6840*/  IMAD.WIDE R226, R246, 0x4, R226 ;  /* 0x00000004f6e27825 */ /* 0x000fe200078e02e2 */
[----:B------:R-:W-:Y:S01]  /*6850*/  IADD3 R30, R247, -0x3c, RZ ;  /* 0xffffffc4f71e7810 */ /* 0x000fe20007ffe0ff */
[----:B------:R2:W-:Y:S04]  /*6860*/  LDGSTS.E [R161+0x9c00], [R224.64], !P1 ;  /* 0x09c00000e0a17fae */ /* 0x0005e8000c921844 */
[----:B-1----:R-:W2:Y:S04]  /*6870*/  LDL.LU.64 R234, [R1+0x10] ;  /* 0x0000100001ea7983 */ /* 0x002ea80000300a00 */
[----:B------:R1:W-:Y:S01]  /*6880*/  LDGSTS.E [R161+0x9e00], [R226.64], !P1 ;  /* 0x09e00000e2a17fae */ /* 0x0003e2000c921844 */
[----:B------:R-:W-:-:S03]  /*6890*/  ISETP.GE.U32.AND P1, PT, R30, 0x7fffffa5, PT ;  /* 0x7fffffa51e00780c */ /* 0x000fc60003f26070 */
[----:B------:R-:W4:Y:S04]  /*68a0*/  LDL.LU.64 R236, [R1+0x8] ;  /* 0x0000080001ec7983 */ /* 0x000f280000300a00 */
[----:B------:R-:W4:Y:S01]  /*68b0*/  LDL.LU.64 R30, [R1] ;  /* 0x00000000011e7983 */ /* 0x000f220000300a00 */
[----:B------:R-:W-:-:S04]  /*68c0*/  IMAD.WIDE R228, R246, 0x4, R228 ;  /* 0x00000004f6e47825 */ /* 0x000fc800078e02e4 */
[C---:B------:R-:W-:Y:S01]  /*68d0*/  IMAD.WIDE R240, R246.reuse, 0x4, R230 ;  /* 0x00000004f6f07825 */ /* 0x040fe200078e02e6 */
[----:B------:R1:W-:Y:S03]  /*68e0*/  LDGSTS.E [R161+0xac00], [R228.64], !P0 ;  /* 0x0ac00000e4a17fae */ /* 0x0003e6000c121844 */
[C---:B------:R-:W-:Y:S01]  /*68f0*/  IMAD.WIDE R232, R246.reuse, 0x4, R232 ;  /* 0x00000004f6e87825 */ /* 0x040fe200078e02e8 */
[----:B------:R1:W-:Y:S03]  /*6900*/  STL.64 [R1+0x28], R240 ;  /* 0x000028f001007387 */ /* 0x0003e60000100a00 */
[----:B---3--:R-:W-:-:S04]  /*6910*/  IMAD.WIDE R238, R246, 0x4, R238 ;  /* 0x00000004f6ee7825 */ /* 0x008fc800078e02ee */
[----:B--2---:R-:W-:-:S04]  /*6920*/  IMAD.WIDE R234, R246, 0x4, R234 ;  /* 0x00000004f6ea7825 */ /* 0x004fc800078e02ea */
[----:B----4-:R-:W-:-:S05]  /*6930*/  IMAD.WIDE R30, R246, 0x4, R30 ;  /* 0x00000004f61e7825 */ /* 0x010fca00078e021e */
[----:B------:R2:W-:Y:S01]  /*6940*/  LDGSTS.E [R161+0xae00], [R30.64], !P0 ;  /* 0x0ae000001ea17fae */ /* 0x0005e2000c121844 */
[----:B------:R-:W-:-:S03]  /*6950*/  IMAD.WIDE R236, R246, 0x4, R236 ;  /* 0x00000004f6ec7825 */ /* 0x000fc600078e02ec */
[----:B------:R1:W-:Y:S04]  /*6960*/  LDGSTS.E [R161+0xbc00], [R240.64], !P6 ;  /* 0x0bc00000f0a17fae */ /* 0x0003e8000f121844 */
[----:B------:R2:W-:Y:S04]  /*6970*/  LDGSTS.E [R161+0xbe00], [R232.64], !P6 ;  /* 0x0be00000e8a17fae */ /* 0x0005e8000f121844 */
[----:B------:R3:W-:Y:S04]  /*6980*/  LDGSTS.E [R161+0xcc00], [R238.64], !P5 ;  /* 0x0cc00000eea17fae */ /* 0x0007e8000e921844 */
[----:B-1----:R-:W4:Y:S04]  /*6990*/  LDL.LU.64 R240, [R1+0xde8] ;  /* 0x000de80001f07983 */ /* 0x002f280000300a00 */
[----:B------:R3:W-:Y:S04]  /*69a0*/  STL.64 [R1+0x48], R238 ;  /* 0x000048ee01007387 */ /* 0x0007e80000100a00 */
[----:B------:R1:W-:Y:S04]  /*69b0*/  LDGSTS.E [R161+0xce00], [R234.64], !P5 ;  /* 0x0ce00000eaa17fae */ /* 0x0003e8000e921844 */
[----:B------:R1:W-:Y:S04]  /*69c0*/  LDGSTS.E [R161+0xdc00], [R236.64], !P3 ;  /* 0x0dc00000eca17fae */ /* 0x0003e8000d921844 */
[----:B---3--:R-:W3:Y:S04]  /*69d0*/  LDL.LU.64 R238, [R1+0xde0] ;  /* 0x000de00001ee7983 */ /* 0x008ee80000300a00 */
[----:B------:R1:W-:Y:S04]  /*69e0*/  STL.64 [R1+0x68], R234 ;  /* 0x000068ea01007387 */ /* 0x0003e80000100a00 */
[----:B-1----:R-:W2:Y:S04]  /*69f0*/  LDL.LU.64 R234, [R1+0xdd8] ;  /* 0x000dd80001ea7983 */ /* 0x002ea80000300a00 */
[----:B------:R1:W-:Y:S04]  /*6a00*/  STL.64 [R1+0x40], R236 ;  /* 0x000040ec01007387 */ /* 0x0003e80000100a00 */
[----:B-1----:R-:W3:Y:S01]  /*6a10*/  LDL.LU.64 R236, [R1+0xdd0] ;  /* 0x000dd00001ec7983 */ /* 0x002ee20000300a00 */
[----:B------:R-:W-:-:S04]  /*6a20*/  IADD3 R230, R247, -0x40, RZ ;  /* 0xffffffc0f7e67810 */ /* 0x000fc80007ffe0ff */
[----:B------:R-:W-:Y:S01]  /*6a30*/  ISETP.GE.U32.AND P6, PT, R230, 0x7fffffa1, PT ;  /* 0x7fffffa1e600780c */ /* 0x000fe20003fc6070 */
[----:B------:R-:W1:Y:S01]  /*6a40*/  S2R R231, SR_TID.X ;  /* 0x0000000000e77919 */ /* 0x000e620000002100 */
[----:B--2---:R-:W-:-:S05]  /*6a50*/  IMAD.WIDE R234, R246, 0x4, R234 ;  /* 0x00000004f6ea7825 */ /* 0x004fca00078e02ea */
[----:B------:R2:W-:Y:S04]  /*6a60*/  STL.64 [R1+0x60], R234 ;  /* 0x000060ea01007387 */ /* 0x0005e80000100a00 */
[----:B------:R2:W-:Y:S01]  /*6a70*/  LDGSTS.E [R161+0xde00], [R234.64], !P3 ;  /* 0x0de00000eaa17fae */ /* 0x0005e2000d921844 */
[----:B---3--:R-:W-:-:S04]  /*6a80*/  IMAD.WIDE R236, R246, 0x4, R236 ;  /* 0x00000004f6ec7825 */ /* 0x008fc800078e02ec */
[C---:B--2---:R-:W-:Y:S01]  /*6a90*/  IMAD.WIDE R234, R246.reuse, 0x4, R238 ;  /* 0x00000004f6ea7825 */ /* 0x044fe200078e02ee */
[----:B------:R2:W-:Y:S03]  /*6aa0*/  STL.64 [R1+0x38], R236 ;  /* 0x000038ec01007387 */ /* 0x0005e60000100a00 */
[C---:B----4-:R-:W-:Y:S01]  /*6ab0*/  IMAD.WIDE R238, R246.reuse, 0x4, R240 ;  /* 0x00000004f6ee7825 */ /* 0x050fe200078e02f0 */
[----:B------:R2:W-:Y:S04]  /*6ac0*/  LDGSTS.E [R161+0xec00], [R236.64], !P1 ;  /* 0x0ec00000eca17fae */ /* 0x0005e8000c921844 */
[----:B------:R3:W-:Y:S04]  /*6ad0*/  STL.64 [R1+0x58], R234 ;  /* 0x000058ea01007387 */ /* 0x0007e80000100a00 */
[----:B------:R4:W-:Y:S01]  /*6ae0*/  LDGSTS.E [R161+0xee00], [R234.64], !P1 ;  /* 0x0ee00000eaa17fae */ /* 0x0009e2000c921844 */
[----:B--2---:R-:W-:-:S03]  /*6af0*/  IMAD.WIDE R236, R246, 0x4, R242 ;  /* 0x00000004f6ec7825 */ /* 0x004fc600078e02f2 */
[----:B------:R-:W-:Y:S04]  /*6b00*/  STL.64 [R1+0x30], R238 ;  /* 0x000030ee01007387 */ /* 0x000fe80000100a00 */
[----:B------:R4:W-:Y:S04]  /*6b10*/  LDGSTS.E [R161+0xfc00], [R238.64], !P6 ;  /* 0x0fc00000eea17fae */ /* 0x0009e8000f121844 */
[----:B------:R2:W-:Y:S04]  /*6b20*/  STL.64 [R1+0x50], R236 ;  /* 0x000050ec01007387 */ /* 0x0005e80000100a00 */
[----:B------:R4:W-:Y:S01]  /*6b30*/  LDGSTS.E [R161+0xfe00], [R236.64], !P6 ;  /* 0x0fe00000eca17fae */ /* 0x0009e2000f121844 */
[----:B-1----:R-:W-:-:S03]  /*6b40*/  LOP3.LUT R231, R231, 0x1f, RZ, 0xc0, !PT ;  /* 0x0000001fe7e77812 */ /* 0x002fc600078ec0ff */
[----:B------:R-:W0:Y:S04]  /*6b50*/  LDGDEPBAR ;  /* 0x00000000000079af */ /* 0x000e280000000000 */
[----:B----4-:R-:W4:Y:S01]  /*6b60*/  LDL.LU R161, [R1+0xdcc] ;  /* 0x000dcc0001a17983 */ /* 0x010f220000300800 */
[----:B------:R-:W-:Y:S01]  /*6b70*/  ISETP.GE.AND P0, PT, R231, R230, PT ;  /* 0x000000e6e700720c */ /* 0x000fe20003f06270 */
[----:B------:R-:W-:-:S05]  /*6b80*/  IMAD.MOV.U32 R231, RZ, RZ, 0x1f ;  /* 0x0000001fffe77424 */ /* 0x000fca00078e00ff */
[----:B------:R-:W-:Y:S02]  /*6b90*/  IADD3 R231, R231, c[0x0][0x180], RZ ;  /* 0x00006000e7e77a10 */ /* 0x000fe40007ffe0ff */
[----:B------:R-:W-:Y:S02]  /*6ba0*/  SEL R230, RZ, 0x4, P0 ;  /* 0x00000004ffe67807 */ /* 0x000fe40000000000 */
[----:B------:R-:W-:-:S04]  /*6bb0*/  ISETP.GT.AND P0, PT, R231, 0x5f, PT ;  /* 0x0000005fe700780c */ /* 0x000fc80003f04270 */
[----:B------:R-:W-:-:S04]  /*6bc0*/  SEL R230, R230, RZ, P0 ;  /* 0x000000ffe6e67207 */ /* 0x000fc80000000000 */
[----:B------:R-:W-:Y:S02]  /*6bd0*/  ISETP.NE.U32.AND P0, PT, R230, RZ, PT ;  /* 0x000000ffe600720c */ /* 0x000fe40003f05070 */
[----:B------:R-:W-:-:S04]  /*6be0*/  IADD3 R230, R247, -0x41, RZ ;  /* 0xffffffbff7e67810 */ /* 0x000fc80007ffe0ff */
[----:B------:R-:W-:Y:S02]  /*6bf0*/  ISETP.GE.U32.AND P5, PT, R230, 0x7fffffa0, PT ;  /* 0x7fffffa0e600780c */ /* 0x000fe40003fa6070 */
[----:B------:R-:W-:-:S04]  /*6c00*/  IADD3 R230, R247, -0x45, RZ ;  /* 0xffffffbbf7e67810 */ /* 0x000fc80007ffe0ff */
[----:B------:R-:W-:Y:S02]  /*6c10*/  ISETP.GE.U32.AND P3, PT, R230, 0x7fffff9c, PT ;  /* 0x7fffff9ce600780c */ /* 0x000fe40003f66070 */
[----:B------:R-:W-:-:S04]  /*6c20*/  IADD3 R230, R247, -0x49, RZ ;  /* 0xffffffb7f7e67810 */ /* 0x000fc80007ffe0ff */
[----:B------:R-:W-:Y:S01]  /*6c30*/  ISETP.GE.U32.AND P1, PT, R230, 0x7fffff98, PT ;  /* 0x7fffff98e600780c */ /* 0x000fe20003f26070 */
[----:B------:R-:W-:-:S04]  /*6c40*/  IMAD.MOV.U32 R230, RZ, RZ, c[0x0][0x18c] ;  /* 0x00006300ffe67624 */ /* 0x000fc800078e00ff */
[----:B---3--:R-:W-:-:S04]  /*6c50*/  IMAD.SHL.U32 R234, R230, 0x20, RZ ;  /* 0x00000020e6ea7824 */ /* 0x008fc800078e00ff */
[----:B------:R-:W-:-:S04]  /*6c60*/  IMAD.WIDE R34, R234, 0x4, R34 ;  /* 0x00000004ea227825 */ /* 0x000fc800078e0222 */
        /* <DEDUP_REMOVED lines=62> */
[----:B----4-:R-:W-:Y:S02]  /*7050*/  IMAD.WIDE R160, R234, 0x4, R160 ;  /* 0x00000004eaa07825 */ /* 0x010fe400078e02a0 */
[----:B------:R-:W3:Y:S04]  /*7060*/  LDL.LU.64 R234, [R1+0x20] ;  /* 0x0000200001ea7983 */ /* 0x000ee80000300a00 */
[----:B------:R-:W1:Y:S02]  /*7070*/  S2R R231, SR_TID.X ;  /* 0x0000000000e77919 */ /* 0x000e640000002100 */
[----:B-1----:R-:W-:-:S04]  /*7080*/  LOP3.LUT R231, R231, 0x60, RZ, 0xc0, !PT ;  /* 0x00000060e7e77812 */ /* 0x002fc800078ec0ff */
[----:B------:R-:W-:-:S04]  /*7090*/  SHF.R.U32.HI R231, RZ, 0x1, R231 ;  /* 0x00000001ffe77819 */ /* 0x000fc800000116e7 */
[----:B------:R-:W-:-:S05]  /*70a0*/  LOP3.LUT R231, R0, R231, RZ, 0x3c, !PT ;  /* 0x000000e700e77212 */ /* 0x000fca00078e3cff */
        /* <DEDUP_REMOVED lines=64> */
[----:B------:R-:W0:Y:S01]  /*74b0*/  LDGDEPBAR ;  /* 0x00000000000079af */ /* 0x000e220000000000 */
[----:B------:R-:W-:Y:S01]  /*74c0*/  IADD3 R230, R247, -0x4d, RZ ;  /* 0xffffffb3f7e67810 */ /* 0x000fe20007ffe0ff */
[----:B------:R-:W-:-:S02]  /*74d0*/  IMAD.WIDE R32, R246, 0x4, R32 ;  /* 0x00000004f6207825 */ /* 0x000fc400078e0220 */
[----:B------:R-:W-:Y:S01]  /*74e0*/  BAR.SYNC.DEFER_BLOCKING 0x0 ;  /* 0x0000000000007b1d */ /* 0x000fe20000010000 */
[----:B------:R-:W-:Y:S01]  /*74f0*/  ISETP.GE.U32.AND P6, PT, R230, 0x7fffff94, PT ;  /* 0x7fffff94e600780c */ /* 0x000fe20003fc6070 */
[----:B---3--:R-:W-:Y:S01]  /*7500*/  IMAD.WIDE R234, R246, 0x4, R234 ;  /* 0x00000004f6ea7825 */ /* 0x008fe200078e02ea */
[----:B------:R-:W-:-:S03]  /*7510*/  IADD3 R230, R247, -0x51, RZ ;  /* 0xffffffaff7e67810 */ /* 0x000fc60007ffe0ff */
[----:B-1----:R-:W-:Y:S01]  /*7520*/  IMAD.MOV.U32 R231, RZ, RZ, c[0x0][0x188] ;  /* 0x00006200ffe77624 */ /* 0x002fe200078e00ff */
[----:B------:R-:W-:Y:S01]  /*7530*/  ISETP.GE.U32.AND P2, PT, R230, 0x7fffff90, PT ;  /* 0x7fffff90e600780c */ /* 0x000fe20003f46070 */
[----:B------:R1:W-:Y:S01]  /*7540*/  STL.64 [R1+0x18], R234 ;  /* 0x000018ea01007387 */ /* 0x0003e20000100a00 */
[----:B------:R-:W-:Y:S01]  /*7550*/  IADD3 R230, R247, -0x55, RZ ;  /* 0xffffffabf7e67810 */ /* 0x000fe20007ffe0ff */
[----:B--2---:R-:W-:-:S04]  /*7560*/  IMAD.WIDE R236, R246, 0x4, R170 ;  /* 0x00000004f6ec7825 */ /* 0x004fc800078e02aa */
[----:B------:R-:W-:Y:S01]  /*7570*/  IMAD.MOV.U32 R171, RZ, RZ, c[0x0][0x180] ;  /* 0x00006000ffab7624 */ /* 0x000fe200078e00ff */
[----:B------:R-:W-:Y:S01]  /*7580*/  @!PT LDS RZ, [RZ] ;  /* 0x00000000fffff984 */ /* 0x000fe20000000800 */
[----:B------:R-:W-:Y:S01]  /*7590*/  @!PT LDS RZ, [RZ] ;  /* 0x00000000fffff984 */ /* 0x000fe20000000800 */
[----:B------:R-:W-:Y:S01]  /*75a0*/  @!PT LDS RZ, [RZ] ;  /* 0x00000000fffff984 */ /* 0x000fe20000000800 */
[----:B------:R2:W-:Y:S04]  /*75b0*/  LDGSTS.E [R0+0x10000], [R32.64], !P5 ;  /* 0x1000000020007fae */ /* 0x0005e8000e921844 */
[----:B------:R1:W-:Y:S04]  /*75c0*/  LDGSTS.E [R0+0x10200], [R234.64], !P5 ;  /* 0x10200000ea007fae */ /* 0x0003e8000e921844 */
[----:B------:R3:W-:Y:S04]  /*75d0*/  STL.64 [R1+0x10], R236 ;  /* 0x000010ec01007387 */ /* 0x0007e80000100a00 */
[----:B------:R3:W-:Y:S01]  /*75e0*/  LDGSTS.E [R0+0x11000], [R236.64], !P3 ;  /* 0x11000000ec007fae */ /* 0x0007e2000d921844 */
[----:B-1----:R-:W-:-:S04]  /*75f0*/  IMAD.WIDE R234, R246, 0x4, R106 ;  /* 0x00000004f6ea7825 */ /* 0x002fc800078e026a */
[----:B------:R-:W-:Y:S01]  /*7600*/  IMAD.WIDE R246, R246, 0x4, R176 ;  /* 0x00000004f6f67825 */ /* 0x000fe200078e02b0 */
[----:B------:R-:W-:Y:S01]  /*7610*/  IADD3 R106, R171, -0x59, RZ ;  /* 0xffffffa7ab6a7810 */ /* 0x000fe20007ffe0ff */
[----:B------:R1:W-:Y:S02]  /*7620*/  LDGSTS.E [R0+0x11200], [R234.64], !P3 ;  /* 0x11200000ea007fae */ /* 0x0003e4000d921844 */
[----:B------:R-:W-:Y:S02]  /*7630*/  IMAD.SHL.U32 R177, R231, 0x20, RZ ;  /* 0x00000020e7b17824 */ /* 0x000fe400078e00ff */
[----:B------:R1:W-:Y:S02]  /*7640*/  STL.64 [R1+0x8], R234 ;  /* 0x000008ea01007387 */ /* 0x0003e40000100a00 */
[C---:B------:R-:W-:Y:S01]  /*7650*/  IMAD.WIDE R242, R177.reuse, 0x4, R36 ;  /* 0x00000004b1f27825 */ /* 0x040fe200078e0224 */
[----:B------:R-:W-:Y:S01]  /*7660*/  ISETP.GE.U32.AND P3, PT, R106, 0x7fffff88, PT ;  /* 0x7fffff886a00780c */ /* 0x000fe20003f66070 */
[----:B------:R1:W-:Y:S02]  /*7670*/  LDGSTS.E [R0+0x12000], [R246.64], !P1 ;  /* 0x12000000f6007fae */ /* 0x0003e4000c921844 */
[----:B------:R-:W-:-:S02]  /*7680*/  IMAD.WIDE R240, R177, 0x4, R28 ;  /* 0x00000004b1f07825 */ /* 0x000fc400078e021c */
[----:B------:R1:W-:Y:S04]  /*7690*/  STL.64 [R1+0xdb0], R246 ;  /* 0x000db0f601007387 */ /* 0x0003e80000100a00 */
[----:B------:R-:W-:Y:S04]  /*76a0*/  STL.64 [R1+0xdb8], R242 ;  /* 0x000db8f201007387 */ /* 0x000fe80000100a00 */
[----:B------:R1:W-:Y:S04]  /*76b0*/  STL.64 [R1+0xdc0], R240 ;  /* 0x000dc0f001007387 */ /* 0x0003e80000100a00 */
[----:B------:R-:W2:Y:S01]  /*76c0*/  LDL.LU.64 R106, [R1+0x28] ;  /* 0x00002800016a7983 */ /* 0x000ea20000300a00 */
[----:B------:R-:W-:Y:S01]  /*76d0*/  ISETP.GE.U32.AND P5, PT, R230, 0x7fffff8c, PT ;  /* 0x7fffff8ce600780c */ /* 0x000fe20003fa6070 */
[----:B------:R-:W-:Y:S01]  /*76e0*/  IMAD.WIDE R238, R177, 0x4, R44 ;  /* 0x00000004b1ee7825 */ /* 0x000fe200078e022c */
[----:B------:R-:W-:Y:S01]  /*76f0*/  IADD3 R36, R171, -0x5d, RZ ;  /* 0xffffffa3ab247810 */ /* 0x000fe20007ffe0ff */
[----:B------:R2:W-:Y:S02]  /*7700*/  LDGSTS.E [R0+0x12200], [R242.64], !P1 ;  /* 0x12200000f2007fae */ /* 0x0005e4000c921844 */
[----:B---3--:R-:W-:-:S02]  /*7710*/  IMAD.WIDE R236, R177, 0x4, R174 ;  /* 0x00000004b1ec7825 */ /* 0x008fc400078e02ae */
[----:B------:R3:W-:Y:S02]  /*7720*/  LDGSTS.E [R0+0x13000], [R240.64], !P6 ;  /* 0x13000000f0007fae */ /* 0x0007e4000f121844 */
[----:B-1----:R-:W-:Y:S01]  /*7730*/  IMAD.WIDE R234, R177, 0x4, R26 ;  /* 0x00000004b1ea7825 */ /* 0x002fe200078e021a */
[----:B------:R-:W-:Y:S01]  /*7740*/  IADD3 R26, R171, -0x46, RZ ;  /* 0xffffffbaab1a7810 */ /* 0x000fe20007ffe0ff */
[----:B------:R1:W-:Y:S02]  /*7750*/  LDGSTS.E [R0+0x13200], [R238.64], !P6 ;  /* 0x13200000ee007fae */ /* 0x0003e4000f121844 */
[C---:B------:R-:W-:Y:S02]  /*7760*/  IMAD.WIDE R230, R177.reuse, 0x4, R178 ;  /* 0x00000004b1e67825 */ /* 0x040fe400078e02b2 */
[----:B------:R1:W-:Y:S01]  /*7770*/  LDGSTS.E [R0+0x14000], [R236.64], !P2 ;  /* 0x14000000ec007fae */ /* 0x0003e2000d121844 */
[----:B------:R-:W-:Y:S01]  /*7780*/  ISETP.GE.U32.AND P1, PT, R36, 0x7fffff84, PT ;  /* 0x7fffff842400780c */ /* 0x000fe20003f26070 */
[----:B------:R-:W-:-:S02]  /*7790*/  IMAD.WIDE R180, R177, 0x4, R180 ;  /* 0x00000004b1b47825 */ /* 0x000fc400078e02b4 */
[----:B------:R1:W-:Y:S01]  /*77a0*/  LDGSTS.E [R0+0x14200], [R234.64], !P2 ;  /* 0x14200000ea007fae */ /* 0x0003e2000d121844 */
[----:B------:R-:W-:Y:S02]  /*77b0*/  ISETP.GE.U32.AND P2, PT, R26, 0x7fffff9b, PT ;  /* 0x7fffff9b1a00780c */ /* 0x000fe40003f46070 */
[C---:B------:R-:W-:Y:S01]  /*77c0*/  IADD3 R28, R171.reuse, -0x42, RZ ;  /* 0xffffffbeab1c7810 */ /* 0x040fe20007ffe0ff */
[----:B------:R1:W-:Y:S01]  /*77d0*/  LDGSTS.E [R0+0x15000], [R230.64], !P5 ;  /* 0x15000000e6007fae */ /* 0x0003e2000e921844 */
[----:B------:R-:W-:Y:S01]  /*77e0*/  IADD3 R26, R171, -0x4a, RZ ;  /* 0xffffffb6ab1a7810 */ /* 0x000fe20007ffe0ff */
[C---:B------:R-:W-:Y:S01]  /*77f0*/  IMAD.WIDE R24, R177.reuse, 0x4, R24 ;  /* 0x00000004b1187825 */ /* 0x040fe200078e0218 */
[----:B------:R-:W-:Y:S01]  /*7800*/  ISETP.GE.U32.AND P6, PT, R28, 0x7fffff9f, PT ;  /* 0x7fffff9f1c00780c */ /* 0x000fe20003fc6070 */
[----:B------:R1:W-:Y:S01]  /*7810*/  LDGSTS.E [R0+0x15200], [R180.64], !P5 ;  /* 0x15200000b4007fae */ /* 0x0003e2000e921844 */
[----:B------:R-:W-:Y:S01]  /*7820*/  ISETP.GE.U32.AND P5, PT, R26, 0x7fffff97, PT ;  /* 0x7fffff971a00780c */ /* 0x000fe20003fa6070 */
[----:B------:R-:W-:Y:S01]  /*7830*/  IMAD.WIDE R168, R177, 0x4, R168 ;  /* 0x00000004b1a87825 */ /* 0x000fe200078e02a8 */
[----:B------:R-:W-:Y:S01]  /*7840*/  IADD3 R26, R171, -0x4e, RZ ;  /* 0xffffffb2ab1a7810 */ /* 0x000fe20007ffe0ff */
[----:B------:R1:W-:Y:S02]  /*7850*/  LDGSTS.E [R0+0x16000], [R24.64], !P3 ;  /* 0x1600000018007fae */ /* 0x0003e4000d921844 */
[----:B------:R-:W-:-:S02]  /*7860*/  IMAD.WIDE R172, R177, 0x4, R172 ;  /* 0x00000004b1ac7825 */ /* 0x000fc400078e02ac */
[----:B------:R1:W-:Y:S01]  /*7870*/  LDGSTS.E [R0+0x16200], [R168.64], !P3 ;  /* 0x16200000a8007fae */ /* 0x0003e2000d921844 */
[----:B------:R-:W-:Y:S01]  /*7880*/  ISETP.GE.U32.AND P3, PT, R26, 0x7fffff93, PT ;  /* 0x7fffff931a00780c */ /* 0x000fe20003f66070 */
[----:B------:R-:W-:Y:S01]  /*7890*/  IMAD.WIDE R40, R177, 0x4, R40 ;  /* 0x00000004b1287825 */ /* 0x000fe200078e0228 */
[----:B------:R-:W-:Y:S01]  /*78a0*/  IADD3 R26, R171, -0x52, RZ ;  /* 0xffffffaeab1a7810 */ /* 0x000fe20007ffe0ff */
[----:B------:R1:W-:Y:S01]  /*78b0*/  LDGSTS.E [R0+0x17000], [R172.64], !P1 ;  /* 0x17000000ac007fae */ /* 0x0003e2000c921844 */
[----:B------:R-:W-:Y:S01]  /*78c0*/  LOP3.LUT R170, R0, 0x20, RZ, 0x3c, !PT ;  /* 0x0000002000aa7812 */ /* 0x000fe200078e3cff */
[C---:B------:R-:W-:Y:S02]  /*78d0*/  IMAD.WIDE R250, R177.reuse, 0x4, R250 ;  /* 0x00000004b1fa7825 */ /* 0x040fe400078e02fa */
        /* <DEDUP_REMOVED lines=10> */
[----:B------:R1:W-:Y:S02]  /*7980*/  LDGSTS.E [R170+0x11400], [R184.64], !P2 ;  /* 0x11400000b8aa7fae */ /* 0x0003e4000d121844 */
        /* <DEDUP_REMOVED lines=31> */
[----:B------:R1:W-:Y:S02]  /*7b80*/  LDGSTS.E [R170+0x16600], [R12.64], !P2 ;  /* 0x166000000caa7fae */ /* 0x0003e4000d121844 */
[----:B------:R-:W-:Y:S01]  /*7b90*/  IMAD.WIDE R14, R177, 0x4, R14 ;  /* 0x00000004b10e7825 */ /* 0x000fe200078e020e */
[----:B------:R-:W-:Y:S01]  /*7ba0*/  ISETP.GE.U32.AND P2, PT, R26, 0x7fffff92, PT ;  /* 0x7fffff921a00780c */ /* 0x000fe20003f46070 */
[----:B------:R1:W-:Y:S01]  /*7bb0*/  LDGSTS.E [R170+0x17400], [R6.64], !P5 ;  /* 0x1740000006aa7fae */ /* 0x0003e2000e921844 */
[----:B------:R-:W-:Y:S01]  /*7bc0*/  IADD3 R26, R171, -0x53, RZ ;  /* 0xffffffadab1a7810 */ /* 0x000fe20007ffe0ff */
[C---:B------:R-:W-:Y:S02]  /*7bd0*/  IMAD.WIDE R244, R177.reuse, 0x4, R244 ;  /* 0x00000004b1f47825 */ /* 0x040fe400078e02f4 */
[----:B------:R1:W-:Y:S01]  /*7be0*/  LDGSTS.E [R170+0x17600], [R14.64], !P5 ;  /* 0x176000000eaa7fae */ /* 0x0003e2000e921844 */
[----:B------:R-:W-:Y:S01]  /*7bf0*/  ISETP.GE.U32.AND P5, PT, R26, 0x7fffff8e, PT ;  /* 0x7fffff8e1a00780c */ /* 0x000fe20003fa6070 */
[----:B------:R-:W-:Y:S01]  /*7c00*/  IMAD.WIDE R190, R177, 0x4, R190 ;  /* 0x00000004b1be7825 */ /* 0x000fe200078e02be */
[----:B------:R-:W-:-:S03]  /*7c10*/  IADD3 R26, R171, -0x57, RZ ;  /* 0xffffffa9ab1a7810 */ /* 0x000fc60007ffe0ff */
[----:B------:R-:W-:Y:S01]  /*7c20*/  IMAD.WIDE R192, R177, 0x4, R192 ;  /* 0x00000004b1c07825 */ /* 0x000fe200078e02c0 */
[----:B-1----:R-:W-:-:S03]  /*7c30*/  LOP3.LUT R170, R0, 0x40, RZ, 0x3c, !PT ;  /* 0x0000004000aa7812 */ /* 0x002fc600078e3cff */
[----:B------:R-:W-:Y:S02]  /*7c40*/  IMAD.WIDE R194, R177, 0x4, R194 ;  /* 0x00000004b1c27825 */ /* 0x000fe400078e02c2 */
[----:B------:R1:W-:Y:S04]  /*7c50*/  LDGSTS.E [R170+0x10800], [R244.64], !P3 ;  /* 0x10800000f4aa7fae */ /* 0x0003e8000d921844 */
[----:B------:R1:W-:Y:S01]  /*7c60*/  LDGSTS.E [R170+0x10a00], [R190.64], !P3 ;  /* 0x10a00000beaa7fae */ /* 0x0003e2000d921844 */
[----:B------:R-:W-:Y:S02]  /*7c70*/  ISETP.GE.U32.AND P3, PT, R26, 0x7fffff8a, PT ;  /* 0x7fffff8a1a00780c */ /* 0x000fe40003f66070 */
[----:B------:R-:W-:Y:S01]  /*7c80*/  IADD3 R26, R171, -0x5b, RZ ;  /* 0xffffffa5ab1a7810 */ /* 0x000fe20007ffe0ff */
[----:B------:R1:W-:Y:S01]  /*7c90*/  LDGSTS.E [R170+0x11800], [R192.64], !P1 ;  /* 0x11800000c0aa7fae */ /* 0x0003e2000c921844 */
[----:B------:R-:W-:-:S03]  /*7ca0*/  IMAD.WIDE R196, R177, 0x4, R196 ;  /* 0x00000004b1c47825 */ /* 0x000fc600078e02c4 */
[----:B------:R1:W-:Y:S01]  /*7cb0*/  LDGSTS.E [R170+0x11a00], [R194.64], !P1 ;  /* 0x11a00000c2aa7fae */ /* 0x0003e2000c921844 */
[----:B------:R-:W-:Y:S01]  /*7cc0*/  IMAD.WIDE R198, R177, 0x4, R198 ;  /* 0x00000004b1c67825 */ /* 0x000fe200078e02c6 */
        /* <DEDUP_REMOVED lines=51> */
[----:B------:R1:W-:Y:S04]  /*8000*/  LDGSTS.E [R246+0x12c00], [R228.64], !P3 ;  /* 0x12c00000e4f67fae */ /* 0x0003e8000d921844 */
[----:B------:R1:W-:Y:S01]  /*8010*/  LDGSTS.E [R246+0x12e00], [R30.64], !P3 ;  /* 0x12e000001ef67fae */ /* 0x0003e2000d921844 */
[----:B------:R-:W-:Y:S01]  /*8020*/  ISETP.GE.U32.AND P3, PT, R26, 0x7fffff80, PT ;  /* 0x7fffff801a00780c */ /* 0x000fe20003f66070 */
[----:B------:R-:W-:Y:S01]  /*8030*/  IMAD.WIDE R232, R177, 0x4, R232 ;  /* 0x00000004b1e87825 */ /* 0x000fe200078e02e8 */
[----:B------:R-:W-:-:S03]  /*8040*/  IADD3 R28, R171, -0x60, RZ ;  /* 0xffffffa0ab1c7810 */ /* 0x000fc60007ffe0ff */
[----:B--2---:R-:W-:-:S05]  /*8050*/  IMAD.WIDE R26, R177, 0x4, R106 ;  /* 0x00000004b11a7825 */ /* 0x004fca00078e026a */
[----:B------:R2:W-:Y:S04]  /*8060*/  LDGSTS.E [R246+0x13c00], [R26.64], !P1 ;  /* 0x13c000001af67fae */ /* 0x0005e8000c921844 */
[----:B------:R2:W-:Y:S01]  /*8070*/  LDGSTS.E [R246+0x13e00], [R232.64], !P1 ;  /* 0x13e00000e8f67fae */ /* 0x0005e2000c921844 */
[----:B------:R-:W-:-:S03]  /*8080*/  ISETP.GE.U32.AND P1, PT, R28, 0x7fffff81, PT ;  /* 0x7fffff811c00780c */ /* 0x000fc60003f26070 */
[----:B------:R-:W2:Y:S04]  /*8090*/  LDL.LU.64 R28, [R1+0x48] ;  /* 0x00004800011c7983 */ /* 0x000ea80000300a00 */
[----:B------:R-:W2:Y:S04]  /*80a0*/  LDL.LU.64 R106, [R1+0x40] ;  /* 0x00004000016a7983 */ /* 0x000ea80000300a00 */
[----:B------:R-:W2:Y:S04]  /*80b0*/  LDL.LU.64 R44, [R1+0x38] ;  /* 0x00003800012c7983 */ /* 0x000ea80000300a00 */
[----:B------:R-:W2:Y:S04]  /*80c0*/  LDL.LU.64 R36, [R1+0x30] ;  /* 0x0000300001247983 */ /* 0x000ea80000300a00 */
[----:B------:R-:W2:Y:S04]  /*80d0*/  LDL.LU.64 R174, [R1+0x68] ;  /* 0x0000680001ae7983 */ /* 0x000ea80000300a00 */
[----:B-1----:R-:W2:Y:S04]  /*80e0*/  LDL.LU.64 R170, [R1+0x60] ;  /* 0x0000600001aa7983 */ /* 0x002ea80000300a00 */
[----:B---3--:R-:W3:Y:S04]  /*80f0*/  LDL.LU.64 R240, [R1+0x58] ;  /* 0x0000580001f07983 */ /* 0x008ee80000300a00 */
[----:B------:R-:W3:Y:S04]  /*8100*/  LDL.LU.64 R242, [R1+0x50] ;  /* 0x0000500001f27983 */ /* 0x000ee80000300a00 */
[----:B------:R-:W1:Y:S01]  /*8110*/  S2R R247, SR_TID.X ;  /* 0x0000000000f77919 */ /* 0x000e620000002100 */
[----:B------:R-:W-:-:S02]  /*8120*/  IMAD.MOV.U32 R176, RZ, RZ, c[0x0][0x18c] ;  /* 0x00006300ffb07624 */ /* 0x000fc400078e00ff */
[----:B------:R-:W-:-:S04]  /*8130*/  IMAD.WIDE R178, R177, 0x4, R32 ;  /* 0x00000004b1b27825 */ /* 0x000fc800078e0220 */
[----:B------:R-:W-:-:S04]  /*8140*/  IMAD.SHL.U32 R176, R176, 0x20, RZ ;  /* 0x00000020b0b07824 */ /* 0x000fc800078e00ff */
[----:B------:R-:W-:-:S04]  /*8150*/  IMAD.WIDE R34, R176, 0x4, R34 ;  /* 0x00000004b0227825 */ /* 0x000fc800078e0222 */
[----:B----4-:R-:W-:-:S04]  /*8160*/  IMAD.WIDE R182, R176, 0x4, R182 ;  /* 0x00000004b0b67825 */ /* 0x010fc800078e02b6 */
[----:B------:R-:W-:Y:S01]  /*8170*/  IMAD.WIDE R166, R176, 0x4, R166 ;  /* 0x00000004b0a67825 */ /* 0x000fe200078e02a6 */
[----:B-1----:R-:W-:-:S03]  /*8180*/  LOP3.LUT R247, R247, 0x60, RZ, 0xc0, !PT ;  /* 0x00000060f7f77812 */ /* 0x002fc600078ec0ff */
[----:B------:R-:W-:Y:S01]  /*8190*/  IMAD.WIDE R104, R176, 0x4, R104 ;  /* 0x00000004b0687825 */ /* 0x000fe200078e0268 */
[----:B------:R-:W-:-:S03]  /*81a0*/  SHF.R.U32.HI R247, RZ, 0x1, R247 ;  /* 0x00000001fff77819 */ /* 0x000fc600000116f7 */
[----:B------:R-:W-:-:S04]  /*81b0*/  IMAD.WIDE R164, R176, 0x4, R164 ;  /* 0x00000004b0a47825 */ /* 0x000fc800078e02a4 */
[----:B------:R-:W-:Y:S01]  /*81c0*/  IMAD.WIDE R102, R176, 0x4, R102 ;  /* 0x00000004b0667825 */ /* 0x000fe200078e0266 */
[----:B------:R-:W-:-:S03]  /*81d0*/  LOP3.LUT R247, R0, R247, RZ, 0x3c, !PT ;  /* 0x000000f700f77212 */ /* 0x000fc600078e3cff */
        /* <DEDUP_REMOVED lines=57> */
[----:B--2---:R-:W-:-:S04]  /*8570*/  IMAD.WIDE R28, R177, 0x4, R28 ;  /* 0x00000004b11c7825 */ /* 0x004fc800078e021c */
[C---:B------:R-:W-:Y:S01]  /*8580*/  IMAD.WIDE R106, R177.reuse, 0x4, R106 ;  /* 0x00000004b16a7825 */ /* 0x040fe200078e026a */
[----:B------:R1:W-:Y:S03]  /*8590*/  LDGSTS.E [R246+0x14c00], [R28.64], !P6 ;  /* 0x14c000001cf67fae */ /* 0x0003e6000f121844 */
[----:B------:R-:W-:-:S04]  /*85a0*/  IMAD.WIDE R44, R177, 0x4, R44 ;  /* 0x00000004b12c7825 */ /* 0x000fc800078e022c */
[----:B------:R-:W-:-:S04]  /*85b0*/  IMAD.WIDE R32, R177, 0x4, R174 ;  /* 0x00000004b1207825 */ /* 0x000fc800078e02ae */
[C---:B------:R-:W-:Y:S01]  /*85c0*/  IMAD.WIDE R170, R177.reuse, 0x4, R170 ;  /* 0x00000004b1aa7825 */ /* 0x040fe200078e02aa */
[----:B------:R1:W-:Y:S03]  /*85d0*/  LDGSTS.E [R246+0x14e00], [R32.64], !P6 ;  /* 0x14e0000020f67fae */ /* 0x0003e6000f121844 */
[C---:B---3--:R-:W-:Y:S01]  /*85e0*/  IMAD.WIDE R174, R177.reuse, 0x4, R240 ;  /* 0x00000004b1ae7825 */ /* 0x048fe200078e02f0 */
[----:B------:R1:W-:Y:S03]  /*85f0*/  LDGSTS.E [R246+0x15c00], [R106.64], !P2 ;  /* 0x15c000006af67fae */ /* 0x0003e6000d121844 */
[----:B------:R-:W-:Y:S01]  /*8600*/  IMAD.WIDE R42, R176, 0x4, R42 ;  /* 0x00000004b02a7825 */ /* 0x000fe200078e022a */
[----:B------:R1:W-:Y:S03]  /*8610*/  LDGSTS.E [R246+0x15e00], [R170.64], !P2 ;  /* 0x15e00000aaf67fae */ /* 0x0003e6000d121844 */
[C---:B------:R-:W-:Y:S01]  /*8620*/  IMAD.WIDE R36, R177.reuse, 0x4, R36 ;  /* 0x00000004b1247825 */ /* 0x040fe200078e0224 */
[----:B------:R1:W-:Y:S03]  /*8630*/  LDGSTS.E [R246+0x16c00], [R44.64], !P5 ;  /* 0x16c000002cf67fae */ /* 0x0003e6000e921844 */
[----:B------:R-:W-:Y:S01]  /*8640*/  IMAD.WIDE R176, R177, 0x4, R242 ;  /* 0x00000004b1b07825 */ /* 0x000fe200078e02f2 */
[----:B------:R1:W-:Y:S04]  /*8650*/  LDGSTS.E [R246+0x16e00], [R174.64], !P5 ;  /* 0x16e00000aef67fae */ /* 0x0003e8000e921844 */
[----:B------:R1:W-:Y:S04]  /*8660*/  LDGSTS.E [R246+0x17c00], [R36.64], !P1 ;  /* 0x17c0000024f67fae */ /* 0x0003e8000c921844 */
[----:B------:R1:W-:Y:S04]  /*8670*/  LDGSTS.E [R246+0x17e00], [R176.64], !P1 ;  /* 0x17e00000b0f67fae */ /* 0x0003e8000c921844 */
[----:B------:R-:W0:Y:S04]  /*8680*/  LDGDEPBAR ;  /* 0x00000000000079af */ /* 0x000e280000000000 */
[----:B------:R1:W-:Y:S04]  /*8690*/  LDGSTS.E [R247+0x30000], [R34.64], P0 ;  /* 0x3000000022f77fae */ /* 0x0003e80008121844 */
[----:B------:R1:W-:Y:S04]  /*86a0*/  LDGSTS.E [R247+0x30400], [R166.64], P0 ;  /* 0x30400000a6f77fae */ /* 0x0003e80008121844 */
[----:B------:R1:W-:Y:S04]  /*86b0*/  LDGSTS.E [R247+0x30800], [R164.64], P0 ;  /* 0x30800000a4f77fae */ /* 0x0003e80008121844 */
[----:B------:R-:W2:Y:S04]  /*86c0*/  LDL.LU.64 R240, [R1+0x18] ;  /* 0x0000180001f07983 */ /* 0x000ea80000300a00 */
        /* <DEDUP_REMOVED lines=14> */
[----:B------:R-:W3:Y:S04]  /*87b0*/  LDL.LU.64 R242, [R1+0x10] ;  /* 0x0000100001f27983 */ /* 0x000ee80000300a00 */
        /* <DEDUP_REMOVED lines=17> */
[----:B-1----:R-:W3:Y:S04]  /*88d0*/  LDL.LU.64 R246, [R1+0x8] ;  /* 0x0000080001f67983 */ /* 0x002ee80000300a00 */
        /* <DEDUP_REMOVED lines=32> */
[----:B----4-:R1:W5:Y:S04]  /*8ae0*/  LDL.LU R252, [R1+0xdc8] ;  /* 0x000dc80001fc7983 */ /* 0x0103680000300800 */
[----:B------:R-:W-:Y:S01]  /*8af0*/  @!PT LDS RZ, [RZ] ;  /* 0x00000000fffff984 */ /* 0x000fe20000000800 */
[----:B------:R-:W-:Y:S01]  /*8b00*/  @!PT LDS RZ, [RZ] ;  /* 0x00000000fffff984 */ /* 0x000fe20000000800 */
[----:B------:R-:W-:Y:S01]  /*8b10*/  @!PT LDS RZ, [RZ] ;  /* 0x00000000fffff984 */ /* 0x000fe20000000800 */
[----:B------:R4:W-:Y:S02]  /*8b20*/  LDGSTS.E [R0+0x18000], [R178.64], !P3 ;  /* 0x18000000b2007fae */ /* 0x0009e4000d921844 */
[----:B----4-:R-:W-:-:S02]  /*8b30*/  IMAD.MOV.U32 R178, RZ, RZ, c[0x0][0x180] ;  /* 0x00006000ffb27624 */ /* 0x010fc400078e00ff */
[----:B------:R-:W-:-:S03]  /*8b40*/  IMAD.MOV.U32 R179, RZ, RZ, c[0x0][0x188] ;  /* 0x00006200ffb37624 */ /* 0x000fc600078e00ff */
[----:B------:R-:W-:Y:S01]  /*8b50*/  IADD3 R178, R178, -0x65, RZ ;  /* 0xffffff9bb2b27810 */ /* 0x000fe20007ffe0ff */
[----:B------:R-:W-:-:S03]  /*8b60*/  IMAD.SHL.U32 R179, R179, 0x20, RZ ;  /* 0x00000020b3b37824 */ /* 0x000fc600078e00ff */
[----:B------:R-:W-:Y:S01]  /*8b70*/  ISETP.GE.U32.AND P0, PT, R178, 0x7fffff7c, PT ;  /* 0x7fffff7cb200780c */ /* 0x000fe20003f06070 */
[----:B--2---:R-:W-:Y:S02]  /*8b80*/  IMAD.WIDE R178, R179, 0x4, R240 ;  /* 0x00000004b3b27825 */ /* 0x004fe400078e02f0 */
[----:B------:R-:W2:Y:S04]  /*8b90*/  LDL.LU.64 R240, [R1+0xdc0] ;  /* 0x000dc00001f07983 */ /* 0x000ea80000300a00 */
[----:B------:R4:W-:Y:S02]  /*8ba0*/  LDGSTS.E [R0+0x18200], [R178.64], !P3 ;  /* 0x18200000b2007fae */ /* 0x0009e4000d921844 */
[----:B----4-:R-:W-:-:S04]  /*8bb0*/  IMAD.MOV.U32 R179, RZ, RZ, c[0x0][0x188] ;  /* 0x00006200ffb37624 */ /* 0x010fc800078e00ff */
[----:B------:R-:W-:-:S04]  /*8bc0*/  IMAD.SHL.U32 R179, R179, 0x20, RZ ;  /* 0x00000020b3b37824 */ /* 0x000fc800078e00ff */
[----:B---3--:R-:W-:Y:S02]  /*8bd0*/  IMAD.WIDE R178, R179, 0x4, R242 ;  /* 0x00000004b3b27825 */ /* 0x008fe400078e02f2 */
[----:B------:R-:W3:Y:S04]  /*8be0*/  LDL.LU.64 R242, [R1+0xdb8] ;  /* 0x000db80001f27983 */ /* 0x000ee80000300a00 */
[----:B------:R4:W-:Y:S02]  /*8bf0*/  LDGSTS.E [R0+0x19000], [R178.64], !P0 ;  /* 0x19000000b2007fae */ /* 0x0009e4000c121844 */
[----:B----4-:R-:W-:Y:S02]  /*8c00*/  IMAD.MOV.U32 R178, RZ, RZ, c[0x0][0x180] ;  /* 0x00006000ffb27624 */ /* 0x010fe400078e00ff */
[----:B------:R-:W-:-:S03]  /*8c10*/  IMAD.MOV.U32 R179, RZ, RZ, c[0x0][0x188] ;  /* 0x00006200ffb37624 */ /* 0x000fc600078e00ff */
[----:B------:R-:W-:Y:S01]  /*8c20*/  IADD3 R178, R178, -0x69, RZ ;  /* 0xffffff97b2b27810 */ /* 0x000fe20007ffe0ff */
[----:B------:R-:W-:-:S03]  /*8c30*/  IMAD.SHL.U32 R179, R179, 0x20, RZ ;  /* 0x00000020b3b37824 */ /* 0x000fc600078e00ff */
[----:B------:R-:W-:Y:S01]  /*8c40*/  ISETP.GE.U32.AND P1, PT, R178, 0x7fffff78, PT ;  /* 0x7fffff78b200780c */ /* 0x000fe20003f26070 */
[----:B------:R-:W-:Y:S02]  /*8c50*/  IMAD.WIDE R178, R179, 0x4, R246 ;  /* 0x00000004b3b27825 */ /* 0x000fe400078e02f6 */
[----:B------:R-:W4:Y:S04]  /*8c60*/  LDL.LU.64 R246, [R1+0xdb0] ;  /* 0x000db00001f67983 */ /* 0x000f280000300a00 */
[----:B------:R1:W-:Y:S02]  /*8c70*/  LDGSTS.E [R0+0x19200], [R178.64], !P0 ;  /* 0x19200000b2007fae */ /* 0x0003e4000c121844 */
[----:B-1----:R-:W-:-:S04]  /*8c80*/  IMAD.MOV.U32 R179, RZ, RZ, c[0x0][0x188] ;  /* 0x00006200ffb37624 */ /* 0x002fc800078e00ff */
[----:B------:R-:W-:-:S04]  /*8c90*/  IMAD.SHL.U32 R179, R179, 0x20, RZ ;  /* 0x00000020b3b37824 */ /* 0x000fc800078e00ff */
[----:B----4-:R-:W-:Y:S02]  /*8ca0*/  IMAD.WIDE R178, R179, 0x4, R246 ;  /* 0x00000004b3b27825 */ /* 0x010fe400078e02f6 */
[----:B------:R1:W5:Y:S04]  /*8cb0*/  LDL.LU.64 R246, [R1+0xda8] ;  /* 0x000da80001f67983 */ /* 0x0003680000300a00 */
[----:B------:R4:W-:Y:S02]  /*8cc0*/  LDGSTS.E [R0+0x1a000], [R178.64], !P1 ;  /* 0x1a000000b2007fae */ /* 0x0009e4000c921844 */
[----:B----4-:R-:W-:Y:S02]  /*8cd0*/  IMAD.MOV.U32 R178, RZ, RZ, c[0x0][0x180] ;  /* 0x00006000ffb27624 */ /* 0x010fe400078e00ff */
[----:B------:R-:W-:-:S03]  /*8ce0*/  IMAD.MOV.U32 R179, RZ, RZ, c[0x0][0x188] ;  /* 0x00006200ffb37624 */ /* 0x000fc600078e00ff */
[----:B------:R-:W-:Y:S01]  /*8cf0*/  IADD3 R178, R178, -0x6d, RZ ;  /* 0xffffff93b2b27810 */ /* 0x000fe20007ffe0ff */
[----:B------:R-:W-:-:S03]  /*8d00*/  IMAD.SHL.U32 R179, R179, 0x20, RZ ;  /* 0x00000020b3b37824 */ /* 0x000fc600078e00ff */
[----:B------:R-:W-:Y:S01]  /*8d10*/  ISETP.GE.U32.AND P0, PT, R178, 0x7fffff74, PT ;  /* 0x7fffff74b200780c */ /* 0x000fe20003f06070 */
[----:B---3--:R-:W-:Y:S02]  /*8d20*/  IMAD.WIDE R178, R179, 0x4, R242 ;  /* 0x00000004b3b27825 */ /* 0x008fe400078e02f2 */
[----:B------:R-:W3:Y:S02]  /*8d30*/  S2R R243, SR_TID.X ;  /* 0x0000000000f37919 */ /* 0x000ee40000002100 */
[----:B------:R-:W-:Y:S01]  /*8d40*/  IMAD.MOV.U32 R242, RZ, RZ, c[0x0][0x188] ;  /* 0x00006200fff27624 */ /* 0x000fe200078e00ff */
[----:B---3--:R-:W-:-:S05]  /*8d50*/  LOP3.LUT R243, R243, 0x7f, RZ, 0xc0, !PT ;  /* 0x0000007ff3f37812 */ /* 0x008fca00078ec0ff */
[----:B------:R-:W-:-:S05]  /*8d60*/  IMAD.SHL.U32 R243, R243, 0x4, RZ ;  /* 0x00000004f3f37824 */ /* 0x000fca00078e00ff */
[----:B------:R3:W-:Y:S02]  /*8d70*/  LDGSTS.E [R243+0x1a200], [R178.64], !P1 ;  /* 0x1a200000b2f37fae */ /* 0x0007e4000c921844 */
[----:B---3--:R-:W-:Y:S02]  /*8d80*/  IMAD.SHL.U32 R179, R242, 0x20, RZ ;  /* 0x00000020f2b37824 */ /* 0x008fe400078e00ff */
[----:B------:R-:W-:Y:S02]  /*8d90*/  IMAD.MOV.U32 R242, RZ, RZ, c[0x0][0x180] ;  /* 0x00006000fff27624 */ /* 0x000fe400078e00ff */
[----:B--2---:R-:W-:-:S04]  /*8da0*/  IMAD.WIDE R178, R179, 0x4, R240 ;  /* 0x00000004b3b27825 */ /* 0x004fc800078e02f0 */
[----:B------:R-:W-:Y:S01]  /*8db0*/  IMAD.MOV.U32 R241, RZ, RZ, c[0x0][0x188] ;  /* 0x00006200fff17624 */ /* 0x000fe200078e00ff */
[----:B------:R2:W-:Y:S03]  /*8dc0*/  LDGSTS.E [R243+0x1b000], [R178.64], !P0 ;  /* 0x1b000000b2f37fae */ /* 0x0005e6000c121844 */
[----:B------:R-:W-:Y:S01]  /*8dd0*/  IMAD.SHL.U32 R241, R241, 0x20, RZ ;  /* 0x00000020f1f17824 */ /* 0x000fe200078e00ff */
[----:B--2---:R-:W-:-:S04]  /*8de0*/  IADD3 R178, R242, -0x71, RZ ;  /* 0xffffff8ff2b27810 */ /* 0x004fc80007ffe0ff */
[----:B------:R-:W-:Y:S01]  /*8df0*/  ISETP.GE.U32.AND P1, PT, R178, 0x7fffff70, PT ;  /* 0x7fffff70b200780c */ /* 0x000fe20003f26070 */
[----:B------:R-:W-:-:S05]  /*8e00*/  IMAD.WIDE R178, R241, 0x4, R238 ;  /* 0x00000004f1b27825 */ /* 0x000fca00078e02ee */
[----:B------:R2:W-:Y:S02]  /*8e10*/  LDGSTS.E [R243+0x1b200], [R178.64], !P0 ;  /* 0x1b200000b2f37fae */ /* 0x0005e4000c121844 */
[----:B--2---:R-:W-:-:S05]  /*8e20*/  IMAD.WIDE R178, R241, 0x4, R236 ;  /* 0x00000004f1b27825 */ /* 0x004fca00078e02ec */
[----:B------:R2:W-:Y:S02]  /*8e30*/  LDGSTS.E [R243+0x1c000], [R178.64], !P1 ;  /* 0x1c000000b2f37fae */ /* 0x0005e4000c921844 */
[----:B--2---:R-:W-:-:S04]  /*8e40*/  IADD3 R178, R242, -0x75, RZ ;  /* 0xffffff8bf2b27810 */ /* 0x004fc80007ffe0ff */
[----:B------:R-:W-:Y:S01]  /*8e50*/  ISETP.GE.U32.AND P0, PT, R178, 0x7fffff6c, PT ;  /* 0x7fffff6cb200780c */ /* 0x000fe20003f06070 */
[C---:B------:R-:W-:Y:S01]  /*8e60*/  IMAD.WIDE R178, R241.reuse, 0x4, R234 ;  /* 0x00000004f1b27825 */ /* 0x040fe200078e02ea */
[----:B------:R-:W2:Y:S04]  /*8e70*/  S2R R240, SR_TID.X ;  /* 0x0000000000f07919 */ /* 0x000ea80000002100 */
[----:B------:R3:W-:Y:S01]  /*8e80*/  LDGSTS.E [R243+0x1c200], [R178.64], !P1 ;  /* 0x1c200000b2f37fae */ /* 0x0007e2000c921844 */
[----:B------:R-:W-:-:S04]  /*8e90*/  IMAD.WIDE R230, R241, 0x4, R230 ;  /* 0x00000004f1e67825 */ /* 0x000fc800078e02e6 */
[C---:B------:R-:W-:Y:S02]  /*8ea0*/  IMAD.WIDE R180, R241.reuse, 0x4, R180 ;  /* 0x00000004f1b47825 */ /* 0x040fe400078e02b4 */
[----:B------:R4:W-:Y:S02]  /*8eb0*/  LDGSTS.E [R243+0x1d000], [R230.64], !P0 ;  /* 0x1d000000e6f37fae */ /* 0x0009e4000c121844 */
[----:B------:R-:W-:Y:S02]  /*8ec0*/  IMAD.WIDE R24, R241, 0x4, R24 ;  /* 0x00000004f1187825 */ /* 0x000fe400078e0218 */
[----:B------:R4:W-:Y:S01]  /*8ed0*/  LDGSTS.E [R243+0x1d200], [R180.64], !P0 ;  /* 0x1d200000b4f37fae */ /* 0x0009e2000c121844 */
[----:B---3--:R-:W-:-:S04]  /*8ee0*/  IADD3 R178, R242, -0x79, RZ ;  /* 0xffffff87f2b27810 */ /* 0x008fc80007ffe0ff */
[----:B------:R-:W-:Y:S02]  /*8ef0*/  ISETP.GE.U32.AND P1, PT, R178, 0x7fffff68, PT ;  /* 0x7fffff68b200780c */ /* 0x000fe40003f26070 */
[----:B--2---:R-:W-:-:S11]  /*8f00*/  LOP3.LUT R240, R240, 0x7f, RZ, 0xc0, !PT ;  /* 0x0000007ff0f07812 */ /* 0x004fd600078ec0ff */
[----:B------:R2:W-:Y:S01]  /*8f10*/  LDGSTS.E [R243+0x1e000], [R24.64], !P1 ;  /* 0x1e00000018f37fae */ /* 0x0005e2000c921844 */
[----:B------:R-:W-:Y:S01]  /*8f20*/  IMAD.SHL.U32 R240, R240, 0x4, RZ ;  /* 0x00000004f0f07824 */ /* 0x000fe200078e00ff */
[----:B--2---:R-:W-:-:S04]  /*8f30*/  IADD3 R24, R242, -0x7d, RZ ;  /* 0xffffff83f2187810 */ /* 0x004fc80007ffe0ff */
[----:B------:R-:W-:Y:S02]  /*8f40*/  ISETP.GE.U32.AND P2, PT, R24, 0x7fffff64, PT ;  /* 0x7fffff641800780c */ /* 0x000fe40003f46070 */
[C---:B------:R-:W-:Y:S02]  /*8f50*/  IADD3 R24, R242.reuse, -0x66, RZ ;  /* 0xffffff9af2187810 */ /* 0x040fe40007ffe0ff */
[----:B------:R-:W-:Y:S02]  /*8f60*/  IADD3 R25, R242, -0x62, RZ ;  /* 0xffffff9ef2197810 */ /* 0x000fe40007ffe0ff */
[----:B------:R-:W-:Y:S02]  /*8f70*/  ISETP.GE.U32.AND P0, PT, R24, 0x7fffff7b, PT ;  /* 0x7fffff7b1800780c */ /* 0x000fe40003f06070 */
[----:B------:R-:W-:Y:S01]  /*8f80*/  IADD3 R24, R242, -0x6e, RZ ;  /* 0xffffff92f2187810 */ /* 0x000fe20007ffe0ff */
[----:B------:R-:W-:Y:S01]  /*8f90*/  IMAD.WIDE R168, R241, 0x4, R168 ;  /* 0x00000004f1a87825 */ /* 0x000fe200078e02a8 */
[----:B------:R-:W-:-:S02]  /*8fa0*/  ISETP.GE.U32.AND P3, PT, R25, 0x7fffff7f, PT ;  /* 0x7fffff7f1900780c */ /* 0x000fc40003f66070 */
[----:B------:R-:W-:Y:S02]  /*8fb0*/  ISETP.GE.U32.AND P5, PT, R24, 0x7fffff73, PT ;  /* 0x7fffff731800780c */ /* 0x000fe40003fa6070 */
[C---:B------:R-:W-:Y:S01]  /*8fc0*/  IADD3 R25, R242.reuse, -0x6a, RZ ;  /* 0xffffff96f2197810 */ /* 0x040fe20007ffe0ff */
[C---:B------:R-:W-:Y:S01]  /*8fd0*/  IMAD.WIDE R172, R241.reuse, 0x4, R172 ;  /* 0x00000004f1ac7825 */ /* 0x040fe200078e02ac */
[----:B------:R-:W-:Y:S01]  /*8fe0*/  IADD3 R24, R242, -0x72, RZ ;  /* 0xffffff8ef2187810 */ /* 0x000fe20007ffe0ff */
[----:B------:R4:W-:Y:S01]  /*8ff0*/  LDGSTS.E [R243+0x1e200], [R168.64], !P1 ;  /* 0x1e200000a8f37fae */ /* 0x0009e2000c921844 */
[----:B------:R-:W-:Y:S01]  /*9000*/  LOP3.LUT R239, R240, 0x20, RZ, 0x3c, !PT ;  /* 0x00000020f0ef7812 */ /* 0x000fe200078e3cff */
[----:B------:R-:W-:Y:S02]  /*9010*/  IMAD.WIDE R40, R241, 0x4, R40 ;  /* 0x00000004f1287825 */ /* 0x000fe400078e0228 */
[----:B------:R-:W2:Y:S01]  /*9020*/  S2R R240, SR_TID.X ;  /* 0x0000000000f07919 */ /* 0x000ea20000002100 */
[----:B------:R-:W-:-:S02]  /*9030*/  ISETP.GE.U32.AND P6, PT, R25, 0x7fffff77, PT ;  /* 0x7fffff771900780c */ /* 0x000fc40003fc6070 */
[----:B------:R-:W-:Y:S01]  /*9040*/  ISETP.GE.U32.AND P1, PT, R24, 0x7fffff6f, PT ;  /* 0x7fffff6f1800780c */ /* 0x000fe20003f26070 */
[C---:B------:R-:W-:Y:S01]  /*9050*/  IMAD.WIDE R250, R241.reuse, 0x4, R250 ;  /* 0x00000004f1fa7825 */ /* 0x040fe200078e02fa */
[----:B------:R-:W-:Y:S01]  /*9060*/  IADD3 R24, R242, -0x76, RZ ;  /* 0xffffff8af2187810 */ /* 0x000fe20007ffe0ff */
[----:B------:R4:W-:Y:S02]  /*9070*/  LDGSTS.E [R243+0x1f000], [R172.64], !P2 ;  /* 0x1f000000acf37fae */ /* 0x0009e4000d121844 */
[C---:B------:R-:W-:Y:S02]  /*9080*/  IMAD.WIDE R248, R241.reuse, 0x4, R248 ;  /* 0x00000004f1f87825 */ /* 0x040fe400078e02f8 */
[----:B------:R4:W-:Y:S01]  /*9090*/  LDGSTS.E [R243+0x1f200], [R40.64], !P2 ;  /* 0x1f20000028f37fae */ /* 0x0009e2000d121844 */
[----:B------:R-:W-:Y:S01]  /*90a0*/  ISETP.GE.U32.AND P2, PT, R24, 0x7fffff6b, PT ;  /* 0x7fffff6b1800780c */ /* 0x000fe20003f46070 */
[C---:B------:R-:W-:Y:S01]  /*90b0*/  IMAD.WIDE R184, R241.reuse, 0x4, R184 ;  /* 0x00000004f1b87825 */ /* 0x040fe200078e02b8 */
[----:B------:R-:W-:Y:S01]  /*90c0*/  IADD3 R24, R242, -0x7a, RZ ;  /* 0xffffff86f2187810 */ /* 0x000fe20007ffe0ff */
[----:B------:R3:W-:Y:S02]  /*90d0*/  LDGSTS.E [R239+0x18400], [R250.64], !P3 ;  /* 0x18400000faef7fae */ /* 0x0007e4000d921844 */
[----:B------:R-:W-:-:S02]  /*90e0*/  IMAD.WIDE R22, R241, 0x4, R22 ;  /* 0x00000004f1167825 */ /* 0x000fc400078e0216 */
[----:B------:R3:W-:Y:S02]  /*90f0*/  LDGSTS.E [R239+0x18600], [R248.64], !P3 ;  /* 0x18600000f8ef7fae */ /* 0x0007e4000d921844 */
[C---:B------:R-:W-:Y:S01]  /*9100*/  IMAD.WIDE R188, R241.reuse, 0x4, R188 ;  /* 0x00000004f1bc7825 */ /* 0x040fe200078e02bc */
[----:B------:R-:W-:Y:S01]  /*9110*/  ISETP.GE.U32.AND P3, PT, R24, 0x7fffff67, PT ;  /* 0x7fffff671800780c */ /* 0x000fe20003f66070 */
[----:B------:R3:W-:Y:S02]  /*9120*/  LDGSTS.E [R239+0x19400], [R184.64], !P0 ;  /* 0x19400000b8ef7fae */ /* 0x0007e4000c121844 */
        /* <DEDUP_REMOVED lines=8> */
[C---:B------:R-:W-:Y:S02]  /*91b0*/  IMAD.WIDE R16, R241.reuse, 0x4, R16 ;  /* 0x00000004f1107825 */ /* 0x040fe400078e0210 */
[----:B------:R3:W-:Y:S02]  /*91c0*/  LDGSTS.E [R239+0x1b400], [R20.64], !P5 ;  /* 0x1b40000014ef7fae */ /* 0x0007e4000e921844 */
[----:B------:R-:W-:-:S02]  /*91d0*/  IMAD.WIDE R2, R241, 0x4, R2 ;  /* 0x00000004f1027825 */ /* 0x000fc400078e0202 */
[----:B------:R3:W-:Y:S02]  /*91e0*/  LDGSTS.E [R239+0x1b600], [R8.64], !P5 ;  /* 0x1b60000008ef7fae */ /* 0x0007e4000e921844 */
[C---:B------:R-:W-:Y:S02]  /*91f0*/  IMAD.WIDE R4, R241.reuse, 0x4, R4 ;  /* 0x00000004f1047825 */ /* 0x040fe400078e0204 */
[----:B------:R3:W-:Y:S02]  /*9200*/  LDGSTS.E [R239+0x1c400], [R16.64], !P1 ;  /* 0x1c40000010ef7fae */ /* 0x0007e4000c921844 */
[C---:B------:R-:W-:Y:S01]  /*9210*/  IMAD.WIDE R186, R241.reuse, 0x4, R186 ;  /* 0x00000004f1ba7825 */ /* 0x040fe200078e02ba */
[----:B-1----:R-:W-:Y:S01]  /*9220*/  IADD3 R22, R242, -0x63, RZ ;  /* 0xffffff9df2167810 */ /* 0x002fe20007ffe0ff */
[----:B------:R1:W-:Y:S01]  /*9230*/  LDGSTS.E [R239+0x1c600], [R2.64], !P1 ;  /* 0x1c60000002ef7fae */ /* 0x0003e2000c921844 */
[----:B--2---:R-:W-:Y:S01]  /*9240*/  LOP3.LUT R240, R240, 0x7f, RZ, 0xc0, !PT ;  /* 0x0000007ff0f07812 */ /* 0x004fe200078ec0ff */
[----:B------:R-:W-:-:S02]  /*9250*/  IMAD.WIDE R18, R241, 0x4, R18 ;  /* 0x00000004f1127825 */ /* 0x000fc400078e0212 */
[----:B------:R2:W-:Y:S01]  /*9260*/  LDGSTS.E [R239+0x1d400], [R4.64], !P2 ;  /* 0x1d40000004ef7fae */ /* 0x0005e2000d121844 */
[----:B------:R-:W-:Y:S01]  /*9270*/  ISETP.GE.U32.AND P6, PT, R22, 0x7fffff7e, PT ;  /* 0x7fffff7e1600780c */ /* 0x000fe20003fc6070 */
[C---:B------:R-:W-:Y:S02]  /*9280*/  IMAD.WIDE R12, R241.reuse, 0x4, R12 ;  /* 0x00000004f10c7825 */ /* 0x040fe400078e020c */
[----:B------:R2:W-:Y:S01]  /*9290*/  LDGSTS.E [R239+0x1d600], [R186.64], !P2 ;  /* 0x1d600000baef7fae */ /* 0x0005e2000d121844 */
[C---:B-1----:R-:W-:Y:S01]  /*92a0*/  IADD3 R2, R242.reuse, -0x6f, RZ ;  /* 0xffffff91f2027810 */ /* 0x042fe20007ffe0ff */
[C---:B------:R-:W-:Y:S01]  /*92b0*/  IMAD.WIDE R6, R241.reuse, 0x4, R6 ;  /* 0x00000004f1067825 */ /* 0x040fe200078e0206 */
[----:B------:R-:W-:Y:S01]  /*92c0*/  IADD3 R10, R242, -0x67, RZ ;  /* 0xffffff99f20a7810 */ /* 0x000fe20007ffe0ff */
[----:B------:R2:W-:Y:S01]  /*92d0*/  LDGSTS.E [R239+0x1e400], [R18.64], !P3 ;  /* 0x1e40000012ef7fae */ /* 0x0005e2000d921844 */
[----:B------:R-:W-:Y:S01]  /*92e0*/  ISETP.GE.U32.AND P2, PT, R2, 0x7fffff72, PT ;  /* 0x7fffff720200780c */ /* 0x000fe20003f46070 */
[----:B------:R-:W-:Y:S01]  /*92f0*/  IMAD.WIDE R14, R241, 0x4, R14 ;  /* 0x00000004f10e7825 */ /* 0x000fe200078e020e */
[----:B------:R-:W-:Y:S01]  /*9300*/  IADD3 R2, R242, -0x73, RZ ;  /* 0xffffff8df2027810 */ /* 0x000fe20007ffe0ff */
[----:B------:R2:W-:Y:S02]  /*9310*/  LDGSTS.E [R239+0x1e600], [R12.64], !P3 ;  /* 0x1e6000000cef7fae */ /* 0x0005e4000d921844 */
[----:B------:R-:W-:Y:S01]  /*9320*/  IMAD.SHL.U32 R240, R240, 0x4, RZ ;  /* 0x00000004f0f07824 */ /* 0x000fe200078e00ff */
[----:B------:R-:W-:Y:S01]  /*9330*/  ISETP.GE.U32.AND P5, PT, R10, 0x7fffff7a, PT ;  /* 0x7fffff7a0a00780c */ /* 0x000fe20003fa6070 */
[----:B------:R2:W-:Y:S01]  /*9340*/  LDGSTS.E [R239+0x1f400], [R6.64], !P0 ;  /* 0x1f40000006ef7fae */ /* 0x0005e2000c121844 */
[----:B------:R-:W-:-:S02]  /*9350*/  ISETP.GE.U32.AND P3, PT, R2, 0x7fffff6e, PT ;  /* 0x7fffff6e0200780c */ /* 0x000fc40003f66070 */
[C---:B---3--:R-:W-:Y:S01]  /*9360*/  IADD3 R8, R242.reuse, -0x6b, RZ ;  /* 0xffffff95f2087810 */ /* 0x048fe20007ffe0ff */
[----:B------:R2:W-:Y:S01]  /*9370*/  LDGSTS.E [R239+0x1f600], [R14.64], !P0 ;  /* 0x1f6000000eef7fae */ /* 0x0005e2000c121844 */
[----:B------:R-:W-:Y:S01]  /*9380*/  IADD3 R2, R242, -0x77, RZ ;  /* 0xffffff89f2027810 */ /* 0x000fe20007ffe0ff */
[C---:B------:R-:W-:Y:S01]  /*9390*/  IMAD.WIDE R244, R241.reuse, 0x4, R244 ;  /* 0x00000004f1f47825 */ /* 0x040fe200078e02f4 */
[----:B------:R-:W-:Y:S02]  /*93a0*/  LOP3.LUT R237, R240, 0x40, RZ, 0x3c, !PT ;  /* 0x00000040f0ed7812 */ /* 0x000fe400078e3cff */
[----:B------:R-:W-:Y:S01]  /*93b0*/  ISETP.GE.U32.AND P1, PT, R8, 0x7fffff76, PT ;  /* 0x7fffff760800780c */ /* 0x000fe20003f26070 */
[C---:B------:R-:W-:Y:S01]  /*93c0*/  IMAD.WIDE R190, R241.reuse, 0x4, R190 ;  /* 0x00000004f1be7825 */ /* 0x040fe200078e02be */
[----:B------:R-:W-:Y:S01]  /*93d0*/  ISETP.GE.U32.AND P0, PT, R2, 0x7fffff6a, PT ;  /* 0x7fffff6a0200780c */ /* 0x000fe20003f06070 */
[----:B------:R1:W-:Y:S04]  /*93e0*/  LDGSTS.E [R237+0x18800], [R244.64], !P6 ;  /* 0x18800000f4ed7fae */ /* 0x0003e8000f121844 */
[----:B--2---:R-:W2:Y:S01]  /*93f0*/  S2R R239, SR_TID.X ;  /* 0x0000000000ef7919 */ /* 0x004ea20000002100 */
[----:B------:R-:W-:Y:S01]  /*9400*/  IADD3 R2, R242, -0x7b, RZ ;  /* 0xffffff85f2027810 */ /* 0x000fe20007ffe0ff */
[----:B------:R-:W-:-:S02]  /*9410*/  IMAD.WIDE R192, R241, 0x4, R192 ;  /* 0x00000004f1c07825 */ /* 0x000fc400078e02c0 */
[----:B------:R1:W-:Y:S01]  /*9420*/  LDGSTS.E [R237+0x18a00], [R190.64], !P6 ;  /* 0x18a00000beed7fae */ /* 0x0003e2000f121844 */
[----:B------:R-:W-:Y:S01]  /*9430*/  ISETP.GE.U32.AND P6, PT, R2, 0x7fffff66, PT ;  /* 0x7fffff660200780c */ /* 0x000fe20003fc6070 */
[C---:B------:R-:W-:Y:S01]  /*9440*/  IMAD.WIDE R194, R241.reuse, 0x4, R194 ;  /* 0x00000004f1c27825 */ /* 0x040fe200078e02c2 */
[----:B------:R-:W-:Y:S01]  /*9450*/  IADD3 R2, R242, -0x7f, RZ ;  /* 0xffffff81f2027810 */ /* 0x000fe20007ffe0ff */
[----:B------:R1:W-:Y:S02]  /*9460*/  LDGSTS.E [R237+0x19800], [R192.64], !P5 ;  /* 0x19800000c0ed7fae */ /* 0x0003e4000e921844 */
[C---:B------:R-:W-:Y:S02]  /*9470*/  IMAD.WIDE R196, R241.reuse, 0x4, R196 ;  /* 0x00000004f1c47825 */ /* 0x040fe400078e02c4 */
[----:B------:R1:W-:Y:S01]  /*9480*/  LDGSTS.E [R237+0x19a00], [R194.64], !P5 ;  /* 0x19a00000c2ed7fae */ /* 0x0003e2000e921844 */
[----:B------:R-:W-:Y:S01]  /*9490*/  ISETP.GE.U32.AND P5, PT, R2, 0x7fffff62, PT ;  /* 0x7fffff620200780c */ /* 0x000fe20003fa6070 */
[----:B------:R-:W-:-:S02]  /*94a0*/  IMAD.WIDE R198, R241, 0x4, R198 ;  /* 0x00000004f1c67825 */ /* 0x000fc400078e02c6 */
[----:B------:R1:W-:Y:S02]  /*94b0*/  LDGSTS.E [R237+0x1a800], [R196.64], !P1 ;  /* 0x1a800000c4ed7fae */ /* 0x0003e4000c921844 */
[C---:B------:R-:W-:Y:S02]  /*94c0*/  IMAD.WIDE R200, R241.reuse, 0x4, R200 ;  /* 0x00000004f1c87825 */ /* 0x040fe400078e02c8 */
[----:B------:R1:W-:Y:S02]  /*94d0*/  LDGSTS.E [R237+0x1aa00], [R198.64], !P1 ;  /* 0x1aa00000c6ed7fae */ /* 0x0003e4000c921844 */
[C---:B------:R-:W-:Y:S02]  /*94e0*/  IMAD.WIDE R202, R241.reuse, 0x4, R202 ;  /* 0x00000004f1ca7825 */ /* 0x040fe400078e02ca */
[----:B------:R1:W-:Y:S02]  /*94f0*/  LDGSTS.E [R237+0x1b800], [R200.64], !P2 ;  /* 0x1b800000c8ed7fae */ /* 0x0003e4000d121844 */
[----:B------:R-:W-:-:S04]  /*9500*/  IMAD.WIDE R204, R241, 0x4, R204 ;  /* 0x00000004f1cc7825 */ /* 0x000fc800078e02cc */
[C---:B------:R-:W-:Y:S01]  /*9510*/  IMAD.WIDE R206, R241.reuse, 0x4, R206 ;  /* 0x00000004f1ce7825 */ /* 0x040fe200078e02ce */
[----:B------:R1:W-:Y:S03]  /*9520*/  LDGSTS.E [R237+0x1ba00], [R202.64], !P2 ;  /* 0x1ba00000caed7fae */ /* 0x0003e6000d121844 */
[C---:B------:R-:W-:Y:S01]  /*9530*/  IMAD.WIDE R208, R241.reuse, 0x4, R208 ;  /* 0x00000004f1d07825 */ /* 0x040fe200078e02d0 */
[----:B------:R-:W-:Y:S01]  /*9540*/  IADD3 R2, R242, -0x64, RZ ;  /* 0xffffff9cf2027810 */ /* 0x000fe20007ffe0ff */
[----:B------:R1:W-:Y:S02]  /*9550*/  LDGSTS.E [R237+0x1c800], [R204.64], !P3 ;  /* 0x1c800000cced7fae */ /* 0x0003e4000d921844 */
[C---:B------:R-:W-:Y:S02]  /*9560*/  IMAD.WIDE R210, R241.reuse, 0x4, R210 ;  /* 0x00000004f1d27825 */ /* 0x040fe400078e02d2 */
[----:B------:R1:W-:Y:S02]  /*9570*/  LDGSTS.E [R237+0x1ca00], [R206.64], !P3 ;  /* 0x1ca00000ceed7fae */ /* 0x0003e4000d921844 */
[----:B------:R-:W-:-:S02]  /*9580*/  IMAD.WIDE R212, R241, 0x4, R212 ;  /* 0x00000004f1d47825 */ /* 0x000fc400078e02d4 */
[----:B------:R1:W-:Y:S02]  /*9590*/  LDGSTS.E [R237+0x1d800], [R208.64], !P0 ;  /* 0x1d800000d0ed7fae */ /* 0x0003e4000c121844 */
[----:B------:R-:W-:Y:S02]  /*95a0*/  IMAD.MOV.U32 R238, RZ, RZ, c[0x0][0x180] ;  /* 0x00006000ffee7624 */ /* 0x000fe400078e00ff */
[C---:B------:R-:W-:Y:S01]  /*95b0*/  IMAD.WIDE R214, R241.reuse, 0x4, R214 ;  /* 0x00000004f1d67825 */ /* 0x040fe200078e02d6 */
[----:B------:R1:W-:Y:S03]  /*95c0*/  LDGSTS.E [R237+0x1da00], [R210.64], !P0 ;  /* 0x1da00000d2ed7fae */ /* 0x0003e6000c121844 */
[C---:B------:R-:W-:Y:S01]  /*95d0*/  IMAD.WIDE R216, R241.reuse, 0x4, R216 ;  /* 0x00000004f1d87825 */ /* 0x040fe200078e02d8 */
[----:B------:R-:W-:Y:S01]  /*95e0*/  ISETP.GE.U32.AND P1, PT, R2, 0x7fffff7d, PT ;  /* 0x7fffff7d0200780c */ /* 0x000fe20003f26070 */
[----:B------:R1:W-:Y:S02]  /*95f0*/  LDGSTS.E [R237+0x1e800], [R212.64], !P6 ;  /* 0x1e800000d4ed7fae */ /* 0x0003e4000f121844 */
[----:B------:R-:W-:Y:S01]  /*9600*/  IMAD.WIDE R218, R241, 0x4, R218 ;  /* 0x00000004f1da7825 */ /* 0x000fe200078e02da */
[----:B--2---:R-:W-:Y:S01]  /*9610*/  LOP3.LUT R239, R239, 0x1f, RZ, 0xc0, !PT ;  /* 0x0000001fefef7812 */ /* 0x004fe200078ec0ff */
[----:B------:R1:W-:Y:S01]  /*9620*/  LDGSTS.E [R237+0x1ea00], [R214.64], !P6 ;  /* 0x1ea00000d6ed7fae */ /* 0x0003e2000f121844 */
[----:B------:R-:W-:-:S03]  /*9630*/  IADD3 R238, R238, -0x60, RZ ;  /* 0xffffffa0eeee7810 */ /* 0x000fc60007ffe0ff */
[----:B------:R1:W-:Y:S04]  /*9640*/  LDGSTS.E [R237+0x1f800], [R216.64], !P5 ;  /* 0x1f800000d8ed7fae */ /* 0x0003e8000e921844 */
[----:B------:R1:W-:Y:S01]  /*9650*/  LDGSTS.E [R237+0x1fa00], [R218.64], !P5 ;  /* 0x1fa00000daed7fae */ /* 0x0003e2000e921844 */
[----:B------:R-:W-:Y:S01]  /*9660*/  ISETP.GE.AND P5, PT, R239, R238, PT ;  /* 0x000000eeef00720c */ /* 0x000fe20003fa6270 */
[----:B------:R-:W-:Y:S01]  /*9670*/  IMAD.MOV.U32 R239, RZ, RZ, 0x1f ;  /* 0x0000001fffef7424 */ /* 0x000fe200078e00ff */
[----:B------:R-:W-:Y:S01]  /*9680*/  IADD3 R2, R242, -0x68, RZ ;  /* 0xffffff98f2027810 */ /* 0x000fe20007ffe0ff */
[----:B------:R-:W-:Y:S01]  /*9690*/  IMAD.WIDE R220, R241, 0x4, R220 ;  /* 0x00000004f1dc7825 */ /* 0x000fe200078e02dc */
[----:B------:R-:W-:Y:S02]  /*96a0*/  LOP3.LUT R240, R240, 0x60, RZ, 0x3c, !PT ;  /* 0x00000060f0f07812 */ /* 0x000fe400078e3cff */
[----:B------:R-:W-:Y:S01]  /*96b0*/  IADD3 R239, R239, c[0x0][0x180], RZ ;  /* 0x00006000efef7a10 */ /* 0x000fe20007ffe0ff */
[----:B------:R-:W-:Y:S01]  /*96c0*/  IMAD.WIDE R222, R241, 0x4, R222 ;  /* 0x00000004f1de7825 */ /* 0x000fe200078e02de */
[----:B------:R-:W-:Y:S01]  /*96d0*/  ISETP.GE.U32.AND P2, PT, R2, 0x7fffff79, PT ;  /* 0x7fffff790200780c */ /* 0x000fe20003f46070 */
[----:B------:R2:W-:Y:S01]  /*96e0*/  LDGSTS.E [R240+0x18c00], [R220.64], !P1 ;  /* 0x18c00000dcf07fae */ /* 0x0005e2000c921844 */
[----:B------:R-:W-:-:S03]  /*96f0*/  IADD3 R2, R242, -0x6c, RZ ;  /* 0xffffff94f2027810 */ /* 0x000fc60007ffe0ff */
[----:B------:R2:W-:Y:S01]  /*9700*/  LDGSTS.E [R240+0x18e00], [R222.64], !P1 ;  /* 0x18e00000def07fae */ /* 0x0005e2000c921844 */
[----:B------:R-:W-:Y:S02]  /*9710*/  ISETP.GT.AND P1, PT, R239, 0x7f, PT ;  /* 0x0000007fef00780c */ /* 0x000fe40003f24270 */
[----:B------:R-:W-:Y:S01]  /*9720*/  ISETP.GE.U32.AND P3, PT, R2, 0x7fffff75, PT ;  /* 0x7fffff750200780c */ /* 0x000fe20003f66070 */
[----:B------:R-:W3:Y:S01]  /*9730*/  S2R R239, SR_TID.X ;  /* 0x0000000000ef7919 */ /* 0x000ee20000002100 */
[C---:B------:R-:W-:Y:S01]  /*9740*/  IADD3 R2, R242.reuse, -0x70, RZ ;  /* 0xffffff90f2027810 */ /* 0x040fe20007ffe0ff */
[----:B------:R-:W-:Y:S01]  /*9750*/  IMAD.WIDE R224, R241, 0x4, R224 ;  /* 0x00000004f1e07825 */ /* 0x000fe200078e02e0 */
[----:B------:R-:W-:-:S03]  /*9760*/  IADD3 R3, R242, -0x78, RZ ;  /* 0xffffff88f2037810 */ /* 0x000fc60007ffe0ff */
[C---:B------:R-:W-:Y:S01]  /*9770*/  IMAD.WIDE R226, R241.reuse, 0x4, R226 ;  /* 0x00000004f1e27825 */ /* 0x040fe200078e02e2 */
[----:B------:R-:W-:Y:S01]  /*9780*/  ISETP.GE.U32.AND P0, PT, R2, 0x7fffff71, PT ;  /* 0x7fffff710200780c */ /* 0x000fe20003f06070 */
[----:B------:R2:W-:Y:S01]  /*9790*/  LDGSTS.E [R240+0x19c00], [R224.64], !P2 ;  /* 0x19c00000e0f07fae */ /* 0x0005e2000d121844 */
[----:B------:R-:W-:Y:S01]  /*97a0*/  IADD3 R2, R242, -0x74, RZ ;  /* 0xffffff8cf2027810 */ /* 0x000fe20007ffe0ff */
[----:B------:R-:W-:Y:S02]  /*97b0*/  IMAD.WIDE R228, R241, 0x4, R228 ;  /* 0x00000004f1e47825 */ /* 0x000fe400078e02e4 */
[----:B------:R2:W-:Y:S01]  /*97c0*/  LDGSTS.E [R240+0x19e00], [R226.64], !P2 ;  /* 0x19e00000e2f07fae */ /* 0x0005e2000d121844 */
[----:B------:R-:W-:Y:S01]  /*97d0*/  ISETP.GE.U32.AND P2, PT, R3, 0x7fffff69, PT ;  /* 0x7fffff690300780c */ /* 0x000fe20003f46070 */
[----:B------:R-:W-:Y:S01]  /*97e0*/  IMAD.WIDE R30, R241, 0x4, R30 ;  /* 0x00000004f11e7825 */ /* 0x000fe200078e021e */
[----:B------:R-:W-:Y:S01]  /*97f0*/  ISETP.GE.U32.AND P6, PT, R2, 0x7fffff6d, PT ;  /* 0x7fffff6d0200780c */ /* 0x000fe20003fc6070 */
[----:B------:R2:W-:Y:S01]  /*9800*/  LDGSTS.E [R240+0x1ac00], [R228.64], !P3 ;  /* 0x1ac00000e4f07fae */ /* 0x0005e2000d921844 */
[----:B------:R-:W-:-:S02]  /*9810*/  IADD3 R3, R242, -0x7c, RZ ;  /* 0xffffff84f2037810 */ /* 0x000fc40007ffe0ff */
[----:B------:R-:W-:Y:S01]  /*9820*/  IADD3 R242, R242, -0x80, RZ ;  /* 0xffffff80f2f27810 */ /* 0x000fe20007ffe0ff */
[----:B------:R2:W-:Y:S01]  /*9830*/  LDGSTS.E [R240+0x1ae00], [R30.64], !P3 ;  /* 0x1ae000001ef07fae */ /* 0x0005e2000d921844 */
[----:B------:R-:W-:Y:S02]  /*9840*/  SEL R2, RZ, 0x4, P5 ;  /* 0x00000004ff027807 */ /* 0x000fe40002800000 */
[----:B------:R-:W-:Y:S01]  /*9850*/  ISETP.GE.U32.AND P5, PT, R3, 0x7fffff65, PT ;  /* 0x7fffff650300780c */ /* 0x000fe20003fa6070 */
[----:B------:R-:W-:Y:S01]  /*9860*/  IMAD.WIDE R26, R241, 0x4, R26 ;  /* 0x00000004f11a7825 */ /* 0x000fe200078e021a */
[----:B------:R-:W-:-:S03]  /*9870*/  ISETP.GE.U32.AND P3, PT, R242, 0x7fffff61, PT ;  /* 0x7fffff61f200780c */ /* 0x000fc60003f66070 */
[C---:B------:R-:W-:Y:S01]  /*9880*/  IMAD.WIDE R232, R241.reuse, 0x4, R232 ;  /* 0x00000004f1e87825 */ /* 0x040fe200078e02e8 */
[----:B------:R-:W-:Y:S01]  /*9890*/  SEL R2, R2, RZ, P1 ;  /* 0x000000ff02027207 */ /* 0x000fe20000800000 */
[----:B------:R2:W-:Y:S02]  /*98a0*/  LDGSTS.E [R240+0x1bc00], [R26.64], !P0 ;  /* 0x1bc000001af07fae */ /* 0x0005e4000c121844 */
[----:B------:R-:W-:-:S04]  /*98b0*/  IMAD.WIDE R28, R241, 0x4, R28 ;  /* 0x00000004f11c7825 */ /* 0x000fc800078e021c */
[C---:B------:R-:W-:Y:S01]  /*98c0*/  IMAD.WIDE R32, R241.reuse, 0x4, R32 ;  /* 0x00000004f1207825 */ /* 0x040fe200078e0220 */
[----:B------:R2:W-:Y:S03]  /*98d0*/  LDGSTS.E [R240+0x1be00], [R232.64], !P0 ;  /* 0x1be00000e8f07fae */ /* 0x0005e6000c121844 */
[C---:B------:R-:W-:Y:S01]  /*98e0*/  IMAD.WIDE R106, R241.reuse, 0x4, R106 ;  /* 0x00000004f16a7825 */ /* 0x040fe200078e026a */
[----:B------:R-:W-:Y:S01]  /*98f0*/  ISETP.NE.U32.AND P1, PT, R2, RZ, PT ;  /* 0x000000ff0200720c */ /* 0x000fe20003f25070 */
[----:B------:R2:W-:Y:S02]  /*9900*/  LDGSTS.E [R240+0x1cc00], [R28.64], !P6 ;  /* 0x1cc000001cf07fae */ /* 0x0005e4000f121844 */
[----:B------:R-:W-:Y:S01]  /*9910*/  IMAD.WIDE R170, R241, 0x4, R170 ;  /* 0x00000004f1aa7825 */ /* 0x000fe200078e02aa */
[----:B---3--:R-:W-:Y:S01]  /*9920*/  LOP3.LUT R239, R239, 0x60, RZ, 0xc0, !PT ;  /* 0x00000060efef7812 */ /* 0x008fe200078ec0ff */
[----:B------:R2:W-:Y:S02]  /*9930*/  LDGSTS.E [R240+0x1ce00], [R32.64], !P6 ;  /* 0x1ce0000020f07fae */ /* 0x0005e4000f121844 */
[----:B------:R-:W-:-:S02]  /*9940*/  IMAD.WIDE R44, R241, 0x4, R44 ;  /* 0x00000004f12c7825 */ /* 0x000fc400078e022c */
[----:B------:R2:W-:Y:S02]  /*9950*/  LDGSTS.E [R240+0x1dc00], [R106.64], !P2 ;  /* 0x1dc000006af07fae */ /* 0x0005e4000d121844 */
[----:B------:R-:W-:-:S04]  /*9960*/  IMAD.WIDE R174, R241, 0x4, R174 ;  /* 0x00000004f1ae7825 */ /* 0x000fc800078e02ae */
[C---:B------:R-:W-:Y:S01]  /*9970*/  IMAD.WIDE R36, R241.reuse, 0x4, R36 ;  /* 0x00000004f1247825 */ /* 0x040fe200078e0224 */
[----:B------:R2:W-:Y:S03]  /*9980*/  LDGSTS.E [R240+0x1de00], [R170.64], !P2 ;  /* 0x1de00000aaf07fae */ /* 0x0005e6000d121844 */
[----:B------:R-:W-:Y:S01]  /*9990*/  IMAD.WIDE R176, R241, 0x4, R176 ;  /* 0x00000004f1b07825 */ /* 0x000fe200078e02b0 */
[----:B------:R2:W-:Y:S03]  /*99a0*/  LDGSTS.E [R240+0x1ec00], [R44.64], !P5 ;  /* 0x1ec000002cf07fae */ /* 0x0005e6000e921844 */
[----:B------:R-:W-:Y:S01]  /*99b0*/  IMAD.MOV.U32 R241, RZ, RZ, c[0x0][0x18c] ;  /* 0x00006300fff17624 */ /* 0x000fe200078e00ff */
[----:B------:R-:W-:Y:S01]  /*99c0*/  SHF.R.U32.HI R239, RZ, 0x1, R239 ;  /* 0x00000001ffef7819 */ /* 0x000fe200000116ef */
[----:B------:R2:W-:Y:S02]  /*99d0*/  LDGSTS.E [R240+0x1ee00], [R174.64], !P5 ;  /* 0x1ee00000aef07fae */ /* 0x0005e4000e921844 */
[----:B------:R-:W-:-:S02]  /*99e0*/  IMAD.SHL.U32 R241, R241, 0x20, RZ ;  /* 0x00000020f1f17824 */ /* 0x000fc400078e00ff */
[----:B------:R2:W-:Y:S02]  /*99f0*/  LDGSTS.E [R240+0x1fc00], [R36.64], !P3 ;  /* 0x1fc0000024f07fae */ /* 0x0005e4000d921844 */
[C---:B------:R-:W-:Y:S02]  /*9a00*/  IMAD.WIDE R34, R241.reuse, 0x4, R34 ;  /* 0x00000004f1227825 */ /* 0x040fe400078e0222 */
[----:B------:R2:W-:Y:S02]  /*9a10*/  LDGSTS.E [R240+0x1fe00], [R176.64], !P3 ;  /* 0x1fe00000b0f07fae */ /* 0x0005e4000d921844 */
[C---:B------:R-:W-:Y:S02]  /*9a20*/  IMAD.WIDE R166, R241.reuse, 0x4, R166 ;  /* 0x00000004f1a67825 */ /* 0x040fe400078e02a6 */
[----:B------:R-:W0:Y:S02]  /*9a30*/  LDGDEPBAR ;  /* 0x00000000000079af */ /* 0x000e240000000000 */
[----:B------:R-:W-:Y:S01]  /*9a40*/  IMAD.WIDE R164, R241, 0x4, R164 ;  /* 0x00000004f1a47825 */ /* 0x000fe200078e02a4 */
[----:B--2---:R-:W-:-:S03]  /*9a50*/  LOP3.LUT R240, R243, R239, RZ, 0x3c, !PT ;  /* 0x000000eff3f07212 */ /* 0x004fc600078e3cff */
[----:B------:R-:W-:-:S04]  /*9a60*/  IMAD.WIDE R38, R241, 0x4, R38 ;  /* 0x00000004f1267825 */ /* 0x000fc800078e0226 */
[C---:B------:R-:W-:Y:S01]  /*9a70*/  IMAD.WIDE R162, R241.reuse, 0x4, R162 ;  /* 0x00000004f1a27825 */ /* 0x040fe200078e02a2 */
[----:B------:R1:W-:Y:S03]  /*9a80*/  LDGSTS.E [R240+0x38000], [R34.64], P1 ;  /* 0x3800000022f07fae */ /* 0x0003e60008921844 */
        /* <DEDUP_REMOVED lines=40> */
[----:B------:R-:W-:Y:S01]  /*9d10*/  IMAD.WIDE R120, R241, 0x4, R120 ;  /* 0x00000004f1787825 */ /* 0x000fe200078e0278 */
[----:B------:R1:W-:Y:S01]  /*9d20*/  LDGSTS.E [R240+0x3d400], [R128.64], P1 ;  /* 0x3d40000080f07fae */ /* 0x0003e20008921844 */
[----:B----4-:R-:W-:-:S02]  /*9d30*/  LOP3.LUT R243, R243, R239, RZ, 0x3c, !PT ;  /* 0x000000eff3f37212 */ /* 0x010fc400078e3cff */
        /* <DEDUP_REMOVED lines=8> */
[----:B------:R-:W-:-:S02]  /*9dc0*/  LOP3.LUT R243, R243, 0x40, RZ, 0x3c, !PT ;  /* 0x00000040f3f37812 */ /* 0x000fc400078e3cff */
        /* <DEDUP_REMOVED lines=25> */
[----:B------:R-:W2:Y:S03]  /*9f60*/  S2R R0, SR_TID.X ;  /* 0x0000000000007919 */ /* 0x000ea60000002100 */
        /* <DEDUP_REMOVED lines=42> */
[----:B--2---:R-:W-:-:S03]  /*a210*/  LOP3.LUT R0, R0, 0x1f, RZ, 0xc0, !PT ;  /* 0x0000001f00007812 */ /* 0x004fc600078ec0ff */
[----:B------:R1:W-:Y:S04]  /*a220*/  LDGSTS.E [R243+0x3ee00], [R52.64], P1 ;  /* 0x3ee0000034f37fae */ /* 0x0003e80008921844 */
[----:B------:R1:W-:Y:S04]  /*a230*/  LDGSTS.E [R243+0x3f200], [R50.64], P1 ;  /* 0x3f20000032f37fae */ /* 0x0003e80008921844 */
[----:B------:R1:W-:Y:S04]  /*a240*/  LDGSTS.E [R243+0x3f600], [R48.64], P1 ;  /* 0x3f60000030f37fae */ /* 0x0003e80008921844 */
[----:B------:R1:W-:Y:S04]  /*a250*/  LDGSTS.E [R243+0x3fa00], [R46.64], P1 ;  /* 0x3fa000002ef37fae */ /* 0x0003e80008921844 */
[----:B------:R1:W-:Y:S01]  /*a260*/  LDGSTS.E [R243+0x3fe00], [R42.64], P1 ;  /* 0x3fe000002af37fae */ /* 0x0003e20008921844 */
[----:B------:R-:W-:-:S03]  /*a270*/  IMAD R0, R0, c[0x0][0x18c], RZ ;  /* 0x0000630000007a24 */ /* 0x000fc600078e02ff */
[----:B------:R-:W0:Y:S01]  /*a280*/  LDGDEPBAR ;  /* 0x00000000000079af */ /* 0x000e220000000000 */
[----:B------:R-:W-:Y:S05]  /*a290*/  @P4 BRA `(.L_x_0) ;  /* 0x00001b4000004947 */ /* 0x000fea0003800000 */
[----:B-1----:R-:W1:Y:S01]  /*a2a0*/  S2R R243, SR_TID.X ;  /* 0x0000000000f37919 */ /* 0x002e620000002100 */
[----:B------:R-:W-:Y:S01]  /*a2b0*/  CS2R R56, SRZ ;  /* 0x0000000000387805 */ /* 0x000fe2000001ff00 */
[----:B------:R-:W-:Y:S01]  /*a2c0*/  CS2R R58, SRZ ;  /* 0x00000000003a7805 */ /* 0x000fe2000001ff00 */
[----:B------:R-:W-:Y:S01]  /*a2d0*/  CS2R R52, SRZ ;  /* 0x0000000000347805 */ /* 0x000fe2000001ff00 */
[----:B------:R2:W-:Y:S01]  /*a2e0*/  STL [R1+0x360], RZ ;  /* 0x000360ff01007387 */ /* 0x0005e20000100800 */
[----:B------:R-:W-:Y:S01]  /*a2f0*/  CS2R R54, SRZ ;  /* 0x0000000000367805 */ /* 0x000fe2000001ff00 */
        /* <DEDUP_REMOVED lines=18> */
[----:B-1----:R-:W-:Y:S01]  /*a420*/  IMAD.SHL.U32 R0, R243, 0x20, RZ ;  /* 0x00000020f3007824 */ /* 0x002fe200078e00ff */
[----:B------:R-:W-:Y:S01]  /*a430*/  CS2R R176, SRZ ;  /* 0x0000000000b07805 */ /* 0x000fe2000001ff00 */
[----:B------:R-:W-:Y:S01]  /*a440*/  CS2R R178, SRZ ;  /* 0x0000000000b27805 */ /* 0x000fe2000001ff00 */
[----:B------:R-:W-:Y:S01]  /*a450*/  CS2R R180, SRZ ;  /* 0x0000000000b47805 */ /* 0x000fe2000001ff00 */
[----:B------:R-:W-:Y:S01]  /*a460*/  CS2R R182, SRZ ;  /* 0x0000000000b67805 */ /* 0x000fe2000001ff00 */
[----:B------:R2:W-:Y:S01]  /*a470*/  STL [R1+0xd9c], R0 ;  /* 0x000d9c0001007387 */ /* 0x0005e20000100800 */
[----:B------:R-:W-:Y:S01]  /*a480*/  CS2R R152, SRZ ;  /* 0x0000000000987805 */ /* 0x000fe2000001ff00 */
[----:B------:R-:W-:Y:S01]  /*a490*/  CS2R R154, SRZ ;  /* 0x00000000009a7805 */ /* 0x000fe2000001ff00 */
[----:B------:R-:W-:Y:S01]  /*a4a0*/  CS2R R148, SRZ ;  /* 0x0000000000947805 */ /* 0x000fe2000001ff00 */
[----:B------:R2:W-:Y:S01]  /*a4b0*/  STL [R1+0x364], RZ ;  /* 0x000364ff01007387 */ /* 0x0005e20000100800 */
        /* <DEDUP_REMOVED lines=67> */
[----:B------:R2:W-:Y:S04]  /*a8f0*/  STL [R1+0x6d8], RZ ;  /* 0x0006d8ff01007387 */ /* 0x0005e80000100800 */
        /* <DEDUP_REMOVED lines=109> */
[----:B------:R2:W-:Y:S04]  /*afd0*/  STL [R1], RZ ;  /* 0x000000ff01007387 */ /* 0x0005e80000100800 */
        /* <DEDUP_REMOVED lines=222> */
[----:B------:R2:W-:Y:S01]  /*bdc0*/  STL [R1+0x1fc], RZ ;  /* 0x0001fcff01007387 */ /* 0x0005e20000100800 */
[----:B------:R-:W-:Y:S05]  /*bdd0*/  BRA `(.L_x_1) ;  /* 0x0001784000007947 */ /* 0x000fea0003800000 */
.L_x_0:
[----:B------:R-:W2:Y:S04]  /*bde0*/  LDL.LU R3, [R1+0x70] ;  /* 0x0000700001037983 */ /* 0x000ea80000300800 */
[----:B------:R-:W3:Y:S04]  /*bdf0*/  LDL.LU R12, [R1+0x74] ;  /* 0x00007400010c7983 */ /* 0x000ee80000300800 */
[----:B------:R-:W4:Y:S04]  /*be00*/  LDL.LU R13, [R1+0x78] ;  /* 0x00007800010d7983 */ /* 0x000f280000300800 */
[----:B------:R-:W4:Y:S04]  /*be10*/  LDL.LU R14, [R1+0x7c] ;  /* 0x00007c00010e7983 */ /* 0x000f280000300800 */
[----:B------:R-:W4:Y:S04]  /*be20*/  LDL.LU R15, [R1+0x80] ;  /* 0x00008000010f7983 */ /* 0x000f280000300800 */
[----:B------:R-:W4:Y:S04]  /*be30*/  LDL.LU R16, [R1+0x84] ;  /* 0x0000840001107983 */ /* 0x000f280000300800 */
[----:B------:R-:W4:Y:S04]  /*be40*/  LDL.LU R17, [R1+0x88] ;  /* 0x0000880001117983 */ /* 0x000f280000300800 */
[----:B------:R-:W4:Y:S04]  /*be50*/  LDL.LU R18, [R1+0x8c] ;  /* 0x00008c0001127983 */ /* 0x000f280000300800 */
[----:B------:R-:W4:Y:S04]  /*be60*/  LDL.LU R19, [R1+0x90] ;  /* 0x0000900001137983 */ /* 0x000f280000300800 */
[----:B------:R-:W4:Y:S04]  /*be70*/  LDL.LU R20, [R1+0x94] ;  /* 0x0000940001147983 */ /* 0x000f280000300800 */
[----:B------:R-:W4:Y:S01]  /*be80*/  LDL.LU R21, [R1+0x98] ;  /* 0x0000980001157983 */ /* 0x000f220000300800 */
[----:B------:R-:W-:-:S03]  /*be90*/  SHF.R.S32.HI R2, RZ, 0x1f, R0 ;  /* 0x0000001fff027819 */ /* 0x000fc60000011400 */
[----:B------:R-:W4:Y:S04]  /*bea0*/  LDL.LU R22, [R1+0x9c] ;  /* 0x00009c0001167983 */ /* 0x000f280000300800 */
[----:B------:R-:W4:Y:S04]  /*beb0*/  LDL.LU R23, [R1+0xa0] ;  /* 0x0000a00001177983 */ /* 0x000f280000300800 */
[----:B------:R-:W4:Y:S04]  /*bec0*/  LDL.LU R32, [R1+0xa4] ;  /* 0x0000a40001207983 */ /* 0x000f280000300800 */
[----:B------:R-:W4:Y:S04]  /*bed0*/  LDL.LU R33, [R1+0xa8] ;  /* 0x0000a80001217983 */ /* 0x000f280000300800 */
[----:B-----5:R-:W-:Y:S04]  /*bee0*/  STL [R1+0xdac], R252 ;  /* 0x000dacfc01007387 */ /* 0x020fe80000100800 */
[----:B------:R-:W-:Y:S01]  /*bef0*/  STL [R1+0xda8], R242 ;  /* 0x000da8f201007387 */ /* 0x000fe20000100800 */
[----:B--2---:R-:W-:-:S02]  /*bf00*/  IADD3 R4, P6, R0, R3, RZ ;  /* 0x0000000300047210 */ /* 0x004fc40007fde0ff */
[C---:B---3--:R-:W-:Y:S02]  /*bf10*/  IADD3 R5, P5, R0.reuse, R12, RZ ;  /* 0x0000000c00057210 */ /* 0x048fe40007fbe0ff */
[----:B----4-:R-:W-:-:S03]  /*bf20*/  IADD3 R6, P3, R0, R13, RZ ;  /* 0x0000000d00067210 */ /* 0x010fc60007f7e0ff */
[----:B------:R2:W-:Y:S01]  /*bf30*/  STL [R1+0xef0], R5 ;  /* 0x000ef00501007387 */ /* 0x0005e20000100800 */
[C---:B------:R-:W-:Y:S02]  /*bf40*/  IADD3 R7, P2, R0.reuse, R14, RZ ;  /* 0x0000000e00077210 */ /* 0x040fe40007f5e0ff */
[C---:B------:R-:W-:Y:S02]  /*bf50*/  IADD3 R8, P1, R0.reuse, R15, RZ ;  /* 0x0000000f00087210 */ /* 0x040fe40007f3e0ff */
[----:B--2---:R-:W-:Y:S02]  /*bf60*/  LEA.HI.X.SX32 R5, R3, R2, 0x1, P6 ;  /* 0x0000000203057211 */ /* 0x004fe400030f0eff */
[C---:B------:R-:W-:Y:S01]  /*bf70*/  IADD3 R9, P0, R0.reuse, R16, RZ ;  /* 0x0000001000097210 */ /* 0x040fe20007f1e0ff */
[----:B------:R2:W-:Y:S01]  /*bf80*/  STL [R1+0xeec], R8 ;  /* 0x000eec0801007387 */ /* 0x0005e20000100800 */
[----:B------:R-:W-:-:S03]  /*bf90*/  IADD3 R10, P4, R0, R17, RZ ;  /* 0x00000011000a7210 */ /* 0x000fc60007f9e0ff */
[----:B------:R3:W-:Y:S01]  /*bfa0*/  STL [R1+0xee8], R9 ;  /* 0x000ee80901007387 */ /* 0x0007e20000100800 */
[----:B------:R-:W-:-:S03]  /*bfb0*/  IADD3 R11, P6, R0, R18, RZ ;  /* 0x00000012000b7210 */ /* 0x000fc60007fde0ff */
[----:B------:R3:W-:Y:S04]  /*bfc0*/  STL [R1+0xee4], R10 ;  /* 0x000ee40a01007387 */ /* 0x0007e80000100800 */
[----:B------:R-:W4:Y:S01]  /*bfd0*/  LDL.LU R3, [R1+0xac] ;  /* 0x0000ac0001037983 */ /* 0x000f220000300800 */
[----:B--2---:R-:W-:-:S03]  /*bfe0*/  LEA.HI.X.SX32 R8, R12, R2, 0x1, P5 ;  /* 0x000000020c087211 */ /* 0x004fc600028f0eff */
[----:B------:R2:W-:Y:S04]  /*bff0*/  STL [R1+0xee0], R11 ;  /* 0x000ee00b01007387 */ /* 0x0005e80000100800 */
[----:B-1----:R-:W4:Y:S01]  /*c000*/  LDL.LU R35, [R1+0xb0] ;  /* 0x0000b00001237983 */ /* 0x002f220000300800 */
[C---:B------:R-:W-:Y:S02]  /*c010*/  IADD3 R12, P5, R0.reuse, R19, RZ ;  /* 0x00000013000c7210 */ /* 0x040fe40007fbe0ff */
[----:B---3--:R-:W-:Y:S02]  /*c020*/  LEA.HI.X.SX32 R9, R13, R2, 0x1, P3 ;  /* 0x000000020d097211 */ /* 0x008fe400018f0eff */
[----:B------:R-:W-:Y:S01]  /*c030*/  IADD3 R13, P3, R0, R20, RZ ;  /* 0x00000014000d7210 */ /* 0x000fe20007f7e0ff */
[----:B------:R1:W-:Y:S01]  /*c040*/  STL [R1+0xedc], R12 ;  /* 0x000edc0c01007387 */ /* 0x0003e20000100800 */
[----:B------:R-:W-:-:S02]  /*c050*/  LEA.HI.X.SX32 R10, R14, R2, 0x1, P2 ;  /* 0x000000020e0a7211 */ /* 0x000fc400010f0eff */
[C---:B------:R-:W-:Y:S01]  /*c060*/  IADD3 R14, P2, R0.reuse, R21, RZ ;  /* 0x00000015000e7210 */ /* 0x040fe20007f5e0ff */
[----:B------:R-:W3:Y:S01]  /*c070*/  LDL.LU R36, [R1+0xb4] ;  /* 0x0000b40001247983 */ /* 0x000ee20000300800 */
[----:B--2---:R-:W-:Y:S02]  /*c080*/  LEA.HI.X.SX32 R11, R15, R2, 0x1, P1 ;  /* 0x000000020f0b7211 */ /* 0x004fe400008f0eff */
[----:B------:R-:W-:Y:S01]  /*c090*/  IADD3 R15, P1, R0, R22, RZ ;  /* 0x00000016000f7210 */ /* 0x000fe20007f3e0ff */
[----:B------:R2:W-:Y:S01]  /*c0a0*/  STL [R1+0xed8], R13 ;  /* 0x000ed80d01007387 */ /* 0x0005e20000100800 */
[----:B-1----:R-:W-:-:S03]  /*c0b0*/  LEA.HI.X.SX32 R12, R16, R2, 0x1, P0 ;  /* 0x00000002100c7211 */ /* 0x002fc600000f0eff */
[----:B------:R-:W3:Y:S01]  /*c0c0*/  LDL.LU R37, [R1+0xb8] ;  /* 0x0000b80001257983 */ /* 0x000ee20000300800 */
[----:B------:R-:W-:-:S03]  /*c0d0*/  IADD3 R16, P0, R0, R23, RZ ;  /* 0x0000001700107210 */ /* 0x000fc60007f1e0ff */
[----:B------:R1:W-:Y:S01]  /*c0e0*/  STL [R1+0xed4], R14 ;  /* 0x000ed40e01007387 */ /* 0x0003e20000100800 */
[----:B--2---:R-:W-:-:S03]  /*c0f0*/  LEA.HI.X.SX32 R13, R17, R2, 0x1, P4 ;  /* 0x00000002110d7211 */ /* 0x004fc600020f0eff */
[----:B------:R-:W3:Y:S01]  /*c100*/  LDL.LU R38, [R1+0xbc] ;  /* 0x0000bc0001267983 */ /* 0x000ee20000300800 */
[----:B------:R-:W-:-:S03]  /*c110*/  IADD3 R17, P4, R0, R32, RZ ;  /* 0x0000002000117210 */ /* 0x000fc60007f9e0ff */
[----:B------:R1:W-:Y:S02]  /*c120*/  STL [R1+0xed0], R15 ;  /* 0x000ed00f01007387 */ /* 0x0003e40000100800 */
[----:B-1----:R-:W-:Y:S02]  /*c130*/  LEA.HI.X.SX32 R14, R18, R2, 0x1, P6 ;  /* 0x00000002120e7211 */ /* 0x002fe400030f0eff */
[----:B------:R-:W3:Y:S01]  /*c140*/  LDL.LU R39, [R1+0xc0] ;  /* 0x0000c00001277983 */ /* 0x000ee20000300800 */
[----:B------:R-:W-:-:S03]  /*c150*/  IADD3 R18, P6, R0, R33, RZ ;  /* 0x0000002100127210 */ /* 0x000fc60007fde0ff */
[----:B------:R1:W-:Y:S01]  /*c160*/  STL [R1+0xecc], R16 ;  /* 0x000ecc1001007387 */ /* 0x0003e20000100800 */
[----:B------:R-:W-:-:S03]  /*c170*/  LEA.HI.X.SX32 R15, R19, R2, 0x1, P5 ;  /* 0x00000002130f7211 */ /* 0x000fc600028f0eff */
[----:B------:R-:W3:Y:S04]  /*c180*/  LDL.LU R116, [R1+0xc4] ;  /* 0x0000c40001747983 */ /* 0x000ee80000300800 */
[----:B------:R4:W-:Y:S01]  /*c190*/  STL [R1+0xec8], R17 ;  /* 0x000ec81101007387 */ /* 0x0009e20000100800 */
[----:B-1----:R-:W-:-:S03]  /*c1a0*/  LEA.HI.X.SX32 R16, R20, R2, 0x1, P3 ;  /* 0x0000000214107211 */ /* 0x002fc600018f0eff */
[----:B------:R-:W3:Y:S04]  /*c1b0*/  LDL.LU R117, [R1+0xc8] ;  /* 0x0000c80001757983 */ /* 0x000ee80000300800 */
[----:B------:R1:W-:Y:S04]  /*c1c0*/  STL [R1+0xec4], R18 ;  /* 0x000ec41201007387 */ /* 0x0003e80000100800 */
[----:B------:R-:W3:Y:S01]  /*c1d0*/  LDL.LU R118, [R1+0xcc] ;  /* 0x0000cc0001767983 */ /* 0x000ee20000300800 */
[----:B----4-:R-:W-:-:S05]  /*c1e0*/  IADD3 R19, P5, R0, R3, RZ ;  /* 0x0000000300137210 */ /* 0x010fca0007fbe0ff */
[----:B------:R4:W-:Y:S01]  /*c1f0*/  STL [R1+0xec0], R19 ;  /* 0x000ec01301007387 */ /* 0x0009e20000100800 */
[----:B------:R-:W-:-:S03]  /*c200*/  IADD3 R20, P3, R0, R35, RZ ;  /* 0x0000002300147210 */ /* 0x000fc60007f7e0ff */
[----:B------:R-:W2:Y:S01]  /*c210*/  LDL.LU R119, [R1+0xd0] ;  /* 0x0000d00001777983 */ /* 0x000ea20000300800 */
[----:B------:R-:W-:-:S03]  /*c220*/  LEA.HI.X.SX32 R17, R21, R2, 0x1, P2 ;  /* 0x0000000215117211 */ /* 0x000fc600010f0eff */
[----:B------:R3:W-:Y:S04]  /*c230*/  STL [R1+0xebc], R20 ;  /* 0x000ebc1401007387 */ /* 0x0007e80000100800 */
[----:B------:R-:W2:Y:S01]  /*c240*/  LDL.LU R156, [R1+0xd4] ;  /* 0x0000d400019c7983 */ /* 0x000ea20000300800 */
[----:B---3--:R-:W-:Y:S02]  /*c250*/  IADD3 R21, P2, R0, R36, RZ ;  /* 0x0000002400157210 */ /* 0x008fe40007f5e0ff */
[-C--:B-1----:R-:W-:Y:S02]  /*c260*/  LEA.HI.X.SX32 R18, R22, R2.reuse, 0x1, P1 ;  /* 0x0000000216127211 */ /* 0x082fe400008f0eff */
[----:B----4-:R-:W-:Y:S01]  /*c270*/  LEA.HI.X.SX32 R19, R23, R2, 0x1, P0 ;  /* 0x0000000217137211 */ /* 0x010fe200000f0eff */
[----:B------:R1:W-:Y:S01]  /*c280*/  STL [R1+0xeb8], R21 ;  /* 0x000eb81501007387 */ /* 0x0003e20000100800 */
[----:B------:R-:W-:-:S03]  /*c290*/  IADD3 R22, P1, R0, R37, RZ ;  /* 0x0000002500167210 */ /* 0x000fc60007f3e0ff */
[----:B------:R-:W2:Y:S01]  /*c2a0*/  LDL.LU R157, [R1+0xd8] ;  /* 0x0000d800019d7983 */ /* 0x000ea20000300800 */
[----:B------:R-:W-:-:S03]  /*c2b0*/  LEA.HI.X.SX32 R20, R32, R2, 0x1, P4 ;  /* 0x0000000220147211 */ /* 0x000fc600020f0eff */
[----:B------:R4:W-:Y:S01]  /*c2c0*/  STL [R1+0xeb4], R22 ;  /* 0x000eb41601007387 */ /* 0x0009e20000100800 */
[----:B------:R-:W-:-:S03]  /*c2d0*/  IADD3 R23, P0, R0, R38, RZ ;  /* 0x0000002600177210 */ /* 0x000fc60007f1e0ff */
[----:B------:R-:W2:Y:S01]  /*c2e0*/  LDL.LU R158, [R1+0xdc] ;  /* 0x0000dc00019e7983 */ /* 0x000ea20000300800 */
[----:B-1----:R-:W-:-:S03]  /*c2f0*/  LEA.HI.X.SX32 R21, R33, R2, 0x1, P6 ;  /* 0x0000000221157211 */ /* 0x002fc600030f0eff */
[----:B------:R1:W-:Y:S01]  /*c300*/  STL [R1+0xeb0], R23 ;  /* 0x000eb01701007387 */ /* 0x0003e20000100800 */
[----:B------:R-:W-:-:S03]  /*c310*/  IADD3 R32, P4, R0, R39, RZ ;  /* 0x0000002700207210 */ /* 0x000fc60007f9e0ff */
[----:B------:R-:W2:Y:S01]  /*c320*/  LDL.LU R159, [R1+0xe0] ;  /* 0x0000e000019f7983 */ /* 0x000ea20000300800 */
[----:B----4-:R-:W-:-:S03]  /*c330*/  LEA.HI.X.SX32 R22, R3, R2, 0x1, P5 ;  /* 0x0000000203167211 */ /* 0x010fc600028f0eff */
        /* <DEDUP_REMOVED lines=12> */
[----:B------:R1:W-:Y:S04]  /*c400*/  STL [R1+0xea0], R35 ;  /* 0x000ea02301007387 */ /* 0x0003e80000100800 */
[----:B------:R-:W2:Y:S02]  /*c410*/  LDL.LU R184, [R1+0xf0] ;  /* 0x0000f00001b87983 */ /* 0x000ea40000300800 */
[----:B--2---:R-:W-:-:S05]  /*c420*/  IADD3 R36, P2, R0, R119, RZ ;  /* 0x0000007700247210 */ /* 0x004fca0007f5e0ff */
[----:B------:R2:W-:Y:S01]  /*c430*/  STL [R1+0xe9c], R36 ;  /* 0x000e9c2401007387 */ /* 0x0005e20000100800 */
[----:B------:R-:W-:-:S03]  /*c440*/  IADD3 R37, P1, R0, R156, RZ ;  /* 0x0000009c00257210 */ /* 0x000fc60007f3e0ff */
[----:B------:R-:W3:Y:S01]  /*c450*/  LDL.LU R185, [R1+0xf4] ;  /* 0x0000f40001b97983 */ /* 0x000ee20000300800 */
[----:B----4-:R-:W-:-:S03]  /*c460*/  LEA.HI.X.SX32 R34, R38, R2, 0x1, P0 ;  /* 0x0000000226227211 */ /* 0x010fc600000f0eff */
[----:B------:R4:W-:Y:S04]  /*c470*/  STL [R1+0xe98], R37 ;  /* 0x000e982501007387 */ /* 0x0009e80000100800 */
[----:B------:R-:W3:Y:S01]  /*c480*/  LDL.LU R186, [R1+0xf8] ;  /* 0x0000f80001ba7983 */ /* 0x000ee20000300800 */
[----:B--2---:R-:W-:Y:S02]  /*c490*/  IADD3 R38, P0, R0, R157, RZ ;  /* 0x0000009d00267210 */ /* 0x004fe40007f1e0ff */
[-C--:B-1----:R-:W-:Y:S02]  /*c4a0*/  LEA.HI.X.SX32 R35, R39, R2.reuse, 0x1, P4 ;  /* 0x0000000227237211 */ /* 0x082fe400020f0eff */
[----:B------:R-:W-:Y:S01]  /*c4b0*/  LEA.HI.X.SX32 R36, R116, R2, 0x1, P6 ;  /* 0x0000000274247211 */ /* 0x000fe200030f0eff */
[----:B------:R1:W-:Y:S01]  /*c4c0*/  STL [R1+0xe94], R38 ;  /* 0x000e942601007387 */ /* 0x0003e20000100800 */
[----:B------:R-:W-:-:S03]  /*c4d0*/  IADD3 R39, P4, R0, R158, RZ ;  /* 0x0000009e00277210 */ /* 0x000fc60007f9e0ff */
[----:B------:R-:W3:Y:S01]  /*c4e0*/  LDL.LU R187, [R1+0xfc] ;  /* 0x0000fc0001bb7983 */ /* 0x000ee20000300800 */
[----:B----4-:R-:W-:-:S03]  /*c4f0*/  LEA.HI.X.SX32 R37, R117, R2, 0x1, P5 ;  /* 0x0000000275257211 */ /* 0x010fc600028f0eff */
[----:B------:R4:W-:Y:S01]  /*c500*/  STL [R1+0xe90], R39 ;  /* 0x000e902701007387 */ /* 0x0009e20000100800 */
[----:B------:R-:W-:-:S03]  /*c510*/  IADD3 R116, P6, R0, R159, RZ ;  /* 0x0000009f00747210 */ /* 0x000fc60007fde0ff */
[----:B------:R-:W3:Y:S01]  /*c520*/  LDL.LU R188, [R1+0x100] ;  /* 0x0001000001bc7983 */ /* 0x000ee20000300800 */
[----:B-1----:R-:W-:-:S03]  /*c530*/  LEA.HI.X.SX32 R38, R118, R2, 0x1, P3 ;  /* 0x0000000276267211 */ /* 0x002fc600018f0eff */
        /* <DEDUP_REMOVED lines=16> */
[----:B------:R1:W-:Y:S04]  /*c640*/  STL [R1+0xe7c], R156 ;  /* 0x000e7c9c01007387 */ /* 0x0003e80000100800 */
[----:B------:R-:W3:Y:S02]  /*c650*/  LDL.LU R193, [R1+0x114] ;  /* 0x0001140001c17983 */ /* 0x000ee40000300800 */
[----:B---3--:R-:W-:-:S05]  /*c660*/  IADD3 R157, P0, R0, R185, RZ ;  /* 0x000000b9009d7210 */ /* 0x008fca0007f1e0ff */
[----:B------:R3:W-:Y:S01]  /*c670*/  STL [R1+0xe78], R157 ;  /* 0x000e789d01007387 */ /* 0x0007e20000100800 */
[----:B------:R-:W-:-:S03]  /*c680*/  IADD3 R158, P4, R0, R186, RZ ;  /* 0x000000ba009e7210 */ /* 0x000fc60007f9e0ff */
[----:B------:R-:W2:Y:S01]  /*c690*/  LDL.LU R194, [R1+0x118] ;  /* 0x0001180001c27983 */ /* 0x000ea20000300800 */
[----:B----4-:R-:W-:-:S03]  /*c6a0*/  LEA.HI.X.SX32 R119, R159, R2, 0x1, P6 ;  /* 0x000000029f777211 */ /* 0x010fc600030f0eff */
[----:B------:R4:W-:Y:S04]  /*c6b0*/  STL [R1+0xe74], R158 ;  /* 0x000e749e01007387 */ /* 0x0009e80000100800 */
[----:B------:R-:W2:Y:S01]  /*c6c0*/  LDL.LU R195, [R1+0x11c] ;  /* 0x00011c0001c37983 */ /* 0x000ea20000300800 */
[----:B---3--:R-:W-:Y:S02]  /*c6d0*/  IADD3 R159, P6, R0, R187, RZ ;  /* 0x000000bb009f7210 */ /* 0x008fe40007fde0ff */
[-C--:B-1----:R-:W-:Y:S02]  /*c6e0*/  LEA.HI.X.SX32 R156, R196, R2.reuse, 0x1, P5 ;  /* 0x00000002c49c7211 */ /* 0x082fe400028f0eff */
[----:B------:R-:W-:Y:S01]  /*c6f0*/  LEA.HI.X.SX32 R157, R3, R2, 0x1, P3 ;  /* 0x00000002039d7211 */ /* 0x000fe200018f0eff */
        /* <DEDUP_REMOVED lines=21> */
[----:B------:R-:W-:Y:S02]  /*c850*/  IADD3 R186, P4, R0, R193, RZ ;  /* 0x000000c100ba7210 */ /* 0x000fe40007f9e0ff */
        /* <DEDUP_REMOVED lines=25> */
[----:B------:R-:W4:Y:S01]  /*c9f0*/  LDL.LU R209, [R1+0x14c] ;  /* 0x00014c0001d17983 */ /* 0x000f220000300800 */
[----:B------:R-:W-:-:S03]  /*ca00*/  IADD3 R193, P4, R0, R200, RZ ;  /* 0x000000c800c17210 */ /* 0x000fc60007f9e0ff */
[----:B------:R1:W-:Y:S02]  /*ca10*/  STL [R1+0xe40], R192 ;  /* 0x000e40c001007387 */ /* 0x0003e40000100800 */
[-C--:B-1----:R-:W-:Y:S02]  /*ca20*/  LEA.HI.X.SX32 R191, R195, R2.reuse, 0x1, P5 ;  /* 0x00000002c3bf7211 */ /* 0x082fe400028f0eff */
[----:B------:R-:W4:Y:S04]  /*ca30*/  LDL.LU R210, [R1+0x150] ;  /* 0x0001500001d27983 */ /* 0x000f280000300800 */
[----:B------:R-:W-:Y:S01]  /*ca40*/  STL [R1+0xe38], R193 ;  /* 0x000e38c101007387 */ /* 0x000fe20000100800 */
[----:B------:R-:W-:-:S03]  /*ca50*/  LEA.HI.X.SX32 R192, R196, R2, 0x1, P3 ;  /* 0x00000002c4c07211 */ /* 0x000fc600018f0eff */
[----:B------:R-:W4:Y:S01]  /*ca60*/  LDL.LU R214, [R1+0x154] ;  /* 0x0001540001d67983 */ /* 0x000f220000300800 */
[----:B------:R-:W-:-:S03]  /*ca70*/  IADD3 R194, P6, R0, R201, RZ ;  /* 0x000000c900c27210 */ /* 0x000fc60007fde0ff */
[----:B------:R-:W4:Y:S04]  /*ca80*/  LDL.LU R213, [R1+0x158] ;  /* 0x0001580001d57983 */ /* 0x000f280000300800 */
[----:B------:R-:W-:Y:S04]  /*ca90*/  STL [R1+0xe34], R194 ;  /* 0x000e34c201007387 */ /* 0x000fe80000100800 */
[----:B------:R-:W4:Y:S01]  /*caa0*/  LDL.LU R212, [R1+0x15c] ;  /* 0x00015c0001d47983 */ /* 0x000f220000300800 */
[----:B---3--:R-:W-:-:S05]  /*cab0*/  IADD3 R195, P5, R0, R202, RZ ;  /* 0x000000ca00c37210 */ /* 0x008fca0007fbe0ff */
[----:B------:R1:W-:Y:S01]  /*cac0*/  STL [R1+0xe3c], R195 ;  /* 0x000e3cc301007387 */ /* 0x0003e20000100800 */
[----:B------:R-:W-:-:S03]  /*cad0*/  IADD3 R196, P3, R0, R203, RZ ;  /* 0x000000cb00c47210 */ /* 0x000fc60007f7e0ff */
[----:B------:R-:W3:Y:S04]  /*cae0*/  LDL.LU R205, [R1+0x160] ;  /* 0x0001600001cd7983 */ /* 0x000ee80000300800 */
[----:B------:R-:W3:Y:S01]  /*caf0*/  LDL.LU R208, [R1+0x164] ;  /* 0x0001640001d07983 */ /* 0x000ee20000300800 */
[----:B-1----:R-:W-:-:S03]  /*cb00*/  LEA.HI.X.SX32 R195, R3, R2, 0x1, P2 ;  /* 0x0000000203c37211 */ /* 0x002fc600010f0eff */
[----:B------:R1:W-:Y:S04]  /*cb10*/  STL [R1+0xe30], R196 ;  /* 0x000e30c401007387 */ /* 0x0003e80000100800 */
[----:B------:R-:W3:Y:S04]  /*cb20*/  LDL.LU R211, [R1+0x168] ;  /* 0x0001680001d37983 */ /* 0x000ee80000300800 */
[----:B------:R-:W3:Y:S01]  /*cb30*/  LDL.LU R3, [R1+0x16c] ;  /* 0x00016c0001037983 */ /* 0x000ee20000300800 */
[----:B--2---:R-:W-:Y:S01]  /*cb40*/  IADD3 R197, P2, R0, R204, RZ ;  /* 0x000000cc00c57210 */ /* 0x004fe20007f5e0ff */
[----:B------:R-:W-:Y:S01]  /*cb50*/  IMAD.MOV.U32 R218, RZ, RZ, c[0x0][0x188] ;  /* 0x00006200ffda7624 */ /* 0x000fe200078e00ff */
[----:B------:R-:W-:Y:S01]  /*cb60*/  LEA.HI.X.SX32 R193, R198, R2, 0x1, P1 ;  /* 0x00000002c6c17211 */ /* 0x000fe200008f0eff */
[----:B------:R-:W-:Y:S01]  /*cb70*/  IMAD.MOV.U32 R222, RZ, RZ, c[0x0][0x188] ;  /* 0x00006200ffde7624 */ /* 0x000fe200078e00ff */
[----:B------:R-:W-:Y:S01]  /*cb80*/  IADD3 R198, P1, R0, R206, RZ ;  /* 0x000000ce00c67210 */ /* 0x000fe20007f3e0ff */
[----:B------:R2:W-:Y:S01]  /*cb90*/  STL [R1+0xe2c], R197 ;  /* 0x000e2cc501007387 */ /* 0x0005e20000100800 */
[-C--:B------:R-:W-:Y:S01]  /*cba0*/  LEA.HI.X.SX32 R194, R199, R2.reuse, 0x1, P0 ;  /* 0x00000002c7c27211 */ /* 0x080fe200000f0eff */
[----:B------:R-:W-:Y:S01]  /*cbb0*/  IMAD R217, R218, 0x1b, RZ ;  /* 0x0000001bdad97824 */ /* 0x000fe200078e02ff */
[----:B------:R-:W-:Y:S01]  /*cbc0*/  IADD3 R199, P0, R0, R207, RZ ;  /* 0x000000cf00c77210 */ /* 0x000fe20007f1e0ff */
[----:B------:R4:W-:Y:S01]  /*cbd0*/  STL [R1+0xe28], R198 ;  /* 0x000e28c601007387 */ /* 0x0009e20000100800 */
[-C--:B-1----:R-:W-:Y:S01]  /*cbe0*/  LEA.HI.X.SX32 R196, R200, R2.reuse, 0x1, P4 ;  /* 0x00000002c8c47211 */ /* 0x082fe200020f0eff */
[----:B------:R-:W-:Y:S01]  /*cbf0*/  IMAD R219, R218, 0x1a, RZ ;  /* 0x0000001adadb7824 */ /* 0x000fe200078e02ff */
[----:B----4-:R-:W-:Y:S01]  /*cc00*/  IADD3 R200, P4, R0, R209, RZ ;  /* 0x000000d100c87210 */ /* 0x010fe20007f9e0ff */
[----:B------:R1:W-:Y:S01]  /*cc10*/  STL [R1+0xe24], R199 ;  /* 0x000e24c701007387 */ /* 0x0003e20000100800 */
[C---:B------:R-:W-:Y:S01]  /*cc20*/  IMAD R221, R222.reuse, 0x19, RZ ;  /* 0x00000019dedd7824 */ /* 0x040fe200078e02ff */
[-C--:B--2---:R-:W-:Y:S01]  /*cc30*/  LEA.HI.X.SX32 R197, R201, R2.reuse, 0x1, P6 ;  /* 0x00000002c9c57211 */ /* 0x084fe200030f0eff */
[----:B------:R-:W-:Y:S01]  /*cc40*/  IMAD.MOV.U32 R238, RZ, RZ, c[0x0][0x188] ;  /* 0x00006200ffee7624 */ /* 0x000fe200078e00ff */
[----:B------:R2:W-:Y:S01]  /*cc50*/  STL [R1+0xe20], R200 ;  /* 0x000e20c801007387 */ /* 0x0005e20000100800 */
[----:B------:R-:W-:Y:S01]  /*cc60*/  IMAD R223, R222, 0x18, RZ ;  /* 0x00000018dedf7824 */ /* 0x000fe200078e02ff */
[----:B------:R-:W-:Y:S01]  /*cc70*/  LEA.HI.X.SX32 R198, R202, R2, 0x1, P5 ;  /* 0x00000002cac67211 */ /* 0x000fe200028f0eff */
[----:B------:R-:W-:Y:S01]  /*cc80*/  IMAD R237, R238, 0x17, RZ ;  /* 0x00000017eeed7824 */ /* 0x000fe200078e02ff */
[----:B------:R-:W-:Y:S01]  /*cc90*/  IADD3 R201, P6, R0, R210, RZ ;  /* 0x000000d200c97210 */ /* 0x000fe20007fde0ff */
[----:B------:R-:W-:Y:S01]  /*cca0*/  IMAD.MOV.U32 R243, RZ, RZ, c[0x0][0x188] ;  /* 0x00006200fff37624 */ /* 0x000fe200078e00ff */
[-C--:B-1----:R-:W-:Y:S01]  /*ccb0*/  LEA.HI.X.SX32 R199, R203, R2.reuse, 0x1, P3 ;  /* 0x00000002cbc77211 */ /* 0x082fe200018f0eff */
[----:B------:R-:W-:Y:S01]  /*ccc0*/  IMAD R239, R238, 0x16, RZ ;  /* 0x00000016eeef7824 */ /* 0x000fe200078e02ff */
[----:B------:R-:W-:Y:S01]  /*ccd0*/  SHF.L.U64.HI R5, R4, 0x2, R5 ;  /* 0x0000000204057819 */ /* 0x000fe20000010205 */
[----:B------:R1:W-:Y:S01]  /*cce0*/  STL [R1+0xe1c], R201 ;  /* 0x000e1cc901007387 */ /* 0x0003e20000100800 */
[----:B--2---:R-:W-:Y:S01]  /*ccf0*/  LEA.HI.X.SX32 R200, R204, R2, 0x1, P2 ;  /* 0x00000002ccc87211 */ /* 0x004fe200010f0eff */
[C---:B------:R-:W-:Y:S01]  /*cd00*/  IMAD R241, R243.reuse, 0x15, RZ ;  /* 0x00000015f3f17824 */ /* 0x040fe200078e02ff */
[C---:B------:R-:W-:Y:S01]  /*cd10*/  IADD3 R202, P5, R0.reuse, R214, RZ ;  /* 0x000000d600ca7210 */ /* 0x040fe20007fbe0ff */
[----:B------:R-:W-:Y:S01]  /*cd20*/  IMAD.MOV.U32 R172, RZ, RZ, c[0x0][0x188] ;  /* 0x00006200ffac7624 */ /* 0x000fe200078e00ff */
[----:B------:R-:W-:Y:S01]  /*cd30*/  CS2R R56, SRZ ;  /* 0x0000000000387805 */ /* 0x000fe2000001ff00 */
[----:B------:R-:W-:Y:S01]  /*cd40*/  IADD3 R203, P3, R0, R213, RZ ;  /* 0x000000d500cb7210 */ /* 0x000fe20007f7e0ff */
[----:B------:R-:W-:Y:S01]  /*cd50*/  IMAD R244, R243, 0x14, RZ ;  /* 0x00000014f3f47824 */ /* 0x000fe200078e02ff */
[----:B------:R2:W-:Y:S01]  /*cd60*/  STL [R1+0xe18], R202 ;  /* 0x000e18ca01007387 */ /* 0x0005e20000100800 */
[----:B------:R-:W-:Y:S01]  /*cd70*/  IMAD R162, R172, 0x13, RZ ;  /* 0x00000013aca27824 */ /* 0x000fe200078e02ff */
[----:B-1----:R-:W-:Y:S01]  /*cd80*/  LEA.HI.X.SX32 R201, R206, R2, 0x1, P1 ;  /* 0x00000002cec97211 */ /* 0x002fe200008f0eff */
[----:B------:R-:W-:Y:S01]  /*cd90*/  IMAD R161, R172, 0x12, RZ ;  /* 0x00000012aca17824 */ /* 0x000fe200078e02ff */
[----:B------:R1:W-:Y:S01]  /*cda0*/  STL [R1+0xe14], R203 ;  /* 0x000e14cb01007387 */ /* 0x0003e20000100800 */
[----:B------:R-:W-:Y:S01]  /*cdb0*/  IMAD.MOV.U32 R163, RZ, RZ, c[0x0][0x188] ;  /* 0x00006200ffa37624 */ /* 0x000fe200078e00ff */
[----:B------:R-:W-:Y:S01]  /*cdc0*/  IADD3 R204, P2, R0, R212, RZ ;  /* 0x000000d400cc7210 */ /* 0x000fe20007f5e0ff */
[----:B------:R-:W-:Y:S01]  /*cdd0*/  CS2R R58, SRZ ;  /* 0x00000000003a7805 */ /* 0x000fe2000001ff00 */
[----:B------:R-:W-:Y:S01]  /*cde0*/  CS2R R52, SRZ ;  /* 0x0000000000347805 */ /* 0x000fe2000001ff00 */
[----:B------:R-:W-:Y:S01]  /*cdf0*/  CS2R R54, SRZ ;  /* 0x0000000000367805 */ /* 0x000fe2000001ff00 */
[-C--:B--2---:R-:W-:Y:S01]  /*ce00*/  LEA.HI.X.SX32 R202, R207, R2.reuse, 0x1, P0 ;  /* 0x00000002cfca7211 */ /* 0x084fe200000f0eff */
[----:B------:R2:W-:Y:S01]  /*ce10*/  STL [R1+0xe10], R204 ;  /* 0x000e10cc01007387 */ /* 0x0005e20000100800 */
[----:B------:R-:W-:Y:S01]  /*ce20*/  SHF.R.S32.HI R29, RZ, 0x1f, R163 ;  /* 0x0000001fff1d7819 */ /* 0x000fe200000114a3 */
[----:B------:R-:W-:Y:S01]  /*ce30*/  IMAD.SHL.U32 R4, R4, 0x4, RZ ;  /* 0x0000000404047824 */ /* 0x000fe200078e00ff */
[-C--:B-1----:R-:W-:Y:S01]  /*ce40*/  LEA.HI.X.SX32 R203, R209, R2.reuse, 0x1, P4 ;  /* 0x00000002d1cb7211 */ /* 0x082fe200020f0eff */
[----:B------:R-:W-:Y:S01]  /*ce50*/  IMAD.SHL.U32 R163, R163, 0x20, RZ ;  /* 0x00000020a3a37824 */ /* 0x000fe200078e00ff */
[----:B------:R-:W-:Y:S01]  /*ce60*/  CS2R R248, SRZ ;  /* 0x0000000000f87805 */ /* 0x000fe2000001ff00 */
[----:B------:R-:W-:Y:S01]  /*ce70*/  CS2R R250, SRZ ;  /* 0x0000000000fa7805 */ /* 0x000fe2000001ff00 */
[----:B------:R-:W-:Y:S01]  /*ce80*/  CS2R R48, SRZ ;  /* 0x0000000000307805 */ /* 0x000fe2000001ff00 */
[----:B------:R-:W-:Y:S01]  /*ce90*/  CS2R R50, SRZ ;  /* 0x0000000000327805 */ /* 0x000fe2000001ff00 */
[----:B------:R-:W-:Y:S01]  /*cea0*/  CS2R R144, SRZ ;  /* 0x0000000000907805 */ /* 0x000fe2000001ff00 */
[----:B--2---:R-:W-:Y:S01]  /*ceb0*/  LEA.HI.X.SX32 R204, R210, R2, 0x1, P6 ;  /* 0x00000002d2cc7211 */ /* 0x004fe200030f0eff */
        /* <DEDUP_REMOVED lines=63> */
[----:B---3--:R-:W-:-:S02]  /*d2b0*/  IADD3 R206, P1, R0, R205, RZ ;  /* 0x000000cd00ce7210 */ /* 0x008fc40007f3e0ff */
[----:B------:R-:W-:-:S03]  /*d2c0*/  IADD3 R207, P0, R0, R208, RZ ;  /* 0x000000d000cf7210 */ /* 0x000fc60007f1e0ff */
[----:B------:R1:W-:Y:S04]  /*d2d0*/  STL [R1+0xe0c], R206 ;  /* 0x000e0cce01007387 */ /* 0x0003e80000100800 */
[----:B------:R2:W-:Y:S01]  /*d2e0*/  STL [R1+0xe08], R207 ;  /* 0x000e08cf01007387 */ /* 0x0005e20000100800 */
[----:B------:R-:W-:Y:S02]  /*d2f0*/  IADD3 R209, P4, R0, R211, RZ ;  /* 0x000000d300d17210 */ /* 0x000fe40007f9e0ff */
[-C--:B-1----:R-:W-:Y:S02]  /*d300*/  LEA.HI.X.SX32 R206, R214, R2.reuse, 0x1, P5 ;  /* 0x00000002d6ce7211 */ /* 0x082fe400028f0eff */
[----:B------:R-:W-:Y:S02]  /*d310*/  IADD3 R210, P6, R0, R3, RZ ;  /* 0x0000000300d27210 */ /* 0x000fe40007fde0ff */
[-C--:B------:R-:W-:Y:S01]  /*d320*/  LEA.HI.X.SX32 R0, R205, R2.reuse, 0x1, P1 ;  /* 0x00000002cd007211 */ /* 0x080fe200008f0eff */
[----:B------:R-:W-:Y:S01]  /*d330*/  IMAD.MOV.U32 R205, RZ, RZ, c[0x0][0x188] ;  /* 0x00006200ffcd7624 */ /* 0x000fe200078e00ff */
[-C--:B--2---:R-:W-:Y:S01]  /*d340*/  LEA.HI.X.SX32 R207, R213, R2.reuse, 0x1, P3 ;  /* 0x00000002d5cf7211 */ /* 0x084fe200018f0eff */
[----:B------:R1:W-:Y:S01]  /*d350*/  STL [R1+0xe04], R210 ;  /* 0x000e04d201007387 */ /* 0x0003e20000100800 */
[----:B------:R-:W-:Y:S01]  /*d360*/  LEA.HI.X.SX32 R24, R211, R2, 0x1, P4 ;  /* 0x00000002d3187211 */ /* 0x000fe200020f0eff */
[----:B------:R-:W-:-:S02]  /*d370*/  IMAD R205, R205, 0x1f, RZ ;  /* 0x0000001fcdcd7824 */ /* 0x000fc400078e02ff */
[----:B------:R2:W-:Y:S03]  /*d380*/  STL [R1+0x214], R0 ;  /* 0x0002140001007387 */ /* 0x0005e60000100800 */
[----:B------:R-:W-:Y:S02]  /*d390*/  SHF.R.S32.HI R25, RZ, 0x1f, R205 ;  /* 0x0000001fff197819 */ /* 0x000fe400000114cd */
[-C--:B-1----:R-:W-:Y:S02]  /*d3a0*/  LEA.HI.X.SX32 R210, R212, R2.reuse, 0x1, P2 ;  /* 0x00000002d4d27211 */ /* 0x082fe400010f0eff */
[----:B--2---:R-:W-:Y:S01]  /*d3b0*/  LEA.HI.X.SX32 R0, R208, R2, 0x1, P0 ;  /* 0x00000002d0007211 */ /* 0x004fe200000f0eff */
[----:B------:R-:W-:-:S04]  /*d3c0*/  IMAD.MOV.U32 R208, RZ, RZ, c[0x0][0x188] ;  /* 0x00006200ffd07624 */ /* 0x000fc800078e00ff */
[----:B------:R1:W-:Y:S01]  /*d3d0*/  STL [R1+0x218], R0 ;  /* 0x0002180001007387 */ /* 0x0003e20000100800 */
[----:B------:R-:W-:-:S03]  /*d3e0*/  IMAD R213, R208, 0x1d, RZ ;  /* 0x0000001dd0d57824 */ /* 0x000fc600078e02ff */
[----:B------:R2:W-:Y:S02]  /*d3f0*/  STL [R1+0x21c], R24 ;  /* 0x00021c1801007387 */ /* 0x0005e40000100800 */
[-C--:B------:R-:W-:Y:S02]  /*d400*/  IADD3 R212, P4, R247, R213.reuse, RZ ;  /* 0x000000d5f7d47210 */ /* 0x080fe40007f9e0ff */
[----:B------:R-:W-:Y:S02]  /*d410*/  SHF.R.S32.HI R27, RZ, 0x1f, R213 ;  /* 0x0000001fff1b7819 */ /* 0x000fe400000114d5 */
[----:B-1----:R-:W-:Y:S01]  /*d420*/  LEA.HI.X.SX32 R0, R3, R2, 0x1, P6 ;  /* 0x0000000203007211 */ /* 0x002fe200030f0eff */
[----:B------:R-:W-:Y:S01]  /*d430*/  IMAD R3, R208, 0x1e, RZ ;  /* 0x0000001ed0037824 */ /* 0x000fe200078e02ff */
[----:B------:R-:W-:Y:S02]  /*d440*/  SHF.R.S32.HI R2, RZ, 0x1f, R246 ;  /* 0x0000001fff027819 */ /* 0x000fe400000114f6 */
[----:B------:R-:W-:Y:S01]  /*d450*/  IADD3 R213, P3, R246, R213, RZ ;  /* 0x000000d5f6d57210 */ /* 0x000fe20007f7e0ff */
[----:B------:R1:W-:Y:S01]  /*d460*/  STL [R1+0x220], R0 ;  /* 0x0002200001007387 */ /* 0x0003e20000100800 */
[----:B------:R-:W-:-:S02]  /*d470*/  SHF.R.S32.HI R26, RZ, 0x1f, R3 ;  /* 0x0000001fff1a7819 */ /* 0x000fc40000011403 */
[-C--:B------:R-:W-:Y:S02]  /*d480*/  IADD3 R208, P1, R247, R3.reuse, RZ ;  /* 0x00000003f7d07210 */ /* 0x080fe40007f3e0ff */
[----:B------:R-:W-:Y:S01]  /*d490*/  IADD3 R211, P0, R246, R3, RZ ;  /* 0x00000003f6d37210 */ /* 0x000fe20007f1e0ff */
[----:B------:R-:W-:Y:S01]  /*d4a0*/  IMAD.MOV.U32 R3, RZ, RZ, c[0x0][0x188] ;  /* 0x00006200ff037624 */ /* 0x000fe200078e00ff */
[----:B--2---:R-:W-:-:S03]  /*d4b0*/  SHF.R.S32.HI R24, RZ, 0x1f, R217 ;  /* 0x0000001fff187819 */ /* 0x004fc600000114d9 */
[----:B------:R-:W-:Y:S01]  /*d4c0*/  IMAD R215, R3, 0x1c, RZ ;  /* 0x0000001c03d77824 */ /* 0x000fe200078e02ff */
[CC--:B-1----:R-:W-:Y:S01]  /*d4d0*/  IADD3 R0, P5, R247.reuse, R205.reuse, RZ ;  /* 0x000000cdf7007210 */ /* 0x0c2fe20007fbe0ff */
[----:B------:R1:W-:Y:S01]  /*d4e0*/  STL [R1+0xe00], R211 ;  /* 0x000e00d301007387 */ /* 0x0003e20000100800 */
[----:B------:R-:W-:Y:S02]  /*d4f0*/  SHF.R.S32.HI R3, RZ, 0x1f, R247 ;  /* 0x0000001fff037819 */ /* 0x000fe400000114f7 */
[C---:B------:R-:W-:Y:S01]  /*d500*/  IADD3 R205, P2, R246.reuse, R205, RZ ;  /* 0x000000cdf6cd7210 */ /* 0x040fe20007f5e0ff */
[----:B------:R2:W-:Y:S01]  /*d510*/  STL [R1+0xdfc], R212 ;  /* 0x000dfcd401007387 */ /* 0x0005e20000100800 */
[----:B------:R-:W-:Y:S02]  /*d520*/  SHF.R.S32.HI R28, RZ, 0x1f, R215 ;  /* 0x0000001fff1c7819 */ /* 0x000fe400000114d7 */
[-C--:B------:R-:W-:Y:S01]  /*d530*/  IADD3 R214, P6, R247, R215.reuse, RZ ;  /* 0x000000d7f7d67210 */ /* 0x080fe20007fde0ff */
[----:B------:R3:W-:Y:S01]  /*d540*/  STL [R1+0xdf8], R213 ;  /* 0x000df8d501007387 */ /* 0x0007e20000100800 */
[----:B-1----:R-:W-:Y:S01]  /*d550*/  IMAD.X R211, R3, 0x1, R25, P5 ;  /* 0x0000000103d37824 */ /* 0x002fe200028e0619 */
[----:B------:R-:W-:-:S02]  /*d560*/  IADD3 R215, P5, R246, R215, RZ ;  /* 0x000000d7f6d77210 */ /* 0x000fc40007fbe0ff */
[----:B------:R1:W-:Y:S01]  /*d570*/  STL [R1+0xdf4], R214 ;  /* 0x000df4d601007387 */ /* 0x0003e20000100800 */
[----:B--2---:R-:W-:Y:S01]  /*d580*/  IMAD.X R212, R2, 0x1, R25, P2 ;  /* 0x0000000102d47824 */ /* 0x004fe200010e0619 */
[-C--:B------:R-:W-:Y:S02]  /*d590*/  IADD3 R216, P2, R247, R217.reuse, RZ ;  /* 0x000000d9f7d87210 */ /* 0x080fe40007f5e0ff */
[----:B------:R2:W-:Y:S01]  /*d5a0*/  STL [R1+0xdf0], R215 ;  /* 0x000df0d701007387 */ /* 0x0005e20000100800 */
[----:B------:R-:W-:Y:S01]  /*d5b0*/  SHF.R.S32.HI R25, RZ, 0x1f, R219 ;  /* 0x0000001fff197819 */ /* 0x000fe200000114db */
[--C-:B---3--:R-:W-:Y:S01]  /*d5c0*/  IMAD.X R213, R3, 0x1, R26.reuse, P1 ;  /* 0x0000000103d57824 */ /* 0x108fe200008e061a */
[----:B------:R-:W-:Y:S01]  /*d5d0*/  IADD3 R217, P1, R246, R217, RZ ;  /* 0x000000d9f6d97210 */ /* 0x000fe20007f3e0ff */
[----:B------:R3:W-:Y:S01]  /*d5e0*/  STL [R1+0xdec], R216 ;  /* 0x000decd801007387 */ /* 0x0007e20000100800 */
[----:B-1----:R-:W-:Y:S01]  /*d5f0*/  IMAD.X R214, R2, 0x1, R26, P0 ;  /* 0x0000000102d67824 */ /* 0x002fe200000e061a */
[----:B------:R-:W-:-:S02]  /*d600*/  IADD3 R218, P0, R247, R219, RZ ;  /* 0x000000dbf7da7210 */ /* 0x000fc40007f1e0ff */
[----:B------:R1:W-:Y:S01]  /*d610*/  STL [R1+0xde8], R217 ;  /* 0x000de8d901007387 */ /* 0x0003e20000100800 */
[----:B------:R-:W-:Y:S01]  /*d620*/  SHF.R.S32.HI R26, RZ, 0x1f, R221 ;  /* 0x0000001fff1a7819 */ /* 0x000fe200000114dd */
[--C-:B--2---:R-:W-:Y:S01]  /*d630*/  IMAD.X R215, R3, 0x1, R27.reuse, P4 ;  /* 0x0000000103d77824 */ /* 0x104fe200020e061b */
[----:B------:R-:W-:Y:S01]  /*d640*/  IADD3 R219, P4, R246, R219, RZ ;  /* 0x000000dbf6db7210 */ /* 0x000fe20007f9e0ff */
[----:B------:R2:W-:Y:S01]  /*d650*/  STL [R1+0xde4], R218 ;  /* 0x000de4da01007387 */ /* 0x0005e20000100800 */
[----:B---3--:R-:W-:Y:S01]  /*d660*/  IMAD.X R216, R2, 0x1, R27, P3 ;  /* 0x0000000102d87824 */ /* 0x008fe200018e061b */
[-C--:B------:R-:W-:Y:S02]  /*d670*/  IADD3 R220, P3, R247, R221.reuse, RZ ;  /* 0x000000ddf7dc7210 */ /* 0x080fe40007f7e0ff */
[----:B------:R3:W-:Y:S01]  /*d680*/  STL [R1+0xde0], R219 ;  /* 0x000de0db01007387 */ /* 0x0007e20000100800 */
[----:B------:R-:W-:Y:S01]  /*d690*/  SHF.R.S32.HI R27, RZ, 0x1f, R223 ;  /* 0x0000001fff1b7819 */ /* 0x000fe200000114df */
[--C-:B-1----:R-:W-:Y:S01]  /*d6a0*/  IMAD.X R217, R3, 0x1, R28.reuse, P6 ;  /* 0x0000000103d97824 */ /* 0x102fe200030e061c */
[----:B------:R-:W-:Y:S01]  /*d6b0*/  IADD3 R221, P6, R246, R221, RZ ;  /* 0x000000ddf6dd7210 */ /* 0x000fe20007fde0ff */
[----:B------:R1:W-:Y:S01]  /*d6c0*/  STL [R1+0xddc], R220 ;  /* 0x000ddcdc01007387 */ /* 0x0003e20000100800 */
[----:B--2---:R-:W-:Y:S01]  /*d6d0*/  IMAD.X R218, R2, 0x1, R28, P5 ;  /* 0x0000000102da7824 */ /* 0x004fe200028e061c */
[----:B------:R-:W-:-:S02]  /*d6e0*/  IADD3 R222, P5, R247, R223, RZ ;  /* 0x000000dff7de7210 */ /* 0x000fc40007fbe0ff */
[----:B------:R2:W-:Y:S01]  /*d6f0*/  STL [R1+0xdd8], R221 ;  /* 0x000dd8dd01007387 */ /* 0x0005e20000100800 */
[----:B------:R-:W-:Y:S01]  /*d700*/  SHF.R.S32.HI R28, RZ, 0x1f, R237 ;  /* 0x0000001fff1c7819 */ /* 0x000fe200000114ed */
[--C-:B---3--:R-:W-:Y:S01]  /*d710*/  IMAD.X R219, R3, 0x1, R24.reuse, P2 ;  /* 0x0000000103db7824 */ /* 0x108fe200010e0618 */
[----:B------:R-:W-:Y:S01]  /*d720*/  IADD3 R223, P2, R246, R223, RZ ;  /* 0x000000dff6df7210 */ /* 0x000fe20007f5e0ff */
[----:B------:R3:W-:Y:S01]  /*d730*/  STL [R1+0xdd0], R222 ;  /* 0x000dd0de01007387 */ /* 0x0007e20000100800 */
[----:B-1----:R-:W-:Y:S01]  /*d740*/  IMAD.X R220, R2, 0x1, R24, P1 ;  /* 0x0000000102dc7824 */ /* 0x002fe200008e0618 */
[-C--:B------:R-:W-:Y:S01]  /*d750*/  IADD3 R236, P1, R247, R237.reuse, RZ ;  /* 0x000000edf7ec7210 */ /* 0x080fe20007f3e0ff */
[--C-:B------:R-:W-:Y:S01]  /*d760*/  IMAD.X R24, R3, 0x1, R25.reuse, P0 ;  /* 0x0000000103187824 */ /* 0x100fe200000e0619 */
[----:B------:R-:W-:Y:S01]  /*d770*/  IADD3 R237, P0, R246, R237, RZ ;  /* 0x000000edf6ed7210 */ /* 0x000fe20007f1e0ff */
[----:B------:R1:W-:Y:S01]  /*d780*/  STL [R1+0xdd4], R223 ;  /* 0x000dd4df01007387 */ /* 0x0003e20000100800 */
[----:B--2---:R-:W-:Y:S01]  /*d790*/  IMAD.X R221, R2, 0x1, R25, P4 ;  /* 0x0000000102dd7824 */ /* 0x004fe200020e0619 */
[----:B------:R-:W-:-:S02]  /*d7a0*/  IADD3 R238, P4, R247, R239, RZ ;  /* 0x000000eff7ee7210 */ /* 0x000fc40007f9e0ff */
[----:B------:R2:W-:Y:S01]  /*d7b0*/  STL [R1+0xdcc], R237 ;  /* 0x000dcced01007387 */ /* 0x0005e20000100800 */
[--C-:B---3--:R-:W-:Y:S01]  /*d7c0*/  IMAD.X R222, R2, 0x1, R26.reuse, P6 ;  /* 0x0000000102de7824 */ /* 0x108fe200030e061a */
[----:B------:R-:W-:Y:S02]  /*d7d0*/  SHF.R.S32.HI R25, RZ, 0x1f, R241 ;  /* 0x0000001fff197819 */ /* 0x000fe400000114f1 */
[----:B------:R3:W-:Y:S01]  /*d7e0*/  STL [R1+0x24c], R24 ;  /* 0x00024c1801007387 */ /* 0x0007e20000100800 */
[-C--:B------:R-:W-:Y:S01]  /*d7f0*/  IADD3 R240, P6, R247, R241.reuse, RZ ;  /* 0x000000f1f7f07210 */ /* 0x080fe20007fde0ff */
[C---:B-1----:R-:W-:Y:S01]  /*d800*/  IMAD.X R223, R3.reuse, 0x1, R26, P3 ;  /* 0x0000000103df7824 */ /* 0x042fe200018e061a */
[----:B------:R-:W-:Y:S01]  /*d810*/  SHF.R.S32.HI R26, RZ, 0x1f, R244 ;  /* 0x0000001fff1a7819 */ /* 0x000fe200000114f4 */
[----:B------:R1:W-:Y:S01]  /*d820*/  STL [R1+0xdc8], R238 ;  /* 0x000dc8ee01007387 */ /* 0x0003e20000100800 */
[----:B--2---:R-:W-:Y:S01]  /*d830*/  IMAD.X R237, R3, 0x1, R27, P5 ;  /* 0x0000000103ed7824 */ /* 0x004fe200028e061b */
[----:B------:R-:W-:-:S02]  /*d840*/  IADD3 R241, P5, R246, R241, RZ ;  /* 0x000000f1f6f17210 */ /* 0x000fc40007fbe0ff */
[----:B---3--:R-:W-:Y:S02]  /*d850*/  SHF.R.S32.HI R24, RZ, 0x1f, R239 ;  /* 0x0000001fff187819 */ /* 0x008fe400000114ef */
[----:B------:R-:W-:Y:S01]  /*d860*/  IADD3 R239, P3, R246, R239, RZ ;  /* 0x000000eff6ef7210 */ /* 0x000fe20007f7e0ff */
[----:B-1----:R-:W-:Y:S01]  /*d870*/  IMAD.X R238, R2, 0x1, R27, P2 ;  /* 0x0000000102ee7824 */ /* 0x002fe200010e061b */
[----:B------:R-:W-:-:S03]  /*d880*/  IADD3 R243, P2, R247, R244, RZ ;  /* 0x000000f4f7f37210 */ /* 0x000fc60007f5e0ff */
[----:B------:R1:W-:Y:S01]  /*d890*/  STL [R1+0xdc4], R239 ;  /* 0x000dc4ef01007387 */ /* 0x0003e20000100800 */
[----:B------:R-:W-:-:S03]  /*d8a0*/  SHF.R.S32.HI R27, RZ, 0x1f, R162 ;  /* 0x0000001fff1b7819 */ /* 0x000fc600000114a2 */
[----:B------:R2:W-:Y:S04]  /*d8b0*/  STL [R1+0xdc0], R240 ;  /* 0x000dc0f001007387 */ /* 0x0005e80000100800 */
[----:B------:R3:W-:Y:S01]  /*d8c0*/  STL [R1+0xdbc], R241 ;  /* 0x000dbcf101007387 */ /* 0x0007e20000100800 */
[--C-:B-1----:R-:W-:Y:S01]  /*d8d0*/  IMAD.X R239, R3, 0x1, R28.reuse, P1 ;  /* 0x0000000103ef7824 */ /* 0x102fe200008e061c */
[----:B------:R-:W-:Y:S02]  /*d8e0*/  IADD3 R244, P1, R246, R244, RZ ;  /* 0x000000f4f6f47210 */ /* 0x000fe40007f3e0ff */
[----:B------:R1:W-:Y:S01]  /*d8f0*/  STL [R1+0xdb8], R243 ;  /* 0x000db8f301007387 */ /* 0x0003e20000100800 */
[----:B--2---:R-:W-:Y:S01]  /*d900*/  IMAD.X R240, R2, 0x1, R28, P0 ;  /* 0x0000000102f07824 */ /* 0x004fe200000e061c */
[----:B------:R-:W-:-:S02]  /*d910*/  IADD3 R245, P0, R247, R162, RZ ;  /* 0x000000a2f7f57210 */ /* 0x000fc40007f1e0ff */
[----:B------:R-:W-:Y:S01]  /*d920*/  SHF.R.S32.HI R28, RZ, 0x1f, R161 ;  /* 0x0000001fff1c7819 */ /* 0x000fe200000114a1 */
[--C-:B---3--:R-:W-:Y:S01]  /*d930*/  IMAD.X R241, R3, 0x1, R24.reuse, P4 ;  /* 0x0000000103f17824 */ /* 0x108fe200020e0618 */
[----:B------:R-:W-:Y:S01]  /*d940*/  IADD3 R30, P4, R246, R162, RZ ;  /* 0x000000a2f61e7210 */ /* 0x000fe20007f9e0ff */
[----:B------:R2:W-:Y:S01]  /*d950*/  STL [R1+0xdb4], R245 ;  /* 0x000db4f501007387 */ /* 0x0005e20000100800 */
[----:B------:R-:W-:Y:S02]  /*d960*/  IMAD R162, R172, 0x11, RZ ;  /* 0x00000011aca27824 */ /* 0x000fe400078e02ff */
[----:B-1----:R-:W-:Y:S01]  /*d970*/  IMAD.X R243, R2, 0x1, R24, P3 ;  /* 0x0000000102f37824 */ /* 0x002fe200018e0618 */
[----:B------:R1:W-:Y:S01]  /*d980*/  STL [R1+0x10], R30 ;  /* 0x0000101e01007387 */ /* 0x0003e20000100800 */
[----:B------:R-:W-:Y:S01]  /*d990*/  IADD3 R24, P3, R247, R161, RZ ;  /* 0x000000a1f7187210 */ /* 0x000fe20007f7e0ff */
[----:B--2---:R-:W-:-:S04]  /*d9a0*/  IMAD.X R245, R3, 0x1, R25, P6 ;  /* 0x0000000103f57824 */ /* 0x004fc800030e0619 */
[----:B------:R2:W-:Y:S01]  /*d9b0*/  STL [R1+0x14], R24 ;  /* 0x0000141801007387 */ /* 0x0005e20000100800 */
[----:B------:R-:W-:Y:S01]  /*d9c0*/  IMAD.X R25, R2, 0x1, R25, P5 ;  /* 0x0000000102197824 */ /* 0x000fe200028e0619 */
[----:B-1----:R-:W-:Y:S01]  /*d9d0*/  IADD3 R30, P6, R246, R161, RZ ;  /* 0x000000a1f61e7210 */ /* 0x002fe20007fde0ff */
[----:B------:R-:W-:-:S04]  /*d9e0*/  IMAD.SHL.U32 R161, R172, 0x10, RZ ;  /* 0x00000010aca17824 */ /* 0x000fc800078e00ff */
[----:B------:R1:W-:Y:S01]  /*d9f0*/  STL [R1+0x18], R30 ;  /* 0x0000181e01007387 */ /* 0x0003e20000100800 */
[----:B--2---:R-:W-:-:S03]  /*da00*/  SHF.R.S32.HI R24, RZ, 0x1f, R162 ;  /* 0x0000001fff187819 */ /* 0x004fc600000114a2 */
[----:B------:R2:W-:Y:S01]  /*da10*/  STL [R1+0x278], R25 ;  /* 0x0002781901007387 */ /* 0x0005e20000100800 */
[----:B-1----:R-:W-:Y:S01]  /*da20*/  IADD3 R30, P5, R247, R162, RZ ;  /* 0x000000a2f71e7210 */ /* 0x002fe20007fbe0ff */
[----:B--2---:R-:W-:-:S04]  /*da30*/  IMAD.X R25, R3, 0x1, R26, P2 ;  /* 0x0000000103197824 */ /* 0x004fc800010e061a */
[----:B------:R1:W-:Y:S01]  /*da40*/  STL [R1+0x1c], R30 ;  /* 0x00001c1e01007387 */ /* 0x0003e20000100800 */
[----:B------:R-:W-:Y:S01]  /*da50*/  IADD3 R31, P2, R246, R162, RZ ;  /* 0x000000a2f61f7210 */ /* 0x000fe20007f5e0ff */
[----:B------:R-:W-:Y:S02]  /*da60*/  IMAD R162, R172, 0xf, RZ ;  /* 0x0000000faca27824 */ /* 0x000fe400078e02ff */
[----:B------:R2:W-:Y:S04]  /*da70*/  STL [R1+0x27c], R25 ;  /* 0x00027c1901007387 */ /* 0x0005e80000100800 */
[----:B------:R3:W-:Y:S01]  /*da80*/  STL [R1+0x20], R31 ;  /* 0x0000201f01007387 */ /* 0x0007e20000100800 */
[----:B-1----:R-:W-:Y:S01]  /*da90*/  IMAD.X R30, R2, 0x1, R26, P1 ;  /* 0x00000001021e7824 */ /* 0x002fe200008e061a */
[----:B------:R-:W-:-:S02]  /*daa0*/  IADD3 R26, P1, R247, R161, RZ ;  /* 0x000000a1f71a7210 */ /* 0x000fc40007f3e0ff */
[----:B--2---:R-:W-:Y:S02]  /*dab0*/  SHF.R.S32.HI R25, RZ, 0x1f, R161 ;  /* 0x0000001fff197819 */ /* 0x004fe400000114a1 */
[----:B------:R1:W-:Y:S01]  /*dac0*/  STL [R1+0x280], R30 ;  /* 0x0002801e01007387 */ /* 0x0003e20000100800 */
[----:B---3--:R-:W-:-:S03]  /*dad0*/  IMAD.X R31, R3, 0x1, R27, P0 ;  /* 0x00000001031f7824 */ /* 0x008fc600000e061b */
[----:B------:R2:W-:Y:S01]  /*dae0*/  STL [R1+0x24], R26 ;  /* 0x0000241a01007387 */ /* 0x0005e20000100800 */
[----:B------:R-:W-:-:S03]  /*daf0*/  IMAD.X R27, R2, 0x1, R27, P4 ;  /* 0x00000001021b7824 */ /* 0x000fc600020e061b */
[----:B------:R-:W-:Y:S01]  /*db00*/  STL [R1+0x284], R31 ;  /* 0x0002841f01007387 */ /* 0x000fe20000100800 */
[----:B-1----:R-:W-:Y:S01]  /*db10*/  IADD3 R30, P0, R246, R161, RZ ;  /* 0x000000a1f61e7210 */ /* 0x002fe20007f1e0ff */
[----:B------:R-:W-:Y:S01]  /*db20*/  IMAD R161, R172, 0xe, RZ ;  /* 0x0000000eaca17824 */ /* 0x000fe200078e02ff */
[----:B--2---:R-:W-:-:S03]  /*db30*/  SHF.R.S32.HI R26, RZ, 0x1f, R162 ;  /* 0x0000001fff1a7819 */ /* 0x004fc600000114a2 */
[----:B------:R1:W-:Y:S04]  /*db40*/  STL [R1+0x28], R30 ;  /* 0x0000281e01007387 */ /* 0x0003e80000100800 */
        /* <DEDUP_REMOVED lines=57> */
[----:B------:R-:W-:Y:S01]  /*dee0*/  IMAD.SHL.U32 R161, R172, 0x8, RZ ;  /* 0x00000008aca17824 */ /* 0x000fe200078e00ff */
        /* <DEDUP_REMOVED lines=47> */
[C---:B------:R-:W-:Y:S02]  /*e1e0*/  IMAD R162, R172.reuse, 0x3, RZ ;  /* 0x00000003aca27824 */ /* 0x040fe400078e02ff */
[----:B------:R2:W-:Y:S01]  /*e1f0*/  STL [R1+0x31c], R27 ;  /* 0x00031c1b01007387 */ /* 0x0005e20000100800 */
[----:B------:R-:W-:-:S03]  /*e200*/  IMAD.SHL.U32 R172, R172, 0x2, RZ ;  /* 0x00000002acac7824 */ /* 0x000fc600078e00ff */
[----:B------:R-:W-:Y:S01]  /*e210*/  STL [R1+0x80], R31 ;  /* 0x0000801f01007387 */ /* 0x000fe20000100800 */
[----:B-1----:R-:W-:Y:S01]  /*e220*/  IMAD.X R30, R2, 0x1, R28, P3 ;  /* 0x00000001021e7824 */ /* 0x002fe200018e061c */
[-C--:B------:R-:W-:Y:S02]  /*e230*/  IADD3 R28, P3, R247, R161.reuse, RZ ;  /* 0x000000a1f71c7210 */ /* 0x080fe40007f7e0ff */
[----:B--2---:R-:W-:Y:S02]  /*e240*/  SHF.R.S32.HI R27, RZ, 0x1f, R161 ;  /* 0x0000001fff1b7819 */ /* 0x004fe400000114a1 */
[----:B------:R1:W-:Y:S04]  /*e250*/  STL [R1+0x320], R30 ;  /* 0x0003201e01007387 */ /* 0x0003e80000100800 */
[----:B------:R2:W-:Y:S01]  /*e260*/  STL [R1+0x84], R28 ;  /* 0x0000841c01007387 */ /* 0x0005e20000100800 */
[----:B-1----:R-:W-:Y:S01]  /*e270*/  IMAD.X R30, R3, 0x1, R24, P6 ;  /* 0x00000001031e7824 */ /* 0x002fe200030e0618 */
[----:B------:R-:W-:-:S02]  /*e280*/  IADD3 R31, P6, R246, R161, RZ ;  /* 0x000000a1f61f7210 */ /* 0x000fc40007fde0ff */
[----:B------:R-:W-:Y:S01]  /*e290*/  CS2R R160, SRZ ;  /* 0x0000000000a07805 */ /* 0x000fe2000001ff00 */
[----:B--2---:R-:W-:Y:S01]  /*e2a0*/  SHF.R.S32.HI R28, RZ, 0x1f, R162 ;  /* 0x0000001fff1c7819 */ /* 0x004fe200000114a2 */
[----:B------:R1:W-:Y:S04]  /*e2b0*/  STL [R1+0x324], R30 ;  /* 0x0003241e01007387 */ /* 0x0003e80000100800 */
[----:B------:R2:W-:Y:S01]  /*e2c0*/  STL [R1+0x88], R31 ;  /* 0x0000881f01007387 */ /* 0x0005e20000100800 */
[----:B-1----:R-:W-:Y:S01]  /*e2d0*/  IMAD.X R30, R2, 0x1, R24, P5 ;  /* 0x00000001021e7824 */ /* 0x002fe200028e0618 */
[----:B------:R-:W-:Y:S01]  /*e2e0*/  IADD3 R24, P5, R247, R162, RZ ;  /* 0x000000a2f7187210 */ /* 0x000fe20007fbe0ff */
[----:B--2---:R-:W-:-:S03]  /*e2f0*/  IMAD.X R31, R3, 0x1, R25, P2 ;  /* 0x00000001031f7824 */ /* 0x004fc600010e0619 */
[----:B------:R1:W-:Y:S01]  /*e300*/  STL [R1+0x328], R30 ;  /* 0x0003281e01007387 */ /* 0x0003e20000100800 */
[----:B------:R-:W-:-:S03]  /*e310*/  IMAD.X R25, R2, 0x1, R25, P1 ;  /* 0x0000000102197824 */ /* 0x000fc600008e0619 */
[----:B------:R2:W-:Y:S04]  /*e320*/  STL [R1+0x8c], R24 ;  /* 0x00008c1801007387 */ /* 0x0005e80000100800 */
[----:B------:R3:W-:Y:S01]  /*e330*/  STL [R1+0x32c], R31 ;  /* 0x00032c1f01007387 */ /* 0x0007e20000100800 */
[----:B-1----:R-:W-:Y:S01]  /*e340*/  IADD3 R30, P2, R246, R162, RZ ;  /* 0x000000a2f61e7210 */ /* 0x002fe20007f5e0ff */
[----:B------:R-:W-:Y:S01]  /*e350*/  IMAD.MOV.U32 R162, RZ, RZ, 0x1f ;  /* 0x0000001fffa27424 */ /* 0x000fe200078e00ff */
[----:B--2---:R-:W-:-:S03]  /*e360*/  SHF.R.S32.HI R24, RZ, 0x1f, R172 ;  /* 0x0000001fff187819 */ /* 0x004fc600000114ac */
[----:B------:R1:W-:Y:S01]  /*e370*/  STL [R1+0x90], R30 ;  /* 0x0000901e01007387 */ /* 0x0003e20000100800 */
[----:B------:R-:W-:Y:S01]  /*e380*/  IADD3 R162, R162, c[0x0][0x180], RZ ;  /* 0x00006000a2a27a10 */ /* 0x000fe20007ffe0ff */
[----:B---3--:R-:W-:Y:S02]  /*e390*/  IMAD.X R31, R3, 0x1, R26, P0 ;  /* 0x00000001031f7824 */ /* 0x008fe400000e061a */
[----:B------:R2:W-:Y:S01]  /*e3a0*/  STL [R1+0x330], R25 ;  /* 0x0003301901007387 */ /* 0x0005e20000100800 */
[-C--:B-1----:R-:W-:Y:S02]  /*e3b0*/  IADD3 R30, P1, R247, R172.reuse, RZ ;  /* 0x000000acf71e7210 */ /* 0x082fe40007f3e0ff */
[----:B--2---:R-:W-:-:S03]  /*e3c0*/  IADD3 R25, P0, R246, R172, RZ ;  /* 0x000000acf6197210 */ /* 0x004fc60007f1e0ff */
[----:B------:R1:W-:Y:S04]  /*e3d0*/  STL [R1+0x94], R30 ;  /* 0x0000941e01007387 */ /* 0x0003e80000100800 */
[----:B------:R-:W2:Y:S04]  /*e3e0*/  S2R R172, SR_TID.X ;  /* 0x0000000000ac7919 */ /* 0x000ea80000002100 */
[----:B------:R3:W-:Y:S01]  /*e3f0*/  STL [R1+0x334], R31 ;  /* 0x0003341f01007387 */ /* 0x0007e20000100800 */
[----:B-1----:R-:W-:Y:S01]  /*e400*/  IMAD.X R30, R2, 0x1, R26, P4 ;  /* 0x00000001021e7824 */ /* 0x002fe200020e061a */
[----:B------:R-:W-:-:S02]  /*e410*/  IADD3 R26, P4, R247, c[0x0][0x188], RZ ;  /* 0x00006200f71a7a10 */ /* 0x000fc40007f9e0ff */
[----:B------:R1:W-:Y:S04]  /*e420*/  STL [R1+0x98], R25 ;  /* 0x0000981901007387 */ /* 0x0003e80000100800 */
[----:B------:R-:W-:Y:S01]  /*e430*/  STL [R1+0x338], R30 ;  /* 0x0003381e01007387 */ /* 0x000fe20000100800 */
[----:B---3--:R-:W-:-:S03]  /*e440*/  IMAD.X R31, R2, 0x1, R27, P6 ;  /* 0x00000001021f7824 */ /* 0x008fc600030e061b */
[----:B------:R3:W-:Y:S01]  /*e450*/  STL [R1+0x9c], R26 ;  /* 0x00009c1a01007387 */ /* 0x0007e20000100800 */
[C---:B-1----:R-:W-:Y:S01]  /*e460*/  IMAD.X R25, R3.reuse, 0x1, R27, P3 ;  /* 0x0000000103197824 */ /* 0x042fe200018e061b */
[----:B------:R-:W-:Y:S01]  /*e470*/  IADD3 R252, P3, R246, c[0x0][0x188], RZ ;  /* 0x00006200f6fc7a10 */ /* 0x000fe20007f7e0ff */
[----:B------:R-:W-:-:S03]  /*e480*/  IMAD.X R27, R3, 0x1, R28, P5 ;  /* 0x00000001031b7824 */ /* 0x000fc600028e061c */
[----:B------:R1:W-:Y:S01]  /*e490*/  STL [R1+0x33c], R25 ;  /* 0x00033c1901007387 */ /* 0x0003e20000100800 */
[C---:B--2---:R-:W-:Y:S01]  /*e4a0*/  IMAD.SHL.U32 R242, R172.reuse, 0x20, RZ ;  /* 0x00000020acf27824 */ /* 0x044fe200078e00ff */
[C---:B---3--:R-:W-:Y:S02]  /*e4b0*/  LOP3.LUT R26, R172.reuse, 0x7, RZ, 0xc0, !PT ;  /* 0x00000007ac1a7812 */ /* 0x048fe400078ec0ff */
[----:B------:R2:W-:Y:S01]  /*e4c0*/  STL [R1+0xdb0], R252 ;  /* 0x000db0fc01007387 */ /* 0x0005e20000100800 */
[----:B------:R-:W-:-:S03]  /*e4d0*/  IMAD.SHL.U32 R30, R172, 0x2, RZ ;  /* 0x00000002ac1e7824 */ /* 0x000fc600078e00ff */
[----:B------:R-:W-:Y:S01]  /*e4e0*/  STL [R1+0x370], R31 ;  /* 0x0003701f01007387 */ /* 0x000fe20000100800 */
[----:B-1----:R-:W-:-:S03]  /*e4f0*/  SHF.R.S32.HI R25, RZ, 0x1f, R162 ;  /* 0x0000001fff197819 */ /* 0x002fc600000114a2 */
[----:B------:R1:W-:Y:S01]  /*e500*/  STL [R1+0x374], R27 ;  /* 0x0003741b01007387 */ /* 0x0003e20000100800 */
[C---:B--2---:R-:W-:Y:S02]  /*e510*/  IMAD.X R252, R2.reuse, 0x1, R28, P2 ;  /* 0x0000000102fc7824 */ /* 0x044fe400010e061c */
[--C-:B------:R-:W-:Y:S02]  /*e520*/  IMAD.X R28, R3, 0x1, R24.reuse, P1 ;  /* 0x00000001031c7824 */ /* 0x100fe400008e0618 */
[----:B------:R-:W-:-:S03]  /*e530*/  IMAD.X R24, R2, 0x1, R24, P0 ;  /* 0x0000000102187824 */ /* 0x000fc600000e0618 */
[----:B------:R-:W-:Y:S01]  /*e540*/  STL [R1+0x37c], R28 ;  /* 0x00037c1c01007387 */ /* 0x000fe20000100800 */
[----:B-1----:R-:W-:Y:S01]  /*e550*/  SHF.L.U64.HI R27, R247, 0x2, R3 ;  /* 0x00000002f71b7819 */ /* 0x002fe20000010203 */
[----:B------:R-:W-:Y:S02]  /*e560*/  IMAD R247, R26, 0x90, RZ ;  /* 0x000000901af77824 */ /* 0x000fe400078e02ff */
[----:B------:R1:W-:Y:S03]  /*e570*/  STL [R1+0x380], R24 ;  /* 0x0003801801007387 */ /* 0x0003e60000100800 */
[----:B------:R-:W-:Y:S01]  /*e580*/  LOP3.LUT R247, R247, 0x30, R30, 0x78, !PT ;  /* 0x00000030f7f77812 */ /* 0x000fe200078e781e */
[----:B------:R2:W-:Y:S01]  /*e590*/  STL [R1+0xd7c], R27 ;  /* 0x000d7c1b01007387 */ /* 0x0005e20000100800 */
[----:B------:R-:W-:Y:S01]  /*e5a0*/  CS2R R30, SRZ ;  /* 0x00000000001e7805 */ /* 0x000fe2000001ff00 */
[----:B-1----:R-:W-:-:S02]  /*e5b0*/  IMAD.X R24, R3, 0x1, R29, P4 ;  /* 0x0000000103187824 */ /* 0x002fc400020e061d */
[----:B------:R-:W-:Y:S01]  /*e5c0*/  IMAD.X R3, R2, 0x1, R29, P3 ;  /* 0x0000000102037824 */ /* 0x000fe200018e061d */
[----:B------:R-:W-:Y:S01]  /*e5d0*/  SHF.L.U64.HI R2, R246, 0x2, R2 ;  /* 0x00000002f6027819 */ /* 0x000fe20000010202 */
[----:B--2---:R-:W-:Y:S01]  /*e5e0*/  CS2R R26, SRZ ;  /* 0x00000000001a7805 */ /* 0x004fe2000001ff00 */
[----:B------:R-:W-:Y:S01]  /*e5f0*/  LEA.HI R246, R25, R162, RZ, 0x5 ;  /* 0x000000a219f67211 */ /* 0x000fe200078f28ff */
[----:B------:R1:W-:Y:S01]  /*e600*/  STL [R1+0x384], R24 ;  /* 0x0003841801007387 */ /* 0x0003e20000100800 */
[----:B------:R-:W-:Y:S01]  /*e610*/  IMAD.MOV.U32 R25, RZ, RZ, 0x3 ;  /* 0x00000003ff197424 */ /* 0x000fe200078e00ff */
[----:B------:R-:W-:Y:S01]  /*e620*/  CS2R R28, SRZ ;  /* 0x00000000001c7805 */ /* 0x000fe2000001ff00 */
[----:B------:R-:W-:Y:S01]  /*e630*/  IMAD.MOV.U32 R162, RZ, RZ, c[0x0][0x18c] ;  /* 0x00006300ffa27624 */ /* 0x000fe200078e00ff */
[----:B------:R2:W-:Y:S03]  /*e640*/  STL [R1+0x388], R3 ;  /* 0x0003880301007387 */ /* 0x0005e60000100800 */
[----:B------:R-:W-:Y:S01]  /*e650*/  IMAD.SHL.U32 R162, R162, 0x20, RZ ;  /* 0x00000020a2a27824 */ /* 0x000fe200078e00ff */
[----:B------:R3:W-:Y:S01]  /*e660*/  STL [R1+0xd74], R2 ;  /* 0x000d740201007387 */ /* 0x0007e20000100800 */
[----:B-1----:R-:W-:-:S03]  /*e670*/  IMAD.MOV.U32 R24, RZ, RZ, -0x1 ;  /* 0xffffffffff187424 */ /* 0x002fc600078e00ff */
[----:B------:R-:W-:Y:S01]  /*e680*/  STL [R1+0x964], RZ ;  /* 0x000964ff01007387 */ /* 0x000fe20000100800 */
[----:B--2---:R-:W-:-:S03]  /*e690*/  LEA R3, P0, R162, c[0x0][0x168], 0x4 ;  /* 0x00005a00a2037a11 */ /* 0x004fc600078020ff */
[----:B------:R-:W-:Y:S01]  /*e6a0*/  STL [R1+0xd9c], R242 ;  /* 0x000d9cf201007387 */ /* 0x000fe20000100800 */
[----:B---3--:R-:W-:-:S03]  /*e6b0*/  LEA R2, P1, R163, c[0x0][0x160], 0x4 ;  /* 0x00005800a3027a11 */ /* 0x008fc600078220ff */
[----:B------:R-:W-:Y:S01]  /*e6c0*/  STL [R1+0x958], R25 ;  /* 0x0009581901007387 */ /* 0x000fe20000100800 */
[----:B------:R-:W-:-:S03]  /*e6d0*/  CS2R R162, SRZ ;  /* 0x0000000000a27805 */ /* 0x000fc6000001ff00 */
[----:B------:R1:W-:Y:S04]  /*e6e0*/  STL [R1+0x960], R24 ;  /* 0x0009601801007387 */ /* 0x0003e80000100800 */
[----:B------:R-:W-:Y:S04]  /*e6f0*/  STL [R1+0x360], RZ ;  /* 0x000360ff01007387 */ /* 0x000fe80000100800 */
[----:B------:R-:W-:Y:S01]  /*e700*/  STL [R1+0x364], RZ ;  /* 0x000364ff01007387 */ /* 0x000fe20000100800 */
[----:B-1----:R-:W-:-:S03]  /*e710*/  CS2R R24, SRZ ;  /* 0x0000000000187805 */ /* 0x002fc6000001ff00 */
[----:B------:R-:W-:Y:S04]  /*e720*/  STL [R1+0x368], RZ ;  /* 0x000368ff01007387 */ /* 0x000fe80000100800 */
        /* <DEDUP_REMOVED lines=125> */
[----:B------:R-:W-:Y:S04]  /*ef00*/  STL [R1], RZ ;  /* 0x000000ff01007387 */ /* 0x000fe80000100800 */
        /* <DEDUP_REMOVED lines=183> */
[----:B------:R1:W-:Y:S04]  /*fa80*/  STL [R1+0xd78], R5 ;  /* 0x000d780501007387 */ /* 0x0003e80000100800 */
[----:B-1----:R-:W2:Y:S04]  /*fa90*/  LDL.LU R5, [R1+0xef0] ;  /* 0x000ef00001057983 */ /* 0x002ea80000300800 */
[----:B------:R2:W-:Y:S02]  /*faa0*/  STL [R1+0xd70], R4 ;  /* 0x000d700401007387 */ /* 0x0005e40000100800 */
[----:B--2---:R-:W-:-:S02]  /*fab0*/  SHF.L.U64.HI R4, R5, 0x2, R8 ;  /* 0x0000000205047819 */ /* 0x004fc40000010208 */
[----:B------:R-:W2:Y:S04]  /*fac0*/  LDL.LU R8, [R1+0xeec] ;  /* 0x000eec0001087983 */ /* 0x000ea80000300800 */
[----:B------:R1:W-:Y:S02]  /*fad0*/  STL [R1+0xd6c], R4 ;  /* 0x000d6c0401007387 */ /* 0x0003e40000100800 */
[----:B-1----:R-:W-:Y:S01]  /*fae0*/  IMAD.SHL.U32 R4, R5, 0x4, RZ ;  /* 0x0000000405047824 */ /* 0x002fe200078e00ff */
[C---:B------:R-:W-:Y:S02]  /*faf0*/  SHF.L.U64.HI R5, R6.reuse, 0x2, R9 ;  /* 0x0000000206057819 */ /* 0x040fe40000010209 */
[----:B------:R-:W3:Y:S04]  /*fb00*/  LDL.LU R9, [R1+0xee8] ;  /* 0x000ee80001097983 */ /* 0x000ee80000300800 */
[----:B------:R1:W-:Y:S04]  /*fb10*/  STL [R1+0xd68], R4 ;  /* 0x000d680401007387 */ /* 0x0003e80000100800 */
[----:B------:R-:W-:Y:S01]  /*fb20*/  STL [R1+0xd64], R5 ;  /* 0x000d640501007387 */ /* 0x000fe20000100800 */
[----:B-1----:R-:W-:Y:S01]  /*fb30*/  IMAD.SHL.U32 R4, R6, 0x4, RZ ;  /* 0x0000000406047824 */ /* 0x002fe200078e00ff */
[----:B------:R-:W-:-:S02]  /*fb40*/  SHF.L.U64.HI R6, R7, 0x2, R10 ;  /* 0x0000000207067819 */ /* 0x000fc4000001020a */
[----:B------:R-:W4:Y:S04]  /*fb50*/  LDL.LU R10, [R1+0xee4] ;  /* 0x000ee400010a7983 */ /* 0x000f280000300800 */
[----:B------:R1:W-:Y:S04]  /*fb60*/  STL [R1+0xd60], R4 ;  /* 0x000d600401007387 */ /* 0x0003e80000100800 */
[----:B------:R-:W-:Y:S01]  /*fb70*/  STL [R1+0xd5c], R6 ;  /* 0x000d5c0601007387 */ /* 0x000fe20000100800 */
[----:B-1----:R-:W-:Y:S01]  /*fb80*/  IMAD.SHL.U32 R4, R7, 0x4, RZ ;  /* 0x0000000407047824 */ /* 0x002fe200078e00ff */
[----:B--2---:R-:W-:-:S02]  /*fb90*/  SHF.L.U64.HI R5, R8, 0x2, R11 ;  /* 0x0000000208057819 */ /* 0x004fc4000001020b */
[----:B------:R-:W2:Y:S04]  /*fba0*/  LDL.LU R11, [R1+0xee0] ;  /* 0x000ee000010b7983 */ /* 0x000ea80000300800 */
[----:B------:R1:W-:Y:S04]  /*fbb0*/  STL [R1+0xd58], R4 ;  /* 0x000d580401007387 */ /* 0x0003e80000100800 */
[----:B------:R-:W-:Y:S01]  /*fbc0*/  STL [R1+0xd54], R5 ;  /* 0x000d540501007387 */ /* 0x000fe20000100800 */
[----:B-1----:R-:W-:Y:S01]  /*fbd0*/  IMAD.SHL.U32 R4, R8, 0x4, RZ ;  /* 0x0000000408047824 */ /* 0x002fe200078e00ff */
[----:B---3--:R-:W-:-:S02]  /*fbe0*/  SHF.L.U64.HI R6, R9, 0x2, R12 ;  /* 0x0000000209067819 */ /* 0x008fc4000001020c */
[----:B------:R-:W3:Y:S04]  /*fbf0*/  LDL.LU R12, [R1+0xedc] ;  /* 0x000edc00010c7983 */ /* 0x000ee80000300800 */
[----:B------:R1:W-:Y:S04]  /*fc00*/  STL [R1+0xd44], R4 ;  /* 0x000d440401007387 */ /* 0x0003e80000100800 */
[----:B------:R-:W-:Y:S01]  /*fc10*/  STL [R1+0xd40], R6 ;  /* 0x000d400601007387 */ /* 0x000fe20000100800 */
[----:B-1----:R-:W-:Y:S01]  /*fc20*/  IMAD.SHL.U32 R4, R9, 0x4, RZ ;  /* 0x0000000409047824 */ /* 0x002fe200078e00ff */
[----:B----4-:R-:W-:-:S02]  /*fc30*/  SHF.L.U64.HI R5, R10, 0x2, R13 ;  /* 0x000000020a057819 */ /* 0x010fc4000001020d */
        /* <DEDUP_REMOVED lines=202> */
[----:B------:R-:W2:Y:S01]  /*108e0*/  LDL.LU R8, [R1+0x214] ;  /* 0x0002140001087983 */ /* 0x000ea20000300800 */
[----:B-1----:R-:W-:-:S03]  /*108f0*/  IMAD.SHL.U32 R4, R191, 0x4, RZ ;  /* 0x00000004bf047824 */ /* 0x002fc600078e00ff */
[----:B------:R3:W-:Y:S04]  /*10900*/  STL [R1+0xbf8], R5 ;  /* 0x000bf80501007387 */ /* 0x0007e80000100800 */
[----:B------:R1:W-:Y:S01]  /*10910*/  STL [R1+0xbf4], R4 ;  /* 0x000bf40401007387 */ /* 0x0003e20000100800 */
[----:B---3--:R-:W-:-:S03]  /*10920*/  SHF.L.U64.HI R5, R192, 0x2, R194 ;  /* 0x00000002c0057819 */ /* 0x008fc600000102c2 */
[----:B------:R-:W3:Y:S01]  /*10930*/  LDL.LU R194, [R1+0xe34] ;  /* 0x000e340001c27983 */ /* 0x000ee20000300800 */
[----:B-1----:R-:W-:-:S03]  /*10940*/  IMAD.SHL.U32 R4, R192, 0x4, RZ ;  /* 0x00000004c0047824 */ /* 0x002fc600078e00ff */
[----:B------:R-:W3:Y:S04]  /*10950*/  LDL.LU R7, [R1+0x218] ;  /* 0x0002180001077983 */ /* 0x000ee80000300800 */
[----:B------:R-:W-:Y:S04]  /*10960*/  STL [R1+0xbf0], R5 ;  /* 0x000bf00501007387 */ /* 0x000fe80000100800 */
[----:B------:R-:W3:Y:S04]  /*10970*/  LDL.LU R6, [R1+0x21c] ;  /* 0x00021c0001067983 */ /* 0x000ee80000300800 */
[----:B------:R1:W-:Y:S01]  /*10980*/  STL [R1+0xbec], R4 ;  /* 0x000bec0401007387 */ /* 0x0003e20000100800 */
[----:B----4-:R-:W-:-:S02]  /*10990*/  SHF.L.U64.HI R10, R195, 0x2, R198 ;  /* 0x00000002c30a7819 */ /* 0x010fc400000102c6 */
[C---:B--2---:R-:W-:Y:S02]  /*109a0*/  SHF.L.U64.HI R9, R193.reuse, 0x2, R196 ;  /* 0x00000002c1097819 */ /* 0x044fe400000102c4 */
[----:B------:R-:W2:Y:S01]  /*109b0*/  LDL.LU R196, [R1+0xe30] ;  /* 0x000e300001c47983 */ /* 0x000ea20000300800 */
[----:B-1----:R-:W-:-:S03]  /*109c0*/  IMAD.SHL.U32 R4, R193, 0x4, RZ ;  /* 0x00000004c1047824 */ /* 0x002fc600078e00ff */
[----:B------:R-:W4:Y:S04]  /*109d0*/  LDL.LU R5, [R1+0x220] ;  /* 0x0002200001057983 */ /* 0x000f280000300800 */
[----:B------:R3:W-:Y:S02]  /*109e0*/  STL [R1+0xbe8], R9 ;  /* 0x000be80901007387 */ /* 0x0007e40000100800 */
[C---:B---3--:R-:W-:Y:S02]  /*109f0*/  SHF.L.U64.HI R9, R194.reuse, 0x2, R197 ;  /* 0x00000002c2097819 */ /* 0x048fe400000102c5 */
[----:B------:R-:W3:Y:S04]  /*10a00*/  LDL.LU R197, [R1+0xe2c] ;  /* 0x000e2c0001c57983 */ /* 0x000ee80000300800 */
[----:B------:R1:W-:Y:S04]  /*10a10*/  STL [R1+0xbe4], R4 ;  /* 0x000be40401007387 */ /* 0x0003e80000100800 */
[----:B------:R-:W-:Y:S04]  /*10a20*/  STL [R1+0xbe0], R9 ;  /* 0x000be00901007387 */ /* 0x000fe80000100800 */
[----:B------:R-:W4:Y:S01]  /*10a30*/  LDL.LU R198, [R1+0xe28] ;  /* 0x000e280001c67983 */ /* 0x000f220000300800 */
[----:B-1----:R-:W-:-:S05]  /*10a40*/  IMAD.SHL.U32 R4, R194, 0x4, RZ ;  /* 0x00000004c2047824 */ /* 0x002fca00078e00ff */
[----:B------:R1:W-:Y:S04]  /*10a50*/  STL [R1+0xbdc], R4 ;  /* 0x000bdc0401007387 */ /* 0x0003e80000100800 */
[----:B------:R-:W-:Y:S01]  /*10a60*/  STL [R1+0xbd8], R10 ;  /* 0x000bd80a01007387 */ /* 0x000fe20000100800 */
[----:B-1----:R-:W-:Y:S01]  /*10a70*/  IMAD.SHL.U32 R4, R195, 0x4, RZ ;  /* 0x00000004c3047824 */ /* 0x002fe200078e00ff */
[C---:B--2---:R-:W-:Y:S02]  /*10a80*/  SHF.L.U64.HI R9, R196.reuse, 0x2, R199 ;  /* 0x00000002c4097819 */ /* 0x044fe400000102c7 */
[----:B------:R-:W2:Y:S04]  /*10a90*/  LDL.LU R199, [R1+0xe24] ;  /* 0x000e240001c77983 */ /* 0x000ea80000300800 */
[----:B------:R1:W-:Y:S04]  /*10aa0*/  STL [R1+0xbd4], R4 ;  /* 0x000bd40401007387 */ /* 0x0003e80000100800 */
[----:B------:R4:W-:Y:S01]  /*10ab0*/  STL [R1+0xbd0], R9 ;  /* 0x000bd00901007387 */ /* 0x0009e20000100800 */
[----:B-1----:R-:W-:Y:S01]  /*10ac0*/  IMAD.SHL.U32 R4, R196, 0x4, RZ ;  /* 0x00000004c4047824 */ /* 0x002fe200078e00ff */
[----:B---3--:R-:W-:-:S02]  /*10ad0*/  SHF.L.U64.HI R10, R197, 0x2, R200 ;  /* 0x00000002c50a7819 */ /* 0x008fc400000102c8 */
[----:B------:R-:W3:Y:S04]  /*10ae0*/  LDL.LU R200, [R1+0xe20] ;  /* 0x000e200001c87983 */ /* 0x000ee80000300800 */
[----:B------:R1:W-:Y:S04]  /*10af0*/  STL [R1+0xbcc], R4 ;  /* 0x000bcc0401007387 */ /* 0x0003e80000100800 */
[----:B------:R-:W-:Y:S01]  /*10b00*/  STL [R1+0xbc8], R10 ;  /* 0x000bc80a01007387 */ /* 0x000fe20000100800 */
[----:B----4-:R-:W-:-:S03]  /*10b10*/  SHF.L.U64.HI R9, R198, 0x2, R201 ;  /* 0x00000002c6097819 */ /* 0x010fc600000102c9 */
        /* <DEDUP_REMOVED lines=25> */
[C---:B---3--:R-:W-:Y:S01]  /*10cb0*/  SHF.L.U64.HI R10, R203.reuse, 0x2, R207 ;  /* 0x00000002cb0a7819 */ /* 0x048fe200000102cf */
[----:B------:R-:W-:Y:S01]  /*10cc0*/  IMAD.SHL.U32 R9, R203, 0x4, RZ ;  /* 0x00000004cb097824 */ /* 0x000fe200078e00ff */
[----:B------:R-:W3:Y:S04]  /*10cd0*/  LDL.LU R207, [R1+0xe08] ;  /* 0x000e080001cf7983 */ /* 0x000ee80000300800 */
[----:B------:R1:W-:Y:S01]  /*10ce0*/  STL [R1+0xb9c], R4 ;  /* 0x000b9c0401007387 */ /* 0x0003e20000100800 */
[----:B----4-:R-:W-:-:S03]  /*10cf0*/  SHF.L.U64.HI R11, R204, 0x2, R210 ;  /* 0x00000002cc0b7819 */ /* 0x010fc600000102d2 */
[----:B-1----:R-:W4:Y:S04]  /*10d00*/  LDL.LU R4, [R1+0x24c] ;  /* 0x00024c0001047983 */ /* 0x002f280000300800 */
[----:B------:R-:W-:Y:S04]  /*10d10*/  STL [R1+0xb98], R10 ;  /* 0x000b980a01007387 */ /* 0x000fe80000100800 */
[----:B------:R1:W-:Y:S04]  /*10d20*/  STL [R1+0xb94], R9 ;  /* 0x000b940901007387 */ /* 0x0003e80000100800 */
[----:B------:R-:W4:Y:S01]  /*10d30*/  LDL.LU R210, [R1+0xe04] ;  /* 0x000e040001d27983 */ /* 0x000f220000300800 */
[----:B-1----:R-:W-:-:S03]  /*10d40*/  IMAD.SHL.U32 R9, R204, 0x4, RZ ;  /* 0x00000004cc097824 */ /* 0x002fc600078e00ff */
[----:B------:R-:W-:Y:S04]  /*10d50*/  STL [R1+0xb90], R11 ;  /* 0x000b900b01007387 */ /* 0x000fe80000100800 */
[----:B------:R-:W-:Y:S01]  /*10d60*/  STL [R1+0xb8c], R9 ;  /* 0x000b8c0901007387 */ /* 0x000fe20000100800 */
[C---:B--2---:R-:W-:Y:S01]  /*10d70*/  SHF.L.U64.HI R10, R206.reuse, 0x2, R8 ;  /* 0x00000002ce0a7819 */ /* 0x044fe20000010208 */
[----:B------:R-:W-:-:S04]  /*10d80*/  IMAD.SHL.U32 R8, R206, 0x4, RZ ;  /* 0x00000004ce087824 */ /* 0x000fc800078e00ff */
[----:B------:R-:W-:Y:S04]  /*10d90*/  STL [R1+0xb88], R10 ;  /* 0x000b880a01007387 */ /* 0x000fe80000100800 */
[----:B------:R1:W-:Y:S02]  /*10da0*/  STL [R1+0xb84], R8 ;  /* 0x000b840801007387 */ /* 0x0003e40000100800 */
[C---:B-1----:R-:W-:Y:S01]  /*10db0*/  SHF.L.U64.HI R8, R209.reuse, 0x2, R6 ;  /* 0x00000002d1087819 */ /* 0x042fe20000010206 */
[----:B------:R-:W-:Y:S01]  /*10dc0*/  IMAD.SHL.U32 R6, R209, 0x4, RZ ;  /* 0x00000004d1067824 */ /* 0x000fe200078e00ff */
[C---:B---3--:R-:W-:Y:S01]  /*10dd0*/  SHF.L.U64.HI R9, R207.reuse, 0x2, R7 ;  /* 0x00000002cf097819 */ /* 0x048fe20000010207 */
[----:B------:R-:W-:-:S04]  /*10de0*/  IMAD.SHL.U32 R7, R207, 0x4, RZ ;  /* 0x00000004cf077824 */ /* 0x000fc800078e00ff */
[----:B------:R-:W-:Y:S04]  /*10df0*/  STL [R1+0xb80], R9 ;  /* 0x000b800901007387 */ /* 0x000fe80000100800 */
[----:B------:R4:W-:Y:S04]  /*10e00*/  STL [R1+0xb7c], R7 ;  /* 0x000b7c0701007387 */ /* 0x0009e80000100800 */
[----:B------:R-:W-:Y:S04]  /*10e10*/  STL [R1+0xb78], R8 ;  /* 0x000b780801007387 */ /* 0x000fe80000100800 */
[----:B------:R1:W-:Y:S01]  /*10e20*/  STL [R1+0xb74], R6 ;  /* 0x000b740601007387 */ /* 0x0003e20000100800 */
[C---:B----4-:R-:W-:Y:S01]  /*10e30*/  SHF.L.U64.HI R7, R210.reuse, 0x2, R5 ;  /* 0x00000002d2077819 */ /* 0x050fe20000010205 */
[----:B------:R-:W-:Y:S01]  /*10e40*/  IMAD.SHL.U32 R5, R210, 0x4, RZ ;  /* 0x00000004d2057824 */ /* 0x000fe200078e00ff */
[----:B-1----:R-:W-:-:S03]  /*10e50*/  SHF.L.U64.HI R6, R0, 0x2, R211 ;  /* 0x0000000200067819 */ /* 0x002fc600000102d3 */
[----:B------:R-:W-:Y:S01]  /*10e60*/  STL [R1+0xb70], R7 ;  /* 0x000b700701007387 */ /* 0x000fe20000100800 */
[----:B------:R-:W-:-:S03]  /*10e70*/  IMAD.SHL.U32 R0, R0, 0x4, RZ ;  /* 0x0000000400007824 */ /* 0x000fc600078e00ff */
[----:B------:R-:W2:Y:S04]  /*10e80*/  LDL.LU R211, [R1+0xe00] ;  /* 0x000e000001d37983 */ /* 0x000ea80000300800 */
[----:B------:R1:W-:Y:S04]  /*10e90*/  STL [R1+0xb6c], R5 ;  /* 0x000b6c0501007387 */ /* 0x0003e80000100800 */
[----:B------:R3:W-:Y:S01]  /*10ea0*/  STL [R1+0xb68], R6 ;  /* 0x000b680601007387 */ /* 0x0007e20000100800 */
[----:B-1----:R-:W-:-:S03]  /*10eb0*/  SHF.L.U64.HI R5, R205, 0x2, R212 ;  /* 0x00000002cd057819 */ /* 0x002fc600000102d4 */
[----:B------:R-:W4:Y:S01]  /*10ec0*/  LDL.LU R212, [R1+0xdfc] ;  /* 0x000dfc0001d47983 */ /* 0x000f220000300800 */
[----:B---3--:R-:W-:-:S03]  /*10ed0*/  SHF.L.U64.HI R6, R208, 0x2, R213 ;  /* 0x00000002d0067819 */ /* 0x008fc600000102d5 */
[----:B------:R1:W-:Y:S04]  /*10ee0*/  STL [R1+0xb64], R0 ;  /* 0x000b640001007387 */ /* 0x0003e80000100800 */
[----:B------:R-:W-:Y:S04]  /*10ef0*/  STL [R1+0xb60], R5 ;  /* 0x000b600501007387 */ /* 0x000fe80000100800 */
[----:B------:R-:W3:Y:S01]  /*10f00*/  LDL.LU R213, [R1+0xdf8] ;  /* 0x000df80001d57983 */ /* 0x000ee20000300800 */
        /* <DEDUP_REMOVED lines=9> */
[----:B----4-:R-:W-:-:S02]  /*10fa0*/  SHF.L.U64.HI R6, R212, 0x2, R215 ;  /* 0x00000002d4067819 */ /* 0x010fc400000102d7 */
[----:B------:R-:W4:Y:S04]  /*10fb0*/  LDL.LU R215, [R1+0xdf0] ;  /* 0x000df00001d77983 */ /* 0x000f280000300800 */
[----:B------:R1:W-:Y:S04]  /*10fc0*/  STL [R1+0xb4c], R0 ;  /* 0x000b4c0001007387 */ /* 0x0003e80000100800 */
[----:B------:R-:W-:Y:S01]  /*10fd0*/  STL [R1+0xb48], R6 ;  /* 0x000b480601007387 */ /* 0x000fe20000100800 */
[----:B---3--:R-:W-:-:S03]  /*10fe0*/  SHF.L.U64.HI R5, R213, 0x2, R216 ;  /* 0x00000002d5057819 */ /* 0x008fc600000102d8 */
        /* <DEDUP_REMOVED lines=13> */
[----:B------:R1:W-:Y:S01]  /*110c0*/  STL [R1+0xb30], R5 ;  /* 0x000b300501007387 */ /* 0x0003e20000100800 */
[----:B---3--:R-:W-:-:S03]  /*110d0*/  SHF.L.U64.HI R6, R216, 0x2, R219 ;  /* 0x00000002d8067819 */ /* 0x008fc600000102db */
[----:B------:R-:W3:Y:S01]  /*110e0*/  LDL.LU R219, [R1+0xde0] ;  /* 0x000de00001db7983 */ /* 0x000ee20000300800 */
[----:B-1----:R-:W-:Y:S02]  /*110f0*/  IMAD.SHL.U32 R0, R215, 0x4, RZ ;  /* 0x00000004d7007824 */ /* 0x002fe400078e00ff */
[----:B------:R-:W-:-:S03]  /*11100*/  IMAD.SHL.U32 R5, R216, 0x4, RZ ;  /* 0x00000004d8057824 */ /* 0x000fc600078e00ff */
[----:B------:R2:W-:Y:S04]  /*11110*/  STL [R1+0xb2c], R0 ;  /* 0x000b2c0001007387 */ /* 0x0005e80000100800 */
[----:B------:R1:W-:Y:S01]  /*11120*/  STL [R1+0xb28], R6 ;  /* 0x000b280601007387 */ /* 0x0003e20000100800 */
[C---:B--2---:R-:W-:Y:S01]  /*11130*/  SHF.L.U64.HI R0, R217.reuse, 0x2, R220 ;  /* 0x00000002d9007819 */ /* 0x044fe200000102dc */
[----:B-1----:R-:W-:Y:S02]  /*11140*/  IMAD.SHL.U32 R6, R217, 0x4, RZ ;  /* 0x00000004d9067824 */ /* 0x002fe400078e00ff */
[----:B------:R-:W2:Y:S04]  /*11150*/  LDL.LU R220, [R1+0xddc] ;  /* 0x000ddc0001dc7983 */ /* 0x000ea80000300800 */
[----:B------:R4:W-:Y:S04]  /*11160*/  STL [R1+0xb24], R5 ;  /* 0x000b240501007387 */ /* 0x0009e80000100800 */
[----:B------:R1:W-:Y:S01]  /*11170*/  STL [R1+0xb20], R0 ;  /* 0x000b200001007387 */ /* 0x0003e20000100800 */
[----:B----4-:R-:W-:-:S03]  /*11180*/  SHF.L.U64.HI R5, R218, 0x2, R4 ;  /* 0x00000002da057819 */ /* 0x010fc60000010204 */
[----:B------:R-:W-:Y:S04]  /*11190*/  STL [R1+0xb1c], R6 ;  /* 0x000b1c0601007387 */ /* 0x000fe80000100800 */
[----:B------:R-:W-:Y:S01]  /*111a0*/  STL [R1+0xb18], R5 ;  /* 0x000b180501007387 */ /* 0x000fe20000100800 */
[----:B---3--:R-:W-:-:S03]  /*111b0*/  SHF.L.U64.HI R4, R219, 0x2, R221 ;  /* 0x00000002db047819 */ /* 0x008fc600000102dd */
[----:B------:R-:W3:Y:S01]  /*111c0*/  LDL.LU R221, [R1+0xdd8] ;  /* 0x000dd80001dd7983 */ /* 0x000ee20000300800 */
[----:B-1----:R-:W-:-:S05]  /*111d0*/  IMAD.SHL.U32 R0, R218, 0x4, RZ ;  /* 0x00000004da007824 */ /* 0x002fca00078e00ff */
[----:B------:R1:W-:Y:S04]  /*111e0*/  STL [R1+0xb14], R0 ;  /* 0x000b140001007387 */ /* 0x0003e80000100800 */
[----:B------:R-:W4:Y:S01]  /*111f0*/  LDL.LU R15, [R1+0x278] ;  /* 0x00027800010f7983 */ /* 0x000f220000300800 */
[----:B-1----:R-:W-:-:S03]  /*11200*/  IMAD.SHL.U32 R0, R219, 0x4, RZ ;  /* 0x00000004db007824 */ /* 0x002fc600078e00ff */
[----:B------:R2:W-:Y:S04]  /*11210*/  STL [R1+0xb10], R4 ;  /* 0x000b100401007387 */ /* 0x0005e80000100800 */
[----:B------:R-:W4:Y:S04]  /*11220*/  LDL.LU R14, [R1+0x27c] ;  /* 0x00027c00010e7983 */ /* 0x000f280000300800 */
[----:B------:R1:W-:Y:S01]  /*11230*/  STL [R1+0xb0c], R0 ;  /* 0x000b0c0001007387 */ /* 0x0003e20000100800 */
[C---:B--2---:R-:W-:Y:S01]  /*11240*/  SHF.L.U64.HI R4, R220.reuse, 0x2, R223 ;  /* 0x00000002dc047819 */ /* 0x044fe200000102df */
[----:B-1----:R-:W-:-:S02]  /*11250*/  IMAD.SHL.U32 R0, R220, 0x4, RZ ;  /* 0x00000004dc007824 */ /* 0x002fc400078e00ff */
[----:B------:R-:W2:Y:S04]  /*11260*/  LDL.LU R223, [R1+0xdd4] ;  /* 0x000dd40001df7983 */ /* 0x000ea80000300800 */
[----:B------:R-:W2:Y:S04]  /*11270*/  LDL.LU R7, [R1+0x280] ;  /* 0x0002800001077983 */ /* 0x000ea80000300800 */
[----:B------:R3:W-:Y:S04]  /*11280*/  STL [R1+0xb08], R4 ;  /* 0x000b080401007387 */ /* 0x0007e80000100800 */
[----:B------:R-:W2:Y:S04]  /*11290*/  LDL.LU R6, [R1+0x284] ;  /* 0x0002840001067983 */ /* 0x000ea80000300800 */
[----:B------:R1:W-:Y:S01]  /*112a0*/  STL [R1+0xb04], R0 ;  /* 0x000b040001007387 */ /* 0x0003e20000100800 */
[----:B---3--:R-:W-:-:S03]  /*112b0*/  SHF.L.U64.HI R4, R221, 0x2, R222 ;  /* 0x00000002dd047819 */ /* 0x008fc600000102de */
[----:B------:R-:W3:Y:S01]  /*112c0*/  LDL.LU R222, [R1+0xdd0] ;  /* 0x000dd00001de7983 */ /* 0x000ee20000300800 */
[----:B-1----:R-:W-:-:S03]  /*112d0*/  IMAD.SHL.U32 R0, R221, 0x4, RZ ;  /* 0x00000004dd007824 */ /* 0x002fc600078e00ff */
[----:B------:R-:W2:Y:S04]  /*112e0*/  LDL.LU R13, [R1+0x288] ;  /* 0x00028800010d7983 */ /* 0x000ea80000300800 */
[----:B------:R1:W-:Y:S04]  /*112f0*/  STL [R1+0xb00], R4 ;  /* 0x000b000401007387 */ /* 0x0003e80000100800 */
[----:B------:R-:W4:Y:S04]  /*11300*/  LDL.LU R12, [R1+0x10] ;  /* 0x00001000010c7983 */ /* 0x000f280000300800 */
[----:B------:R1:W-:Y:S04]  /*11310*/  STL [R1+0xafc], R0 ;  /* 0x000afc0001007387 */ /* 0x0003e80000100800 */
[----:B------:R-:W4:Y:S04]  /*11320*/  LDL.LU R11, [R1+0x28c] ;  /* 0x00028c00010b7983 */ /* 0x000f280000300800 */
[----:B------:R-:W4:Y:S04]  /*11330*/  LDL.LU R10, [R1+0x14] ;  /* 0x00001400010a7983 */ /* 0x000f280000300800 */
[----:B------:R-:W4:Y:S04]  /*11340*/  LDL.LU R9, [R1+0x290] ;  /* 0x0002900001097983 */ /* 0x000f280000300800 */
[----:B------:R-:W4:Y:S04]  /*11350*/  LDL.LU R8, [R1+0x18] ;  /* 0x0000180001087983 */ /* 0x000f280000300800 */
[----:B------:R-:W4:Y:S04]  /*11360*/  LDL.LU R5, [R1+0x294] ;  /* 0x0002940001057983 */ /* 0x000f280000300800 */
[----:B-1----:R-:W4:Y:S01]  /*11370*/  LDL.LU R4, [R1+0x1c] ;  /* 0x00001c0001047983 */ /* 0x002f220000300800 */
[----:B---3--:R-:W-:-:S03]  /*11380*/  SHF.L.U64.HI R16, R222, 0x2, R237 ;  /* 0x00000002de107819 */ /* 0x008fc600000102ed */
[----:B------:R-:W3:Y:S01]  /*11390*/  LDL.LU R237, [R1+0xdcc] ;  /* 0x000dcc0001ed7983 */ /* 0x000ee20000300800 */
[----:B------:R-:W-:Y:S01]  /*113a0*/  IMAD.SHL.U32 R0, R222, 0x4, RZ ;  /* 0x00000004de007824 */ /* 0x000fe200078e00ff */
[----:B--2---:R-:W-:Y:S02]  /*113b0*/  SHF.L.U64.HI R17, R223, 0x2, R238 ;  /* 0x00000002df117819 */ /* 0x004fe400000102ee */
[----:B------:R1:W-:Y:S04]  /*113c0*/  STL [R1+0xaf8], R16 ;  /* 0x000af81001007387 */ /* 0x0003e80000100800 */
[----:B------:R-:W2:Y:S04]  /*113d0*/  LDL.LU R238, [R1+0xdc8] ;  /* 0x000dc80001ee7983 */ /* 0x000ea80000300800 */
[----:B------:R1:W-:Y:S02]  /*113e0*/  STL [R1+0xaf4], R0 ;  /* 0x000af40001007387 */ /* 0x0003e40000100800 */
[----:B-1----:R-:W-:-:S02]  /*113f0*/  SHF.L.U64.HI R16, R236, 0x2, R239 ;  /* 0x00000002ec107819 */ /* 0x002fc400000102ef */
[----:B------:R3:W-:Y:S04]  /*11400*/  STL [R1+0xaf0], R17 ;  /* 0x000af01101007387 */ /* 0x0007e80000100800 */
[----:B------:R-:W4:Y:S01]  /*11410*/  LDL.LU R239, [R1+0xdc4] ;  /* 0x000dc40001ef7983 */ /* 0x000f220000300800 */
[----:B------:R-:W-:-:S05]  /*11420*/  IMAD.SHL.U32 R0, R223, 0x4, RZ ;  /* 0x00000004df007824 */ /* 0x000fca00078e00ff */
[----:B------:R1:W-:Y:S04]  /*11430*/  STL [R1+0xaec], R0 ;  /* 0x000aec0001007387 */ /* 0x0003e80000100800 */
[----:B------:R2:W-:Y:S01]  /*11440*/  STL [R1+0xae8], R16 ;  /* 0x000ae81001007387 */ /* 0x0005e20000100800 */
[----:B---3--:R-:W-:-:S03]  /*11450*/  SHF.L.U64.HI R17, R237, 0x2, R240 ;  /* 0x00000002ed117819 */ /* 0x008fc600000102f0 */
[----:B------:R-:W3:Y:S01]  /*11460*/  LDL.LU R240, [R1+0xdc0] ;  /* 0x000dc00001f07983 */ /* 0x000ee20000300800 */
[----:B-1----:R-:W-:-:S05]  /*11470*/  IMAD.SHL.U32 R0, R236, 0x4, RZ ;  /* 0x00000004ec007824 */ /* 0x002fca00078e00ff */
[----:B------:R1:W-:Y:S01]  /*11480*/  STL [R1+0xae4], R0 ;  /* 0x000ae40001007387 */ /* 0x0003e20000100800 */
[----:B--2---:R-:W-:-:S03]  /*11490*/  SHF.L.U64.HI R16, R238, 0x2, R241 ;  /* 0x00000002ee107819 */ /* 0x004fc600000102f1 */
[----:B------:R4:W-:Y:S04]  /*114a0*/  STL [R1+0xae0], R17 ;  /* 0x000ae01101007387 */ /* 0x0009e80000100800 */
[----:B------:R-:W2:Y:S01]  /*114b0*/  LDL.LU R241, [R1+0xdbc] ;  /* 0x000dbc0001f17983 */ /* 0x000ea20000300800 */
[----:B-1----:R-:W-:-:S05]  /*114c0*/  IMAD.SHL.U32 R0, R237, 0x4, RZ ;  /* 0x00000004ed007824 */ /* 0x002fca00078e00ff */
[----:B------:R1:W-:Y:S01]  /*114d0*/  STL [R1+0xadc], R0 ;  /* 0x000adc0001007387 */ /* 0x0003e20000100800 */
[----:B----4-:R-:W-:-:S03]  /*114e0*/  SHF.L.U64.HI R17, R239, 0x2, R243 ;  /* 0x00000002ef117819 */ /* 0x010fc600000102f3 */
[----:B------:R-:W-:Y:S04]  /*114f0*/  STL [R1+0xad8], R16 ;  /* 0x000ad81001007387 */ /* 0x000fe80000100800 */
[----:B------:R-:W4:Y:S01]  /*11500*/  LDL.LU R243, [R1+0xdb8] ;  /* 0x000db80001f37983 */ /* 0x000f220000300800 */
[----:B-1----:R-:W-:-:S05]  /*11510*/  IMAD.SHL.U32 R0, R238, 0x4, RZ ;  /* 0x00000004ee007824 */ /* 0x002fca00078e00ff */
[----:B------:R3:W-:Y:S04]  /*11520*/  STL [R1+0xad4], R0 ;  /* 0x000ad40001007387 */ /* 0x0007e80000100800 */
[----:B------:R1:W-:Y:S01]  /*11530*/  STL [R1+0xad0], R17 ;  /* 0x000ad01101007387 */ /* 0x0003e20000100800 */
[----:B---3--:R-:W-:-:S03]  /*11540*/  SHF.L.U64.HI R0, R240, 0x2, R245 ;  /* 0x00000002f0007819 */ /* 0x008fc600000102f5 */
[----:B------:R-:W3:Y:S01]  /*11550*/  LDL.LU R245, [R1+0xdb4] ;  /* 0x000db40001f57983 */ /* 0x000ee20000300800 */
[----:B------:R-:W-:Y:S02]  /*11560*/  IMAD.SHL.U32 R16, R239, 0x4, RZ ;  /* 0x00000004ef107824 */ /* 0x000fe400078e00ff */
[----:B-1----:R-:W-:-:S03]  /*11570*/  IMAD.SHL.U32 R17, R240, 0x4, RZ ;  /* 0x00000004f0117824 */ /* 0x002fc600078e00ff */
[----:B------:R2:W-:Y:S04]  /*11580*/  STL [R1+0xacc], R16 ;  /* 0x000acc1001007387 */ /* 0x0005e80000100800 */
[----:B------:R1:W-:Y:S01]  /*11590*/  STL [R1+0xac8], R0 ;  /* 0x000ac80001007387 */ /* 0x0003e20000100800 */
[----:B--2---:R-:W-:-:S03]  /*115a0*/  SHF.L.U64.HI R16, R241, 0x2, R15 ;  /* 0x00000002f1107819 */ /* 0x004fc6000001020f */
[----:B------:R-:W-:Y:S01]  /*115b0*/  STL [R1+0xac4], R17 ;  /* 0x000ac41101007387 */ /* 0x000fe20000100800 */
[----:B-1----:R-:W-:-:S03]  /*115c0*/  IMAD.SHL.U32 R0, R241, 0x4, RZ ;  /* 0x00000004f1007824 */ /* 0x002fc600078e00ff */
[----:B------:R-:W-:Y:S04]  /*115d0*/  STL [R1+0xac0], R16 ;  /* 0x000ac01001007387 */ /* 0x000fe80000100800 */
[----:B------:R1:W-:Y:S01]  /*115e0*/  STL [R1+0xabc], R0 ;  /* 0x000abc0001007387 */ /* 0x0003e20000100800 */
[C---:B----4-:R-:W-:Y:S01]  /*115f0*/  SHF.L.U64.HI R15, R243.reuse, 0x2, R14 ;  /* 0x00000002f30f7819 */ /* 0x050fe2000001020e */
[----:B------:R-:W-:-:S04]  /*11600*/  IMAD.SHL.U32 R14, R243, 0x4, RZ ;  /* 0x00000004f30e7824 */ /* 0x000fc800078e00ff */
[----:B------:R-:W-:Y:S01]  /*11610*/  STL [R1+0xab8], R15 ;  /* 0x000ab80f01007387 */ /* 0x000fe20000100800 */
[C---:B-1----:R-:W-:Y:S01]  /*11620*/  SHF.L.U64.HI R0, R244.reuse, 0x2, R7 ;  /* 0x00000002f4007819 */ /* 0x042fe20000010207 */
[----:B------:R-:W-:Y:S02]  /*11630*/  IMAD.SHL.U32 R7, R244, 0x4, RZ ;  /* 0x00000004f4077824 */ /* 0x000fe400078e00ff */
[----:B------:R-:W-:Y:S04]  /*11640*/  STL [R1+0xab4], R14 ;  /* 0x000ab40e01007387 */ /* 0x000fe80000100800 */
[----:B------:R-:W-:Y:S04]  /*11650*/  STL [R1+0xab0], R0 ;  /* 0x000ab00001007387 */ /* 0x000fe80000100800 */
[----:B------:R1:W-:Y:S04]  /*11660*/  STL [R1+0xaac], R7 ;  /* 0x000aac0701007387 */ /* 0x0003e80000100800 */
[----:B-1----:R-:W2:Y:S01]  /*11670*/  LDL.LU R7, [R1+0x298] ;  /* 0x0002980001077983 */ /* 0x002ea20000300800 */
[----:B---3--:R-:W-:-:S05]  /*11680*/  SHF.L.U64.HI R6, R245, 0x2, R6 ;  /* 0x00000002f5067819 */ /* 0x008fca0000010206 */
[----:B------:R1:W-:Y:S04]  /*11690*/  STL [R1+0xaa8], R6 ;  /* 0x000aa80601007387 */ /* 0x0003e80000100800 */
[----:B-1----:R-:W2:Y:S01]  /*116a0*/  LDL.LU R6, [R1+0x20] ;  /* 0x0000200001067983 */ /* 0x002ea20000300800 */
[----:B------:R-:W-:Y:S01]  /*116b0*/  IMAD.SHL.U32 R0, R245, 0x4, RZ ;  /* 0x00000004f5007824 */ /* 0x000fe200078e00ff */
[----:B------:R-:W-:-:S04]  /*116c0*/  SHF.L.U64.HI R13, R12, 0x2, R13 ;  /* 0x000000020c0d7819 */ /* 0x000fc8000001020d */
[----:B------:R1:W-:Y:S01]  /*116d0*/  STL [R1+0xaa4], R0 ;  /* 0x000aa40001007387 */ /* 0x0003e20000100800 */
[C---:B------:R-:W-:Y:S01]  /*116e0*/  SHF.L.U64.HI R11, R10.reuse, 0x2, R11 ;  /* 0x000000020a0b7819 */ /* 0x040fe2000001020b */
[----:B------:R-:W-:Y:S02]  /*116f0*/  IMAD.SHL.U32 R10, R10, 0x4, RZ ;  /* 0x000000040a0a7824 */ /* 0x000fe400078e00ff */
[----:B------:R-:W-:Y:S01]  /*11700*/  STL [R1+0xaa0], R13 ;  /* 0x000aa00d01007387 */ /* 0x000fe20000100800 */
[----:B-1----:R-:W-:Y:S01]  /*11710*/  IMAD.SHL.U32 R0, R12, 0x4, RZ ;  /* 0x000000040c007824 */ /* 0x002fe200078e00ff */
[----:B------:R-:W-:-:S04]  /*11720*/  SHF.L.U64.HI R5, R4, 0x2, R5 ;  /* 0x0000000204057819 */ /* 0x000fc80000010205 */
[----:B------:R1:W-:Y:S04]  /*11730*/  STL [R1+0xa9c], R0 ;  /* 0x000a9c0001007387 */ /* 0x0003e80000100800 */
[----:B------:R-:W-:Y:S01]  /*11740*/  STL [R1+0xa98], R11 ;  /* 0x000a980b01007387 */ /* 0x000fe20000100800 */
[C---:B-1----:R-:W-:Y:S01]  /*11750*/  SHF.L.U64.HI R0, R8.reuse, 0x2, R9 ;  /* 0x0000000208007819 */ /* 0x042fe20000010209 */
[----:B------:R-:W-:Y:S02]  /*11760*/  IMAD.SHL.U32 R8, R8, 0x4, RZ ;  /* 0x0000000408087824 */ /* 0x000fe400078e00ff */
[----:B------:R-:W-:Y:S04]  /*11770*/  STL [R1+0xa94], R10 ;  /* 0x000a940a01007387 */ /* 0x000fe80000100800 */
[----:B------:R1:W-:Y:S04]  /*11780*/  STL [R1+0xa90], R0 ;  /* 0x000a900001007387 */ /* 0x0003e80000100800 */
[----:B------:R-:W-:Y:S04]  /*11790*/  STL [R1+0xa8c], R8 ;  /* 0x000a8c0801007387 */ /* 0x000fe80000100800 */
[----:B------:R-:W3:Y:S01]  /*117a0*/  LDL.LU R117, [R1+0x29c] ;  /* 0x00029c0001757983 */ /* 0x000ee20000300800 */
[----:B-1----:R-:W-:-:S03]  /*117b0*/  IMAD.SHL.U32 R0, R4, 0x4, RZ ;  /* 0x0000000404007824 */ /* 0x002fc600078e00ff */
[----:B------:R1:W-:Y:S04]  /*117c0*/  STL [R1+0xa88], R5 ;  /* 0x000a880501007387 */ /* 0x0003e80000100800 */
[----:B------:R-:W3:Y:S04]  /*117d0*/  LDL.LU R116, [R1+0x24] ;  /* 0x0000240001747983 */ /* 0x000ee80000300800 */
[----:B------:R4:W-:Y:S04]  /*117e0*/  STL [R1+0xa84], R0 ;  /* 0x000a840001007387 */ /* 0x0009e80000100800 */
[----:B------:R-:W3:Y:S04]  /*117f0*/  LDL.LU R39, [R1+0x2d0] ;  /* 0x0002d00001277983 */ /* 0x000ee80000300800 */
        /* <DEDUP_REMOVED lines=17> */
[----:B-1----:R-:W3:Y:S04]  /*11910*/  LDL.LU R5, [R1+0x304] ;  /* 0x0003040001057983 */ /* 0x002ee80000300800 */
[----:B------:R-:W3:Y:S04]  /*11920*/  LDL.LU R4, [R1+0x4c] ;  /* 0x00004c0001047983 */ /* 0x000ee80000300800 */
[----:B------:R-:W3:Y:S01]  /*11930*/  LDL.LU R13, [R1+0x308] ;  /* 0x00030800010d7983 */ /* 0x000ee20000300800 */
[C---:B--2---:R-:W-:Y:S01]  /*11940*/  SHF.L.U64.HI R7, R6.reuse, 0x2, R7 ;  /* 0x0000000206077819 */ /* 0x044fe20000010207 */
[----:B----4-:R-:W-:-:S04]  /*11950*/  IMAD.SHL.U32 R0, R6, 0x4, RZ ;  /* 0x0000000406007824 */ /* 0x010fc800078e00ff */
[----:B------:R1:W-:Y:S04]  /*11960*/  STL [R1+0xa80], R7 ;  /* 0x000a800701007387 */ /* 0x0003e80000100800 */
[----:B------:R-:W2:Y:S04]  /*11970*/  LDL.LU R12, [R1+0x50] ;  /* 0x00005000010c7983 */ /* 0x000ea80000300800 */
[----:B------:R3:W-:Y:S04]  /*11980*/  STL [R1+0xa7c], R0 ;  /* 0x000a7c0001007387 */ /* 0x0007e80000100800 */
[----:B------:R-:W4:Y:S04]  /*11990*/  LDL.LU R11, [R1+0x30c] ;  /* 0x00030c00010b7983 */ /* 0x000f280000300800 */
[----:B------:R-:W4:Y:S04]  /*119a0*/  LDL.LU R10, [R1+0x54] ;  /* 0x00005400010a7983 */ /* 0x000f280000300800 */
[----:B------:R-:W4:Y:S04]  /*119b0*/  LDL.LU R9, [R1+0x310] ;  /* 0x0003100001097983 */ /* 0x000f280000300800 */
[----:B------:R-:W4:Y:S04]  /*119c0*/  LDL.LU R8, [R1+0x58] ;  /* 0x0000580001087983 */ /* 0x000f280000300800 */
[----:B-1----:R-:W4:Y:S04]  /*119d0*/  LDL.LU R7, [R1+0x314] ;  /* 0x0003140001077983 */ /* 0x002f280000300800 */
[----:B------:R-:W4:Y:S01]  /*119e0*/  LDL.LU R6, [R1+0x5c] ;  /* 0x00005c0001067983 */ /* 0x000f220000300800 */
[C---:B---3--:R-:W-:Y:S01]  /*119f0*/  SHF.L.U64.HI R0, R116.reuse, 0x2, R117 ;  /* 0x0000000274007819 */ /* 0x048fe20000010275 */
[----:B------:R-:W-:-:S04]  /*11a00*/  IMAD.SHL.U32 R116, R116, 0x4, RZ ;  /* 0x0000000474747824 */ /* 0x000fc800078e00ff */
[----:B------:R1:W-:Y:S01]  /*11a10*/  STL [R1+0xa78], R0 ;  /* 0x000a780001007387 */ /* 0x0003e20000100800 */
[C---:B------:R-:W-:Y:S01]  /*11a20*/  SHF.L.U64.HI R39, R38.reuse, 0x2, R39 ;  /* 0x0000000226277819 */ /* 0x040fe20000010227 */
[----:B-1----:R-:W-:Y:S02]  /*11a30*/  IMAD.SHL.U32 R0, R38, 0x4, RZ ;  /* 0x0000000426007824 */ /* 0x002fe400078e00ff */
[----:B------:R-:W-:Y:S01]  /*11a40*/  STL [R1+0xa74], R116 ;  /* 0x000a747401007387 */ /* 0x000fe20000100800 */
[----:B------:R-:W-:-:S03]  /*11a50*/  SHF.L.U64.HI R37, R36, 0x2, R37 ;  /* 0x0000000224257819 */ /* 0x000fc60000010225 */
[----:B------:R-:W-:Y:S01]  /*11a60*/  STL [R1+0xa70], R39 ;  /* 0x000a702701007387 */ /* 0x000fe20000100800 */
[----:B------:R-:W-:-:S03]  /*11a70*/  IMAD.SHL.U32 R36, R36, 0x4, RZ ;  /* 0x0000000424247824 */ /* 0x000fc600078e00ff */
[----:B------:R1:W-:Y:S04]  /*11a80*/  STL [R1+0xa6c], R0 ;  /* 0x000a6c0001007387 */ /* 0x0003e80000100800 */
[----:B------:R-:W-:Y:S01]  /*11a90*/  STL [R1+0xa68], R37 ;  /* 0x000a682501007387 */ /* 0x000fe20000100800 */
[C---:B-1----:R-:W-:Y:S01]  /*11aa0*/  SHF.L.U64.HI R0, R34.reuse, 0x2, R35 ;  /* 0x0000000222007819 */ /* 0x042fe20000010223 */
[----:B------:R-:W-:Y:S02]  /*11ab0*/  IMAD.SHL.U32 R34, R34, 0x4, RZ ;  /* 0x0000000422227824 */ /* 0x000fe400078e00ff */
[----:B------:R-:W-:Y:S01]  /*11ac0*/  STL [R1+0xa64], R36 ;  /* 0x000a642401007387 */ /* 0x000fe20000100800 */
[----:B------:R-:W-:-:S03]  /*11ad0*/  SHF.L.U64.HI R33, R32, 0x2, R33 ;  /* 0x0000000220217819 */ /* 0x000fc60000010221 */
[----:B------:R1:W-:Y:S01]  /*11ae0*/  STL [R1+0xa60], R0 ;  /* 0x000a600001007387 */ /* 0x0003e20000100800 */
[----:B------:R-:W-:-:S03]  /*11af0*/  SHF.L.U64.HI R23, R22, 0x2, R23 ;  /* 0x0000000216177819 */ /* 0x000fc60000010217 */
[----:B------:R-:W-:Y:S01]  /*11b00*/  STL [R1+0xa5c], R34 ;  /* 0x000a5c2201007387 */ /* 0x000fe20000100800 */
[----:B------:R-:W-:Y:S02]  /*11b10*/  IMAD.SHL.U32 R22, R22, 0x4, RZ ;  /* 0x0000000416167824 */ /* 0x000fe400078e00ff */
[----:B-1----:R-:W-:Y:S01]  /*11b20*/  IMAD.SHL.U32 R0, R32, 0x4, RZ ;  /* 0x0000000420007824 */ /* 0x002fe200078e00ff */
[----:B------:R-:W-:Y:S04]  /*11b30*/  STL [R1+0xa58], R33 ;  /* 0x000a582101007387 */ /* 0x000fe80000100800 */
[----:B------:R1:W-:Y:S04]  /*11b40*/  STL [R1+0xa54], R0 ;  /* 0x000a540001007387 */ /* 0x0003e80000100800 */
[----:B------:R-:W-:Y:S01]  /*11b50*/  STL [R1+0xa50], R23 ;  /* 0x000a501701007387 */ /* 0x000fe20000100800 */
[----:B------:R-:W-:-:S02]  /*11b60*/  SHF.L.U64.HI R19, R18, 0x2, R19 ;  /* 0x0000000212137819 */ /* 0x000fc40000010213 */
[C---:B-1----:R-:W-:Y:S01]  /*11b70*/  SHF.L.U64.HI R0, R20.reuse, 0x2, R21 ;  /* 0x0000000214007819 */ /* 0x042fe20000010215 */
[----:B------:R-:W-:Y:S01]  /*11b80*/  IMAD.SHL.U32 R20, R20, 0x4, RZ ;  /* 0x0000000414147824 */ /* 0x000fe200078e00ff */
[----:B------:R-:W-:Y:S04]  /*11b90*/  STL [R1+0xa4c], R22 ;  /* 0x000a4c1601007387 */ /* 0x000fe80000100800 */
[----:B------:R1:W-:Y:S01]  /*11ba0*/  STL [R1+0xa48], R0 ;  /* 0x000a480001007387 */ /* 0x0003e20000100800 */
[C---:B------:R-:W-:Y:S01]  /*11bb0*/  SHF.L.U64.HI R17, R16.reuse, 0x2, R17 ;  /* 0x0000000210117819 */ /* 0x040fe20000010211 */
[----:B------:R-:W-:Y:S02]  /*11bc0*/  IMAD.SHL.U32 R16, R16, 0x4, RZ ;  /* 0x0000000410107824 */ /* 0x000fe400078e00ff */
[----:B------:R-:W-:Y:S01]  /*11bd0*/  STL [R1+0xa44], R20 ;  /* 0x000a441401007387 */ /* 0x000fe20000100800 */
[----:B-1----:R-:W-:-:S03]  /*11be0*/  IMAD.SHL.U32 R0, R18, 0x4, RZ ;  /* 0x0000000412007824 */ /* 0x002fc600078e00ff */
[----:B------:R-:W-:Y:S04]  /*11bf0*/  STL [R1+0xa40], R19 ;  /* 0x000a401301007387 */ /* 0x000fe80000100800 */
[----:B------:R1:W-:Y:S04]  /*11c00*/  STL [R1+0xa3c], R0 ;  /* 0x000a3c0001007387 */ /* 0x0003e80000100800 */
[----:B------:R-:W-:Y:S01]  /*11c10*/  STL [R1+0xa38], R17 ;  /* 0x000a381101007387 */ /* 0x000fe20000100800 */
[C---:B-1----:R-:W-:Y:S01]  /*11c20*/  SHF.L.U64.HI R0, R14.reuse, 0x2, R15 ;  /* 0x000000020e007819 */ /* 0x042fe2000001020f */
[----:B------:R-:W-:-:S02]  /*11c30*/  IMAD.SHL.U32 R15, R14, 0x4, RZ ;  /* 0x000000040e0f7824 */ /* 0x000fc400078e00ff */
[----:B------:R-:W-:Y:S01]  /*11c40*/  STL [R1+0xa34], R16 ;  /* 0x000a341001007387 */ /* 0x000fe20000100800 */
[----:B------:R-:W-:-:S03]  /*11c50*/  SHF.L.U64.HI R14, R4, 0x2, R5 ;  /* 0x00000002040e7819 */ /* 0x000fc60000010205 */
[----:B------:R1:W-:Y:S04]  /*11c60*/  STL [R1+0xa30], R0 ;  /* 0x000a300001007387 */ /* 0x0003e80000100800 */
[----:B------:R-:W-:Y:S04]  /*11c70*/  STL [R1+0xa2c], R15 ;  /* 0x000a2c0f01007387 */ /* 0x000fe80000100800 */
[----:B------:R-:W3:Y:S01]  /*11c80*/  LDL.LU R5, [R1+0x318] ;  /* 0x0003180001057983 */ /* 0x000ee20000300800 */
[----:B-1----:R-:W-:-:S03]  /*11c90*/  IMAD.SHL.U32 R0, R4, 0x4, RZ ;  /* 0x0000000404007824 */ /* 0x002fc600078e00ff */
[----:B------:R-:W-:Y:S04]  /*11ca0*/  STL [R1+0xa28], R14 ;  /* 0x000a280e01007387 */ /* 0x000fe80000100800 */
[----:B------:R-:W3:Y:S04]  /*11cb0*/  LDL.LU R4, [R1+0x60] ;  /* 0x0000600001047983 */ /* 0x000ee80000300800 */
[----:B------:R1:W-:Y:S01]  /*11cc0*/  STL [R1+0xa24], R0 ;  /* 0x000a240001007387 */ /* 0x0003e20000100800 */
[C---:B--2---:R-:W-:Y:S01]  /*11cd0*/  SHF.L.U64.HI R13, R12.reuse, 0x2, R13 ;  /* 0x000000020c0d7819 */ /* 0x044fe2000001020d */
[----:B-1----:R-:W-:-:S04]  /*11ce0*/  IMAD.SHL.U32 R0, R12, 0x4, RZ ;  /* 0x000000040c007824 */ /* 0x002fc800078e00ff */
        /* <DEDUP_REMOVED lines=8> */
[----:B------:R1:W-:Y:S01]  /*11d70*/  STL [R1+0xa10], R0 ;  /* 0x000a100001007387 */ /* 0x0003e20000100800 */
[----:B------:R-:W-:-:S03]  /*11d80*/  SHF.L.U64.HI R7, R6, 0x2, R7 ;  /* 0x0000000206077819 */ /* 0x000fc60000010207 */
[----:B------:R-:W-:Y:S04]  /*11d90*/  STL [R1+0xa0c], R8 ;  /* 0x000a0c0801007387 */ /* 0x000fe80000100800 */
[----:B------:R-:W2:Y:S01]  /*11da0*/  LDL.LU R117, [R1+0x31c] ;  /* 0x00031c0001757983 */ /* 0x000ea20000300800 */
[----:B-1----:R-:W-:-:S03]  /*11db0*/  IMAD.SHL.U32 R0, R6, 0x4, RZ ;  /* 0x0000000406007824 */ /* 0x002fc600078e00ff */
[----:B------:R-:W-:Y:S04]  /*11dc0*/  STL [R1+0xa08], R7 ;  /* 0x000a080701007387 */ /* 0x000fe80000100800 */
[----:B------:R-:W2:Y:S04]  /*11dd0*/  LDL.LU R116, [R1+0x64] ;  /* 0x0000640001747983 */ /* 0x000ea80000300800 */
[----:B------:R3:W-:Y:S04]  /*11de0*/  STL [R1+0xa04], R0 ;  /* 0x000a040001007387 */ /* 0x0007e80000100800 */
        /* <DEDUP_REMOVED lines=22> */
[C---:B---3--:R-:W-:Y:S01]  /*11f50*/  SHF.L.U64.HI R0, R4.reuse, 0x2, R5 ;  /* 0x0000000204007819 */ /* 0x048fe20000010205 */
[----:B------:R-:W-:-:S04]  /*11f60*/  IMAD.SHL.U32 R118, R4, 0x4, RZ ;  /* 0x0000000404767824 */ /* 0x000fc800078e00ff */
[----:B------:R2:W-:Y:S04]  /*11f70*/  STL [R1+0xa00], R0 ;  /* 0x000a000001007387 */ /* 0x0005e80000100800 */
[----:B------:R-:W3:Y:S04]  /*11f80*/  LDL.LU R9, [R1+0x94] ;  /* 0x0000940001097983 */ /* 0x000ee80000300800 */
[----:B------:R-:W3:Y:S04]  /*11f90*/  LDL.LU R8, [R1+0x380] ;  /* 0x0003800001087983 */ /* 0x000ee80000300800 */
[----:B------:R-:W3:Y:S04]  /*11fa0*/  LDL.LU R7, [R1+0x98] ;  /* 0x0000980001077983 */ /* 0x000ee80000300800 */
[----:B------:R-:W3:Y:S04]  /*11fb0*/  LDL.LU R6, [R1+0x384] ;  /* 0x0003840001067983 */ /* 0x000ee80000300800 */
[----:B------:R-:W3:Y:S04]  /*11fc0*/  LDL.LU R5, [R1+0x9c] ;  /* 0x00009c0001057983 */ /* 0x000ee80000300800 */
[----:B------:R-:W3:Y:S04]  /*11fd0*/  LDL.LU R4, [R1+0x388] ;  /* 0x0003880001047983 */ /* 0x000ee80000300800 */
[----:B------:R-:W-:Y:S01]  /*11fe0*/  STL [R1+0x9fc], R118 ;  /* 0x0009fc7601007387 */ /* 0x000fe20000100800 */
[C---:B--2---:R-:W-:Y:S01]  /*11ff0*/  SHF.L.U64.HI R0, R116.reuse, 0x2, R117 ;  /* 0x0000000274007819 */ /* 0x044fe20000010275 */
[----:B------:R-:W-:-:S04]  /*12000*/  IMAD.SHL.U32 R116, R116, 0x4, RZ ;  /* 0x0000000474747824 */ /* 0x000fc800078e00ff */
[----:B------:R1:W-:Y:S01]  /*12010*/  STL [R1+0x9f8], R0 ;  /* 0x0009f80001007387 */ /* 0x0003e20000100800 */
[C---:B----4-:R-:W-:Y:S01]  /*12020*/  SHF.L.U64.HI R39, R38.reuse, 0x2, R39 ;  /* 0x0000000226277819 */ /* 0x050fe20000010227 */
        /* <DEDUP_REMOVED lines=28> */
[----:B------:R-:W-:Y:S01]  /*121f0*/  STL [R1+0x9c0], R19 ;  /* 0x0009c01301007387 */ /* 0x000fe20000100800 */
[----:B------:R-:W-:-:S03]  /*12200*/  SHF.L.U64.HI R13, R12, 0x2, R13 ;  /* 0x000000020c0d7819 */ /* 0x000fc6000001020d */
[----:B------:R1:W-:Y:S04]  /*12210*/  STL [R1+0x9bc], R0 ;  /* 0x0009bc0001007387 */ /* 0x0003e80000100800 */
[----:B------:R-:W-:Y:S01]  /*12220*/  STL [R1+0x9b8], R17 ;  /* 0x0009b81101007387 */ /* 0x000fe20000100800 */
[C---:B-1----:R-:W-:Y:S01]  /*12230*/  SHF.L.U64.HI R0, R14.reuse, 0x2, R15 ;  /* 0x000000020e007819 */ /* 0x042fe2000001020f */
[----:B------:R-:W-:Y:S02]  /*12240*/  IMAD.SHL.U32 R14, R14, 0x4, RZ ;  /* 0x000000040e0e7824 */ /* 0x000fe400078e00ff */
[----:B------:R-:W-:Y:S04]  /*12250*/  STL [R1+0x9b4], R16 ;  /* 0x0009b41001007387 */ /* 0x000fe80000100800 */
[----:B------:R1:W-:Y:S04]  /*12260*/  STL [R1+0x9b0], R0 ;  /* 0x0009b00001007387 */ /* 0x0003e80000100800 */
[----:B------:R-:W-:Y:S04]  /*12270*/  STL [R1+0x9ac], R14 ;  /* 0x0009ac0e01007387 */ /* 0x000fe80000100800 */
[----:B------:R-:W-:Y:S01]  /*12280*/  STL [R1+0x9a8], R13 ;  /* 0x0009a80d01007387 */ /* 0x000fe20000100800 */
[----:B-1----:R-:W-:Y:S01]  /*12290*/  IMAD.SHL.U32 R0, R12, 0x4, RZ ;  /* 0x000000040c007824 */ /* 0x002fe200078e00ff */
[----:B------:R-:W-:-:S02]  /*122a0*/  SHF.L.U64.HI R12, R11, 0x2, R252 ;  /* 0x000000020b0c7819 */ /* 0x000fc400000102fc */
[----:B------:R-:W2:Y:S04]  /*122b0*/  LDL.LU R252, [R1+0xdb0] ;  /* 0x000db00001fc7983 */ /* 0x000ea80000300800 */
[----:B------:R1:W-:Y:S04]  /*122c0*/  STL [R1+0x9a4], R0 ;  /* 0x0009a40001007387 */ /* 0x0003e80000100800 */
[----:B------:R-:W-:Y:S01]  /*122d0*/  STL [R1+0x9a0], R12 ;  /* 0x0009a00c01007387 */ /* 0x000fe20000100800 */
[----:B-1----:R-:W-:Y:S01]  /*122e0*/  IMAD.SHL.U32 R0, R11, 0x4, RZ ;  /* 0x000000040b007824 */ /* 0x002fe200078e00ff */
[C---:B---3--:R-:W-:Y:S01]  /*122f0*/  SHF.L.U64.HI R10, R9.reuse, 0x2, R10 ;  /* 0x00000002090a7819 */ /* 0x048fe2000001020a */
        /* <DEDUP_REMOVED lines=8> */
[----:B------:R-:W-:-:S03]  /*12380*/  IMAD.MOV.U32 R8, RZ, RZ, c[0x0][0x18c] ;  /* 0x00006300ff087624 */ /* 0x000fc600078e00ff */
[----:B------:R-:W-:Y:S01]  /*12390*/  STL [R1+0x98c], R7 ;  /* 0x00098c0701007387 */ /* 0x000fe20000100800 */
[----:B-1----:R-:W-:-:S03]  /*123a0*/  IMAD.SHL.U32 R0, R5, 0x4, RZ ;  /* 0x0000000405007824 */ /* 0x002fc600078e00ff */
[----:B------:R1:W-:Y:S01]  /*123b0*/  STL [R1+0x988], R6 ;  /* 0x0009880601007387 */ /* 0x0003e20000100800 */
[----:B------:R-:W-:-:S03]  /*123c0*/  IMAD.MOV.U32 R5, RZ, RZ, c[0x0][0x18c] ;  /* 0x00006300ff057624 */ /* 0x000fc600078e00ff */
[----:B------:R3:W-:Y:S01]  /*123d0*/  STL [R1+0x984], R0 ;  /* 0x0009840001007387 */ /* 0x0007e20000100800 */
[----:B------:R-:W-:Y:S02]  /*123e0*/  IMAD.SHL.U32 R8, R8, 0x20, RZ ;  /* 0x0000002008087824 */ /* 0x000fe400078e00ff */
[----:B------:R-:W-:-:S03]  /*123f0*/  IMAD.SHL.U32 R5, R5, 0x20, RZ ;  /* 0x0000002005057824 */ /* 0x000fc600078e00ff */
[----:B------:R-:W-:-:S04]  /*12400*/  SHF.R.S32.HI R8, RZ, 0x1f, R8 ;  /* 0x0000001fff087819 */ /* 0x000fc80000011408 */
[----:B------:R-:W-:Y:S01]  /*12410*/  SHF.L.U64.HI R9, R5, 0x2, R8 ;  /* 0x0000000205097819 */ /* 0x000fe20000010208 */
[----:B-1----:R-:W-:-:S04]  /*12420*/  IMAD.MOV.U32 R6, RZ, RZ, c[0x0][0x188] ;  /* 0x00006200ff067624 */ /* 0x002fc800078e00ff */
[C---:B------:R-:W-:Y:S02]  /*12430*/  IMAD.SHL.U32 R7, R6.reuse, 0x20, RZ ;  /* 0x0000002006077824 */ /* 0x040fe400078e00ff */
[----:B------:R-:W-:-:S03]  /*12440*/  IMAD.SHL.U32 R6, R6, 0x20, RZ ;  /* 0x0000002006067824 */ /* 0x000fc600078e00ff */
[----:B------:R-:W-:-:S04]  /*12450*/  SHF.R.S32.HI R7, RZ, 0x1f, R7 ;  /* 0x0000001fff077819 */ /* 0x000fc80000011407 */
[----:B------:R-:W-:Y:S01]  /*12460*/  LEA.HI.X R240, R6, c[0x0][0x164], R7, 0x4, P1 ;  /* 0x0000590006f07a11 */ /* 0x000fe200008f2407 */
[----:B------:R-:W-:Y:S01]  /*12470*/  CS2R R172, SRZ ;  /* 0x0000000000ac7805 */ /* 0x000fe2000001ff00 */
[----:B------:R-:W-:Y:S01]  /*12480*/  CS2R R174, SRZ ;  /* 0x0000000000ae7805 */ /* 0x000fe2000001ff00 */
[C---:B--2---:R-:W-:Y:S01]  /*12490*/  SHF.L.U64.HI R4, R252.reuse, 0x2, R4 ;  /* 0x00000002fc047819 */ /* 0x044fe20000010204 */
[----:B---3--:R-:W-:-:S04]  /*124a0*/  IMAD.SHL.U32 R0, R252, 0x4, RZ ;  /* 0x00000004fc007824 */ /* 0x008fc800078e00ff */
[----:B------:R1:W-:Y:S04]  /*124b0*/  STL [R1+0x980], R4 ;  /* 0x0009800401007387 */ /* 0x0003e80000100800 */
[----:B------:R2:W5:Y:S04]  /*124c0*/  LDL.LU R252, [R1+0xdac] ;  /* 0x000dac0001fc7983 */ /* 0x0005680000300800 */
[----:B-1----:R-:W1:Y:S04]  /*124d0*/  S2R R4, SR_TID.X ;  /* 0x0000000000047919 */ /* 0x002e680000002100 */
[----:B------:R3:W-:Y:S02]  /*124e0*/  STL [R1+0x97c], R0 ;  /* 0x00097c0001007387 */ /* 0x0007e40000100800 */
[----:B---3--:R-:W-:-:S02]  /*124f0*/  LEA.HI.X R0, R5, c[0x0][0x16c], R8, 0x4, P0 ;  /* 0x00005b0005007a11 */ /* 0x008fc400000f2408 */
[----:B------:R-:W3:Y:S01]  /*12500*/  S2R R5, SR_TID.X ;  /* 0x0000000000057919 */ /* 0x000ee20000002100 */
[----:B-1----:R-:W-:-:S05]  /*12510*/  LOP3.LUT R4, R4, 0x3, RZ, 0xc0, !PT ;  /* 0x0000000304047812 */ /* 0x002fca00078ec0ff */
[----:B------:R-:W-:-:S05]  /*12520*/  IMAD R4, R4, 0x420, RZ ;  /* 0x0000042004047824 */ /* 0x000fca00078e02ff */
[----:B---3--:R-:W-:Y:S02]  /*12530*/  LOP3.LUT R4, R4, 0x5c, R5, 0x78, !PT ;  /* 0x0000005c04047812 */ /* 0x008fe400078e7805 */
[----:B------:R-:W-:Y:S02]  /*12540*/  LOP3.LUT R5, R247, 0x400, R242, 0xf8, !PT ;  /* 0x00000400f7057812 */ /* 0x000fe400078ef8f2 */
[----:B------:R2:W5:Y:S04]  /*12550*/  LDL.LU R242, [R1+0xda8] ;  /* 0x000da80001f27983 */ /* 0x0005680000300800 */
[----:B------:R2:W-:Y:S04]  /*12560*/  STL [R1+0x96c], R5 ;  /* 0x00096c0501007387 */ /* 0x0005e80000100800 */
        /* <DEDUP_REMOVED lines=25> */
[----:B------:R-:W-:-:S03]  /*12700*/  SHF.L.U64.HI R8, R6, 0x2, R7 ;  /* 0x0000000206087819 */ /* 0x000fc60000010207 */
[----:B------:R2:W-:Y:S01]  /*12710*/  STL [R1+0x234], RZ ;  /* 0x000234ff01007387 */ /* 0x0005e20000100800 */
[----:B------:R-:W-:-:S03]  /*12720*/  SHF.R.S32.HI R6, RZ, 0x5, R246 ;  /* 0x00000005ff067819 */ /* 0x000fc600000114f6 */
[----:B------:R2:W-:Y:S04]  /*12730*/  STL [R1+0x238], RZ ;  /* 0x000238ff01007387 */ /* 0x0005e80000100800 */
[----:B------:R2:W-:Y:S04]  /*12740*/  STL [R1+0x23c], RZ ;  /* 0x00023cff01007387 */ /* 0x0005e80000100800 */
[----:B------:R2:W-:Y:S04]  /*12750*/  STL [R1+0x220], RZ ;  /* 0x000220ff01007387 */ /* 0x0005e80000100800 */
[----:B------:R2:W-:Y:S01]  /*12760*/  STL [R1+0x224], RZ ;  /* 0x000224ff01007387 */ /* 0x0005e20000100800 */
[----:B------:R-:W-:-:S03]  /*12770*/  IADD3 R7, R6, -0x4, RZ ;  /* 0xfffffffc06077810 */ /* 0x000fc60007ffe0ff */
[----:B------:R2:W-:Y:S01]  /*12780*/  STL [R1+0x228], RZ ;  /* 0x000228ff01007387 */ /* 0x0005e20000100800 */
[----:B------:R-:W-:-:S03]  /*12790*/  LOP3.LUT R6, R4, 0x20, RZ, 0x3c, !PT ;  /* 0x0000002004067812 */ /* 0x000fc600078e3cff */
[----:B------:R2:W-:Y:S01]  /*127a0*/  STL [R1+0x22c], RZ ;  /* 0x00022cff01007387 */ /* 0x0005e20000100800 */
[----:B------:R-:W-:-:S03]  /*127b0*/  LOP3.LUT R4, R5, 0x40, RZ, 0x3c, !PT ;  /* 0x0000004005047812 */ /* 0x000fc600078e3cff */
        /* <DEDUP_REMOVED lines=8> */
[----:B------:R2:W-:Y:S02]  /*12840*/  STL [R1+0xd50], R4 ;  /* 0x000d500401007387 */ /* 0x0005e40000100800 */
.L_x_2:
[----:B--2---:R-:W2:Y:S01]  /*12850*/  LDL.LU R4, [R1+0x960] ;  /* 0x0009600001047983 */ /* 0x004ea20000300800 */
[----:B------:R-:W-:-:S04]  /*12860*/  DEPBAR.LE SB0, 0x6 ;  /* 0x000081800000791a */ /* 0x000fc80000000000 */
[----:B------:R-:W3:Y:S04]  /*12870*/  LDL R5, [R1+0x96c] ;  /* 0x00096c0001057983 */ /* 0x000ee80000100800 */
[----:B-----5:R-:W-:Y:S04]  /*12880*/  STL [R1+0xe40], R242 ;  /* 0x000e40f201007387 */ /* 0x020fe80000100800 */
[----:B------:R-:W-:Y:S04]  /*12890*/  STL [R1+0xe3c], R2 ;  /* 0x000e3c0201007387 */ /* 0x000fe80000100800 */
[----:B------:R-:W-:Y:S04]  /*128a0*/  STL [R1+0xe38], R240 ;  /* 0x000e38f001007387 */ /* 0x000fe80000100800 */
[----:B------:R-:W-:Y:S04]  /*128b0*/  STL [R1+0xdb0], R3 ;  /* 0x000db00301007387 */ /* 0x000fe80000100800 */
[----:B------:R1:W-:Y:S04]  /*128c0*/  STL [R1+0xdac], R0 ;  /* 0x000dac0001007387 */ /* 0x0003e80000100800 */
[----:B------:R-:W-:Y:S04]  /*128d0*/  STL [R1+0xda8], R252 ;  /* 0x000da8fc01007387 */ /* 0x000fe80000100800 */
[----:B------:R-:W4:Y:S04]  /*128e0*/  S2R R6, SR_TID.X ;  /* 0x0000000000067919 */ /* 0x000f280000002100 */
[----:B------:R-:W1:Y:S01]  /*128f0*/  S2R R8, SR_TID.X ;  /* 0x0000000000087919 */ /* 0x000e620000002100 */
[----:B----4-:R-:W-:-:S05]  /*12900*/  LOP3.LUT R7, R6, 0x3, RZ, 0xc0, !PT ;  /* 0x0000000306077812 */ /* 0x010fca00078ec0ff */
[C---:B------:R-:W-:Y:S02]  /*12910*/  IMAD R6, R7.reuse, 0x420, RZ ;  /* 0x0000042007067824 */ /* 0x040fe400078e02ff */
[----:B------:R-:W-:-:S03]  /*12920*/  IMAD R7, R7, 0x420, RZ ;  /* 0x0000042007077824 */ /* 0x000fc600078e02ff */
[--C-:B-1----:R-:W-:Y:S02]  /*12930*/  LOP3.LUT R6, R6, 0x5c, R8.reuse, 0x78, !PT ;  /* 0x0000005c06067812 */ /* 0x102fe400078e7808 */
[----:B------:R-:W-:Y:S02]  /*12940*/  LOP3.LUT R7, R7, 0x5c, R8, 0x78, !PT ;  /* 0x0000005c07077812 */ /* 0x000fe400078e7808 */
[----:B------:R-:W-:Y:S01]  /*12950*/  LOP3.LUT R6, R6, 0x20, RZ, 0x3c, !PT ;  /* 0x0000002006067812 */ /* 0x000fe200078e3cff */
[----:B------:R-:W-:Y:S01]  /*12960*/  BAR.SYNC.DEFER_BLOCKING 0x0 ;  /* 0x0000000000007b1d */ /* 0x000fe20000010000 */
[----:B--2---:R-:W-:-:S04]  /*12970*/  IADD3 R4, R4, 0x1, RZ ;  /* 0x0000000104047810 */ /* 0x004fc80007ffe0ff */
[----:B------:R-:W-:-:S04]  /*12980*/  ISETP.GT.AND P0, PT, R4, 0x3, PT ;  /* 0x000000030400780c */ /* 0x000fc80003f04270 */
[----:B------:R-:W-:-:S05]  /*12990*/  SEL R0, R4, RZ, !P0 ;  /* 0x000000ff04007207 */ /* 0x000fca0004000000 */
[----:B------:R-:W-:Y:S01]  /*129a0*/  STL [R1+0x960], R0 ;  /* 0x0009600001007387 */ /* 0x000fe20000100800 */
[C---:B------:R-:W-:Y:S02]  /*129b0*/  IMAD R243, R0.reuse, 0x8000, R7 ;  /* 0x0000800000f37824 */ /* 0x040fe400078e0207 */
[C---:B------:R-:W-:Y:S01]  /*129c0*/  IMAD R241, R0.reuse, 0x8000, R6 ;  /* 0x0000800000f17824 */ /* 0x040fe200078e0206 */
[----:B------:R-:W2:Y:S01]  /*129d0*/  LDL.LU.64 R192, [R1+0x360] ;  /* 0x0003600001c07983 */ /* 0x000ea20000300a00 */
[----:B---3--:R-:W-:-:S03]  /*129e0*/  IMAD R184, R0, 0x8000, R5 ;  /* 0x0000800000b87824 */ /* 0x008fc600078e0205 */
[----:B------:R-:W2:Y:S04]  /*129f0*/  LDL.LU.64 R194, [R1+0x368] ;  /* 0x0003680001c27983 */ /* 0x000ea80000300a00 */
[----:B------:R-:W3:Y:S04]  /*12a00*/  LDL.LU.64 R188, [R1+0x130] ;  /* 0x0001300001bc7983 */ /* 0x000ee80000300a00 */
[----:B------:R-:W3:Y:S04]  /*12a10*/  LDL.LU.64 R190, [R1+0x138] ;  /* 0x0001380001be7983 */ /* 0x000ee80000300a00 */
[----:B------:R-:W4:Y:S04]  /*12a20*/  LDL.LU.64 R36, [R1+0x350] ;  /* 0x0003500001247983 */ /* 0x000f280000300a00 */
[----:B------:R-:W4:Y:S04]  /*12a30*/  LDL.LU.64 R38, [R1+0x358] ;  /* 0x0003580001267983 */ /* 0x000f280000300a00 */
[----:B------:R-:W4:Y:S04]  /*12a40*/  LDL.LU.64 R32, [R1+0x110] ;  /* 0x0001100001207983 */ /* 0x000f280000300a00 */
[----:B------:R-:W4:Y:S04]  /*12a50*/  LDL.LU.64 R34, [R1+0x118] ;  /* 0x0001180001227983 */ /* 0x000f280000300a00 */
[----:B------:R-:W-:Y:S04]  /*12a60*/  LDS R244, [R243] ;  /* 0x00000000f3f47984 */ /* 0x000fe80000000800 */
[----:B------:R-:W-:Y:S04]  /*12a70*/  LDS R246, [R243+0x1000] ;  /* 0x00100000f3f67984 */ /* 0x000fe80000000800 */
[----:B------:R-:W-:Y:S04]  /*12a80*/  LDS R245, [R241] ;  /* 0x00000000f1f57984 */ /* 0x000fe80000000800 */
[----:B------:R-:W-:Y:S04]  /*12a90*/  LDS R247, [R241+0x1000] ;  /* 0x00100000f1f77984 */ /* 0x000fe80000000800 */
[----:B------:R-:W1:Y:S04]  /*12aa0*/  LDSM.16.M88.4 R16, [R184+0x20000] ;  /* 0x02000000b810783b */ /* 0x000e680000000200 */
[----:B------:R-:W-:Y:S04]  /*12ab0*/  LDS R116, [R243+0x80] ;  /* 0x00008000f3747984 */ /* 0x000fe80000000800 */
        /* <DEDUP_REMOVED lines=11> */
[----:B------:R-:W1:Y:S04]  /*12b70*/  LDSM.16.M88.4 R20, [R184+0x20800] ;  /* 0x02080000b814783b */ /* 0x000e680000000200 */
[----:B------:R-:W-:Y:S04]  /*12b80*/  LDS R236, [R243+0x200] ;  /* 0x00020000f3ec7984 */ /* 0x000fe80000000800 */
[----:B------:R-:W-:Y:S04]  /*12b90*/  LDS R238, [R243+0x1200] ;  /* 0x00120000f3ee7984 */ /* 0x000fe80000000800 */
[----:B------:R-:W-:Y:S04]  /*12ba0*/  LDS R237, [R241+0x200] ;  /* 0x00020000f1ed7984 */ /* 0x000fe80000000800 */
[----:B------:R-:W1:Y:S04]  /*12bb0*/  LDS R239, [R241+0x1200] ;  /* 0x00120000f1ef7984 */ /* 0x000e680000000800 */
[----:B------:R-:W-:Y:S04]  /*12bc0*/  LDS R4, [R243+0x280] ;  /* 0x00028000f3047984 */ /* 0x000fe80000000800 */
[----:B------:R-:W-:Y:S04]  /*12bd0*/  LDS R6, [R243+0x1280] ;  /* 0x00128000f3067984 */ /* 0x000fe80000000800 */
[----:B------:R-:W-:Y:S04]  /*12be0*/  LDS R5, [R241+0x280] ;  /* 0x00028000f1057984 */ /* 0x000fe80000000800 */
[----:B------:R-:W2:Y:S04]  /*12bf0*/  LDS R7, [R241+0x1280] ;  /* 0x00128000f1077984 */ /* 0x000ea80000000800 */
        /* <DEDUP_REMOVED lines=8> */
[----:B-1----:R-:W-:Y:S04]  /*12c80*/  STL [R1+0x1310], R18 ;  /* 0x0013101201007387 */ /* 0x002fe80000100800 */
[----:B------:R-:W-:Y:S04]  /*12c90*/  STL [R1+0x130c], R19 ;  /* 0x00130c1301007387 */ /* 0x000fe80000100800 */
[----:B------:R-:W-:Y:S04]  /*12ca0*/  STL [R1+0x1308], R22 ;  /* 0x0013081601007387 */ /* 0x000fe80000100800 */
[----:B------:R-:W-:Y:S01]  /*12cb0*/  STL [R1+0x1304], R23 ;  /* 0x0013041701007387 */ /* 0x000fe20000100800 */
[-C--:B------:R-:W-:Y:S08]  /*12cc0*/  HMMA.1688.F32.TF32 R152, R236, R16.reuse, R152 ;  /* 0x00000010ec98723c */ /* 0x080ff00000081098 */
[-C--:B--2---:R-:W-:Y:S08]  /*12cd0*/  HMMA.1688.F32.TF32 R200, R244, R16.reuse, R192 ;  /* 0x00000010f4c8723c */ /* 0x084ff000000810c0 */
[-C--:B---3--:R-:W-:Y:S08]  /*12ce0*/  HMMA.1688.F32.TF32 R192, R116, R16.reuse, R188 ;  /* 0x0000001074c0723c */ /* 0x088ff000000810bc */
[-C--:B------:R-:W-:Y:S08]  /*12cf0*/  HMMA.1688.F32.TF32 R188, R156, R16.reuse, R56 ;  /* 0x000000109cbc723c */ /* 0x080ff00000081038 */
[-C--:B------:R-:W-:Y:S01]  /*12d00*/  HMMA.1688.F32.TF32 R56, R196, R16.reuse, R76 ;  /* 0x00000010c438723c */ /* 0x080fe2000008104c */
[----:B------:R-:W-:Y:S04]  /*12d10*/  STL.64 [R1+0x3d0], R200 ;  /* 0x0003d0c801007387 */ /* 0x000fe80000100a00 */
[----:B------:R-:W-:Y:S04]  /*12d20*/  STL.64 [R1+0x3d8], R202 ;  /* 0x0003d8ca01007387 */ /* 0x000fe80000100a00 */
[----:B------:R-:W-:Y:S01]  /*12d30*/  STL.64 [R1+0x3e0], R192 ;  /* 0x0003e0c001007387 */ /* 0x000fe20000100a00 */
[----:B------:R-:W-:Y:S03]  /*12d40*/  HMMA.1688.F32.TF32 R76, R4, R16, R140 ;  /* 0x00000010044c723c */ /* 0x000fe6000008108c */
[----:B------:R-:W-:Y:S04]  /*12d50*/  STL.64 [R1+0x3e8], R194 ;  /* 0x0003e8c201007387 */ /* 0x000fe80000100a00 */
[----:B------:R-:W-:Y:S04]  /*12d60*/  STL.64 [R1+0x440], R188 ;  /* 0x000440bc01007387 */ /* 0x000fe80000100a00 */
[----:B------:R-:W-:Y:S04]  /*12d70*/  STL.64 [R1+0x448], R190 ;  /* 0x000448be01007387 */ /* 0x000fe80000100a00 */
[----:B------:R-:W-:Y:S04]  /*12d80*/  STL.64 [R1+0x4b0], R56 ;  /* 0x0004b03801007387 */ /* 0x000fe80000100a00 */
[----:B------:R1:W-:Y:S01]  /*12d90*/  STL.64 [R1+0x4b8], R58 ;  /* 0x0004b83a01007387 */ /* 0x0003e20000100a00 */
[----:B----4-:R-:W-:Y:S08]  /*12da0*/  HMMA.1688.F32.TF32 R36, R244, R20, R36 ;  /* 0x00000014f424723c */ /* 0x010ff00000081024 */
[-C--:B-1----:R-:W-:Y:S08]  /*12db0*/  HMMA.1688.F32.TF32 R56, R8, R16.reuse, R132 ;  /* 0x000000100838723c */ /* 0x082ff00000081084 */
[----:B------:R-:W-:Y:S01]  /*12dc0*/  HMMA.1688.F32.TF32 R16, R12, R16, R164 ;  /* 0x000000100c10723c */ /* 0x000fe200000810a4 */
[----:B------:R-:W-:Y:S04]  /*12dd0*/  STL.64 [R1+0x4e0], R152 ;  /* 0x0004e09801007387 */ /* 0x000fe80000100a00 */
[----:B------:R-:W-:Y:S04]  /*12de0*/  STL.64 [R1+0x4e8], R154 ;  /* 0x0004e89a01007387 */ /* 0x000fe80000100a00 */
[----:B------:R-:W-:Y:S04]  /*12df0*/  STL.64 [R1+0x500], R76 ;  /* 0x0005004c01007387 */ /* 0x000fe80000100a00 */
[----:B------:R-:W-:Y:S04]  /*12e00*/  STL.64 [R1+0x508], R78 ;  /* 0x0005084e01007387 */ /* 0x000fe80000100a00 */
[----:B------:R-:W-:Y:S04]  /*12e10*/  STL.64 [R1+0x560], R56 ;  /* 0x0005603801007387 */ /* 0x000fe80000100a00 */
[----:B------:R-:W-:Y:S04]  /*12e20*/  STL.64 [R1+0x568], R58 ;  /* 0x0005683a01007387 */ /* 0x000fe80000100a00 */
[----:B------:R1:W-:Y:S04]  /*12e30*/  STL.64 [R1+0x680], R16 ;  /* 0x0006801001007387 */ /* 0x0003e80000100a00 */
[----:B------:R2:W-:Y:S01]  /*12e40*/  STL.64 [R1+0x688], R18 ;  /* 0x0006881201007387 */ /* 0x0005e20000100a00 */
[-C--:B------:R-:W-:Y:S03]  /*12e50*/  HMMA.1688.F32.TF32 R32, R116, R20.reuse, R32 ;  /* 0x000000147420723c */ /* 0x080fe60000081020 */
[----:B-1----:R-:W3:Y:S04]  /*12e60*/  LDL.LU.64 R16, [R1+0x5a0] ;  /* 0x0005a00001107983 */ /* 0x002ee80000300a00 */
[----:B------:R-:W-:Y:S04]  /*12e70*/  STL.64 [R1+0x350], R36 ;  /* 0x0003502401007387 */ /* 0x000fe80000100a00 */
[----:B------:R-:W-:Y:S04]  /*12e80*/  STL.64 [R1+0x358], R38 ;  /* 0x0003582601007387 */ /* 0x000fe80000100a00 */
[----:B--2---:R-:W3:Y:S08]  /*12e90*/  LDL.LU.64 R18, [R1+0x5a8] ;  /* 0x0005a80001127983 */ /* 0x004ef00000300a00 */
[----:B------:R-:W-:Y:S04]  /*12ea0*/  STL.64 [R1+0x370], R32 ;  /* 0x0003702001007387 */ /* 0x000fe80000100a00 */
[----:B------:R1:W-:Y:S04]  /*12eb0*/  STL.64 [R1+0x378], R34 ;  /* 0x0003782201007387 */ /* 0x0003e80000100a00 */
[----:B------:R-:W2:Y:S04]  /*12ec0*/  LDL.LU.64 R132, [R1+0x160] ;  /* 0x0001600001847983 */ /* 0x000ea80000300a00 */
[----:B------:R-:W2:Y:S04]  /*12ed0*/  LDL.LU.64 R134, [R1+0x168] ;  /* 0x0001680001867983 */ /* 0x000ea80000300a00 */
[----:B------:R-:W4:Y:S04]  /*12ee0*/  LDL.LU.64 R76, [R1] ;  /* 0x00000000014c7983 */ /* 0x000f280000300a00 */
[----:B------:R-:W4:Y:S01]  /*12ef0*/  LDL.LU.64 R78, [R1+0x8] ;  /* 0x00000800014e7983 */ /* 0x000f220000300a00 */
[-C--:B-1----:R-:W-:Y:S08]  /*12f00*/  HMMA.1688.F32.TF32 R32, R156, R20.reuse, R52 ;  /* 0x000000149c20723c */ /* 0x082ff00000081034 */
[-C--:B------:R-:W-:Y:S08]  /*12f10*/  HMMA.1688.F32.TF32 R24, R196, R20.reuse, R24 ;  /* 0x00000014c418723c */ /* 0x080ff00000081018 */
[-C--:B------:R-:W-:Y:S07]  /*12f20*/  HMMA.1688.F32.TF32 R36, R236, R20.reuse, R148 ;  /* 0x00000014ec24723c */ /* 0x080fee0000081094 */
[----:B------:R-:W-:Y:S04]  /*12f30*/  STL.64 [R1+0x3a0], R32 ;  /* 0x0003a02001007387 */ /* 0x000fe80000100a00 */
[----:B------:R1:W-:Y:S04]  /*12f40*/  STL.64 [R1+0x3a8], R34 ;  /* 0x0003a82201007387 */ /* 0x0003e80000100a00 */
[----:B------:R-:W-:Y:S04]  /*12f50*/  STL.64 [R1+0x420], R24 ;  /* 0x0004201801007387 */ /* 0x000fe80000100a00 */
[----:B------:R1:W-:Y:S02]  /*12f60*/  STL.64 [R1+0x428], R26 ;  /* 0x0004281a01007387 */ /* 0x0003e40000100a00 */
[-C--:B-1----:R-:W-:Y:S08]  /*12f70*/  HMMA.1688.F32.TF32 R32, R4, R20.reuse, R136 ;  /* 0x000000140420723c */ /* 0x082ff00000081088 */
[-C--:B------:R-:W-:Y:S01]  /*12f80*/  HMMA.1688.F32.TF32 R24, R8, R20.reuse, R28 ;  /* 0x000000140818723c */ /* 0x080fe2000008101c */
[----:B------:R-:W-:Y:S04]  /*12f90*/  STL.64 [R1+0x490], R36 ;  /* 0x0004902401007387 */ /* 0x000fe80000100a00 */
[----:B------:R-:W-:Y:S03]  /*12fa0*/  STL.64 [R1+0x498], R38 ;  /* 0x0004982601007387 */ /* 0x000fe60000100a00 */
[----:B------:R-:W-:Y:S01]  /*12fb0*/  HMMA.1688.F32.TF32 R20, R12, R20, R168 ;  /* 0x000000140c14723c */ /* 0x000fe200000810a8 */
[----:B------:R-:W-:Y:S04]  /*12fc0*/  LDSM.16.M88.4 R28, [R184+0x21800] ;  /* 0x02180000b81c783b */ /* 0x000fe80000000200 */
[----:B------:R-:W-:Y:S04]  /*12fd0*/  LDSM.16.M88.4 R36, [R184+0x22800] ;  /* 0x02280000b824783b */ /* 0x000fe80000000200 */
[----:B------:R-:W-:Y:S04]  /*12fe0*/  STL.64 [R1+0x4d0], R32 ;  /* 0x0004d02001007387 */ /* 0x000fe80000100a00 */
[----:B------:R-:W-:Y:S04]  /*12ff0*/  STL.64 [R1+0x4d8], R34 ;  /* 0x0004d82201007387 */ /* 0x000fe80000100a00 */
[----:B------:R-:W4:Y:S04]  /*13000*/  LDL.LU.64 R56, [R1+0x640] ;  /* 0x0006400001387983 */ /* 0x000f280000300a00 */
[----:B------:R-:W-:Y:S04]  /*13010*/  STL.64 [R1+0x4f0], R24 ;  /* 0x0004f01801007387 */ /* 0x000fe80000100a00 */
[----:B------:R-:W-:Y:S04]  /*13020*/  STL.64 [R1+0x4f8], R26 ;  /* 0x0004f81a01007387 */ /* 0x000fe80000100a00 */
[----:B------:R-:W4:Y:S04]  /*13030*/  LDL.LU.64 R58, [R1+0x648] ;  /* 0x00064800013a7983 */ /* 0x000f280000300a00 */
[----:B------:R-:W-:Y:S04]  /*13040*/  STL.64 [R1+0x5c0], R20 ;  /* 0x0005c01401007387 */ /* 0x000fe80000100a00 */
[----:B------:R-:W-:Y:S04]  /*13050*/  STL.64 [R1+0x5c8], R22 ;  /* 0x0005c81601007387 */ /* 0x000fe80000100a00 */
[----:B------:R-:W4:Y:S04]  /*13060*/  LDL.LU.64 R52, [R1+0x150] ;  /* 0x0001500001347983 */ /* 0x000f280000300a00 */
[----:B------:R-:W4:Y:S04]  /*13070*/  LDL.LU.64 R54, [R1+0x158] ;  /* 0x0001580001367983 */ /* 0x000f280000300a00 */
[----:B------:R-:W1:Y:S04]  /*13080*/  LDSM.16.M88.4 R24, [R184+0x21000] ;  /* 0x02100000b818783b */ /* 0x000e680000000200 */
[----:B------:R-:W1:Y:S04]  /*13090*/  LDSM.16.M88.4 R32, [R184+0x22000] ;  /* 0x02200000b820783b */ /* 0x000e680000000200 */
[----:B-1----:R-:W-:Y:S04]  /*130a0*/  STL [R1+0x1300], R26 ;  /* 0x0013001a01007387 */ /* 0x002fe80000100800 */
[----:B------:R-:W-:Y:S04]  /*130b0*/  STL [R1+0x12fc], R27 ;  /* 0x0012fc1b01007387 */ /* 0x000fe80000100800 */
[----:B------:R-:W-:Y:S04]  /*130c0*/  STL [R1+0x1314], R30 ;  /* 0x0013141e01007387 */ /* 0x000fe80000100800 */
[----:B------:R-:W-:Y:S04]  /*130d0*/  STL [R1+0x12f8], R31 ;  /* 0x0012f81f01007387 */ /* 0x000fe80000100800 */
[----:B------:R-:W-:Y:S04]  /*130e0*/  STL [R1+0x12e4], R35 ;  /* 0x0012e42301007387 */ /* 0x000fe80000100800 */
[----:B------:R-:W-:Y:S04]  /*130f0*/  STL [R1+0x12dc], R38 ;  /* 0x0012dc2601007387 */ /* 0x000fe80000100800 */
[----:B------:R-:W-:Y:S01]  /*13100*/  STL [R1+0x12d8], R39 ;  /* 0x0012d82701007387 */ /* 0x000fe20000100800 */
[-C--:B------:R-:W-:Y:S08]  /*13110*/  HMMA.1688.F32.TF32 R72, R196, R24.reuse, R72 ;  /* 0x00000018c448723c */ /* 0x080ff00000081048 */
[-C--:B---3--:R-:W-:Y:S08]  /*13120*/  HMMA.1688.F32.TF32 R136, R244, R24.reuse, R16 ;  /* 0x00000018f488723c */ /* 0x088ff00000081010 */
[-C--:B--2---:R-:W-:Y:S11]  /*13130*/  HMMA.1688.F32.TF32 R132, R116, R24.reuse, R132 ;  /* 0x000000187484723c */ /* 0x084ff60000081084 */
[----:B------:R-:W-:Y:S05]  /*13140*/  @!UPT UIADD3 URZ, URZ, URZ, URZ ;  /* 0x0000003f3f3ff290 */ /* 0x000fea000fffe03f */
[----:B------:R-:W-:Y:S02]  /*13150*/  IMAD.MOV.U32 R19, RZ, RZ, R136 ;  /* 0x000000ffff137224 */ /* 0x000fe400078e0088 */
[----:B------:R-:W-:Y:S02]  /*13160*/  IMAD.MOV.U32 R23, RZ, RZ, R139 ;  /* 0x000000ffff177224 */ /* 0x000fe400078e008b */
[----:B------:R-:W-:Y:S01]  /*13170*/  IMAD.MOV.U32 R22, RZ, RZ, R138 ;  /* 0x000000ffff167224 */ /* 0x000fe200078e008a */
[----:B------:R-:W-:Y:S04]  /*13180*/  STL [R1+0x204], R137 ;  /* 0x0002048901007387 */ /* 0x000fe80000100800 */
[----:B------:R-:W-:Y:S04]  /*13190*/  STL [R1+0x1320], R19 ;  /* 0x0013201301007387 */ /* 0x000fe80000100800 */
[----:B------:R-:W-:Y:S04]  /*131a0*/  STL [R1+0x131c], R23 ;  /* 0x00131c1701007387 */ /* 0x000fe80000100800 */
[----:B------:R4:W-:Y:S04]  /*131b0*/  STL [R1+0x1318], R22 ;  /* 0x0013181601007387 */ /* 0x0009e80000100800 */
[----:B------:R-:W2:Y:S01]  /*131c0*/  LDL.LU.64 R16, [R1+0x6d0] ;  /* 0x0006d00001107983 */ /* 0x000ea20000300a00 */
[-C--:B----4-:R-:W-:Y:S03]  /*131d0*/  HMMA.1688.F32.TF32 R20, R156, R24.reuse, R76 ;  /* 0x000000189c14723c */ /* 0x090fe6000008104c */
[----:B------:R-:W-:Y:S04]  /*131e0*/  STL.64 [R1+0x1e0], R132 ;  /* 0x0001e08401007387 */ /* 0x000fe80000100a00 */
[----:B------:R-:W-:Y:S04]  /*131f0*/  STL.64 [R1+0x1e8], R134 ;  /* 0x0001e88601007387 */ /* 0x000fe80000100a00 */
[----:B------:R-:W2:Y:S11]  /*13200*/  LDL.LU.64 R18, [R1+0x6d8] ;  /* 0x0006d80001127983 */ /* 0x000eb60000300a00 */
[----:B------:R-:W-:Y:S01]  /*13210*/  @!UPT UIADD3 URZ, URZ, URZ, URZ ;  /* 0x0000003f3f3ff290 */ /* 0x000fe2000fffe03f */
[----:B------:R-:W-:Y:S04]  /*13220*/  STL.64 [R1+0x320], R20 ;  /* 0x0003201401007387 */ /* 0x000fe80000100a00 */
[----:B------:R1:W-:Y:S02]  /*13230*/  STL.64 [R1+0x328], R22 ;  /* 0x0003281601007387 */ /* 0x0003e40000100a00 */
[-C--:B-1----:R-:W-:Y:S02]  /*13240*/  HMMA.1688.F32.TF32 R20, R236, R24.reuse, R80 ;  /* 0x00000018ec14723c */ /* 0x082fe40000081050 */
[----:B------:R-:W-:Y:S04]  /*13250*/  STL.64 [R1+0x390], R72 ;  /* 0x0003904801007387 */ /* 0x000fe80000100a00 */
[----:B------:R1:W-:Y:S02]  /*13260*/  STL.64 [R1+0x398], R74 ;  /* 0x0003984a01007387 */ /* 0x0003e40000100a00 */
[-C--:B------:R-:W-:Y:S08]  /*13270*/  HMMA.1688.F32.TF32 R76, R4, R24.reuse, R96 ;  /* 0x00000018044c723c */ /* 0x080ff00000081060 */
[-C--:B-1----:R-:W-:Y:S07]  /*13280*/  HMMA.1688.F32.TF32 R72, R8, R24.reuse, R112 ;  /* 0x000000180848723c */ /* 0x082fee0000081070 */
[----:B------:R-:W-:Y:S04]  /*13290*/  STL.64 [R1+0x410], R20 ;  /* 0x0004101401007387 */ /* 0x000fe80000100a00 */
[----:B------:R1:W-:Y:S02]  /*132a0*/  STL.64 [R1+0x418], R22 ;  /* 0x0004181601007387 */ /* 0x0003e40000100a00 */
[----:B-1----:R-:W-:Y:S02]  /*132b0*/  HMMA.1688.F32.TF32 R20, R12, R24, R44 ;  /* 0x000000180c14723c */ /* 0x002fe4000008102c */
[----:B------:R-:W-:Y:S04]  /*132c0*/  STL.64 [R1+0x4a0], R76 ;  /* 0x0004a04c01007387 */ /* 0x000fe80000100a00 */
[----:B------:R-:W-:Y:S04]  /*132d0*/  STL.64 [R1+0x4a8], R78 ;  /* 0x0004a84e01007387 */ /* 0x000fe80000100a00 */
[----:B------:R-:W-:Y:S04]  /*132e0*/  STL.64 [R1+0x4c0], R72 ;  /* 0x0004c04801007387 */ /* 0x000fe80000100a00 */
[----:B------:R-:W-:Y:S01]  /*132f0*/  STL.64 [R1+0x4c8], R74 ;  /* 0x0004c84a01007387 */ /* 0x000fe20000100a00 */
[----:B------:R-:W-:Y:S03]  /*13300*/  HMMA.1688.F32.TF32 R24, R244, R28, R56 ;  /* 0x0000001cf418723c */ /* 0x000fe60000081038 */
[----:B------:R-:W-:Y:S04]  /*13310*/  LDSM.16.M88.4 R72, [R184+0x27000] ;  /* 0x02700000b848783b */ /* 0x000fe80000000200 */
[----:B------:R-:W-:Y:S02]  /*13320*/  LDSM.16.M88.4 R76, [R184+0x27800] ;  /* 0x02780000b84c783b */ /* 0x000fe40000000200 */
[----:B------:R-:W-:-:S02]  /*13330*/  IMAD.MOV.U32 R2, RZ, RZ, R23 ;  /* 0x000000ffff027224 */ /* 0x000fc400078e0017 */
[----:B------:R-:W-:Y:S01]  /*13340*/  IMAD.MOV.U32 R242, RZ, RZ, R22 ;  /* 0x000000fffff27224 */ /* 0x000fe200078e0016 */
[----:B------:R1:W-:Y:S04]  /*13350*/  STL.64 [R1+0x580], R20 ;  /* 0x0005801401007387 */ /* 0x0003e80000100a00 */
[----:B------:R-:W-:Y:S04]  /*13360*/  STL [R1+0x1204], R2 ;  /* 0x0012040201007387 */ /* 0x000fe80000100800 */
[----:B------:R-:W-:Y:S04]  /*13370*/  STL [R1+0x1200], R242 ;  /* 0x001200f201007387 */ /* 0x000fe80000100800 */
[----:B-1----:R-:W3:Y:S04]  /*13380*/  LDL.LU.64 R20, [R1+0x170] ;  /* 0x0001700001147983 */ /* 0x002ee80000300a00 */
[----:B------:R-:W3:Y:S04]  /*13390*/  LDL.LU.64 R22, [R1+0x178] ;  /* 0x0001780001167983 */ /* 0x000ee80000300a00 */
[----:B------:R-:W-:Y:S04]  /*133a0*/  STL.64 [R1+0xf0], R24 ;  /* 0x0000f01801007387 */ /* 0x000fe80000100a00 */
[----:B------:R1:W-:Y:S02]  /*133b0*/  STL.64 [R1+0xf8], R26 ;  /* 0x0000f81a01007387 */ /* 0x0003e40000100a00 */
[-C--:B-1----:R-:W-:Y:S08]  /*133c0*/  HMMA.1688.F32.TF32 R24, R116, R28.reuse, R52 ;  /* 0x0000001c7418723c */ /* 0x082ff00000081034 */
[----:B------:R-:W-:Y:S11]  /*133d0*/  HMMA.1688.F32.TF32 R56, R156, R28, R248 ;  /* 0x0000001c9c38723c */ /* 0x000ff600000810f8 */
[----:B------:R-:W-:Y:S04]  /*133e0*/  @!UPT UIADD3 URZ, URZ, URZ, URZ ;  /* 0x0000003f3f3ff290 */ /* 0x000fe8000fffe03f */
[----:B------:R1:W-:Y:S04]  /*133f0*/  STL [R1+0x110], R24 ;  /* 0x0001101801007387 */ /* 0x0003e80000100800 */
[----:B------:R-:W4:Y:S04]  /*13400*/  LDL.LU.64 R44, [R1+0x760] ;  /* 0x00076000012c7983 */ /* 0x000f280000300a00 */
[----:B------:R-:W4:Y:S01]  /*13410*/  LDL.LU.64 R46, [R1+0x768] ;  /* 0x00076800012e7983 */ /* 0x000f220000300a00 */
[----:B------:R-:W-:Y:S02]  /*13420*/  IMAD.MOV.U32 R0, RZ, RZ, R27 ;  /* 0x000000ffff007224 */ /* 0x000fe400078e001b */
[----:B------:R-:W-:-:S02]  /*13430*/  IMAD.MOV.U32 R240, RZ, RZ, R25 ;  /* 0x000000fffff07224 */ /* 0x000fc400078e0019 */
[----:B------:R-:W-:Y:S01]  /*13440*/  IMAD.MOV.U32 R3, RZ, RZ, R26 ;  /* 0x000000ffff037224 */ /* 0x000fe200078e001a */
[----:B------:R-:W-:Y:S04]  /*13450*/  STL [R1+0x1268], R0 ;  /* 0x0012680001007387 */ /* 0x000fe80000100800 */
[----:B------:R-:W-:Y:S04]  /*13460*/  STL [R1+0x1264], R240 ;  /* 0x001264f001007387 */ /* 0x000fe80000100800 */
[----:B------:R-:W-:Y:S04]  /*13470*/  STL [R1+0x1260], R3 ;  /* 0x0012600301007387 */ /* 0x000fe80000100800 */
[----:B-1----:R-:W4:Y:S04]  /*13480*/  LDL.LU.64 R24, [R1+0x3b0] ;  /* 0x0003b00001187983 */ /* 0x002f280000300a00 */
[----:B------:R-:W-:Y:S04]  /*13490*/  STL.64 [R1+0x1d0], R56 ;  /* 0x0001d03801007387 */ /* 0x000fe80000100a00 */
[----:B------:R1:W-:Y:S04]  /*134a0*/  STL.64 [R1+0x1d8], R58 ;  /* 0x0001d83a01007387 */ /* 0x0003e80000100a00 */
[----:B------:R-:W4:Y:S01]  /*134b0*/  LDL.LU.64 R26, [R1+0x3b8] ;  /* 0x0003b800011a7983 */ /* 0x000f220000300a00 */
[-C--:B------:R-:W-:Y:S08]  /*134c0*/  HMMA.1688.F32.TF32 R52, R196, R28.reuse, R68 ;  /* 0x0000001cc434723c */ /* 0x080ff00000081044 */
[-C--:B------:R-:W-:Y:S08]  /*134d0*/  HMMA.1688.F32.TF32 R68, R236, R28.reuse, R84 ;  /* 0x0000001cec44723c */ /* 0x080ff00000081054 */
[-C--:B-1----:R-:W-:Y:S07]  /*134e0*/  HMMA.1688.F32.TF32 R56, R4, R28.reuse, R100 ;  /* 0x0000001c0438723c */ /* 0x082fee0000081064 */
[----:B------:R-:W-:Y:S04]  /*134f0*/  STL.64 [R1+0x310], R52 ;  /* 0x0003103401007387 */ /* 0x000fe80000100a00 */
[----:B------:R1:W-:Y:S02]  /*13500*/  STL.64 [R1+0x318], R54 ;  /* 0x0003183601007387 */ /* 0x0003e40000100a00 */
[-C--:B-1----:R-:W-:Y:S08]  /*13510*/  HMMA.1688.F32.TF32 R52, R8, R28.reuse, R120 ;  /* 0x0000001c0834723c */ /* 0x082ff00000081078 */
[----:B------:R-:W-:Y:S01]  /*13520*/  HMMA.1688.F32.TF32 R28, R12, R28, R40 ;  /* 0x0000001c0c1c723c */ /* 0x000fe20000081028 */
[----:B------:R-:W-:Y:S04]  /*13530*/  STL.64 [R1+0x380], R68 ;  /* 0x0003804401007387 */ /* 0x000fe80000100a00 */
[----:B------:R-:W-:Y:S04]  /*13540*/  STL.64 [R1+0x388], R70 ;  /* 0x0003884601007387 */ /* 0x000fe80000100a00 */
[----:B------:R-:W-:Y:S04]  /*13550*/  STL.64 [R1+0x430], R56 ;  /* 0x0004303801007387 */ /* 0x000fe80000100a00 */
[----:B------:R-:W-:Y:S04]  /*13560*/  STL.64 [R1+0x438], R58 ;  /* 0x0004383a01007387 */ /* 0x000fe80000100a00 */
[----:B------:R-:W-:Y:S04]  /*13570*/  STL.64 [R1+0x480], R52 ;  /* 0x0004803401007387 */ /* 0x000fe80000100a00 */
[----:B------:R-:W-:Y:S01]  /*13580*/  STL.64 [R1+0x488], R54 ;  /* 0x0004883601007387 */ /* 0x000fe20000100a00 */
[-C--:B------:R-:W-:Y:S03]  /*13590*/  HMMA.1688.F32.TF32 R40, R196, R32.reuse, R64 ;  /* 0x00000020c428723c */ /* 0x080fe60000081040 */
[----:B------:R-:W-:Y:S04]  /*135a0*/  LDSM.16.M88.4 R52, [R184+0x24800] ;  /* 0x02480000b834783b */ /* 0x000fe80000000200 */
[----:B------:R-:W-:Y:S04]  /*135b0*/  LDSM.16.M88.4 R56, [R184+0x25000] ;  /* 0x02500000b838783b */ /* 0x000fe80000000200 */
[----:B------:R-:W-:Y:S04]  /*135c0*/  LDSM.16.M88.4 R64, [R184+0x26000] ;  /* 0x02600000b840783b */ /* 0x000fe80000000200 */
[----:B------:R-:W-:Y:S01]  /*135d0*/  LDSM.16.M88.4 R68, [R184+0x26800] ;  /* 0x02680000b844783b */ /* 0x000fe20000000200 */
[-C--:B--2---:R-:W-:Y:S11]  /*135e0*/  HMMA.1688.F32.TF32 R16, R244, R32.reuse, R16 ;  /* 0x00000020f410723c */ /* 0x084ff60000081010 */
[----:B------:R-:W-:Y:S11]  /*135f0*/  @!UPT UIADD3 URZ, URZ, URZ, URZ ;  /* 0x0000003f3f3ff290 */ /* 0x000ff6000fffe03f */
[----:B------:R-:W-:Y:S01]  /*13600*/  @!UPT UIADD3 URZ, URZ, URZ, URZ ;  /* 0x0000003f3f3ff290 */ /* 0x000fe2000fffe03f */
[----:B------:R-:W-:Y:S04]  /*13610*/  STL.64 [R1+0xc0], R16 ;  /* 0x0000c01001007387 */ /* 0x000fe80000100a00 */
[----:B------:R-:W-:Y:S04]  /*13620*/  STL.64 [R1+0x520], R28 ;  /* 0x0005201c01007387 */ /* 0x000fe80000100a00 */
[----:B------:R1:W-:Y:S04]  /*13630*/  STL.64 [R1+0x528], R30 ;  /* 0x0005281e01007387 */ /* 0x0003e80000100a00 */
[----:B------:R-:W-:Y:S01]  /*13640*/  STL [R1+0xc8], R18 ;  /* 0x0000c81201007387 */ /* 0x000fe20000100800 */
[-C--:B-1----:R-:W-:Y:S08]  /*13650*/  HMMA.1688.F32.TF32 R28, R236, R32.reuse, R88 ;  /* 0x00000020ec1c723c */ /* 0x082ff00000081058 */
[----:B---3--:R-:W-:Y:S11]  /*13660*/  HMMA.1688.F32.TF32 R20, R116, R32, R20 ;  /* 0x000000207414723c */ /* 0x008ff60000081014 */
[----:B------:R-:W-:Y:S11]  /*13670*/  @!UPT UIADD3 URZ, URZ, URZ, URZ ;  /* 0x0000003f3f3ff290 */ /* 0x000ff6000fffe03f */
[----:B------:R-:W-:Y:S01]  /*13680*/  @!UPT UIADD3 URZ, URZ, URZ, URZ ;  /* 0x0000003f3f3ff290 */ /* 0x000fe2000fffe03f */
[----:B------:R-:W-:Y:S01]  /*13690*/  STL.64 [R1+0xd0], R20 ;  /* 0x0000d01401007387 */ /* 0x000fe20000100a00 */
[----:B------:R-:W-:-:S03]  /*136a0*/  IMAD.MOV.U32 R0, RZ, RZ, R23 ;  /* 0x000000ffff007224 */ /* 0x000fc600078e0017 */
[----:B------:R1:W-:Y:S02]  /*136b0*/  STL [R1+0xd8], R22 ;  /* 0x0000d81601007387 */ /* 0x0003e40000100800 */
[-C--:B-1----:R-:W-:Y:S02]  /*136c0*/  HMMA.1688.F32.TF32 R20, R156, R32.reuse, R48 ;  /* 0x000000209c14723c */ /* 0x082fe40000081030 */
[----:B------:R-:W-:Y:S04]  /*136d0*/  STL [R1+0x1280], R0 ;  /* 0x0012800001007387 */ /* 0x000fe80000100800 */
[----:B------:R-:W-:Y:S11]  /*136e0*/  LDSM.16.M88.4 R48, [R184+0x24000] ;  /* 0x02400000b830783b */ /* 0x000ff60000000200 */
[----:B------:R-:W-:Y:S06]  /*136f0*/  @!UPT UIADD3 URZ, URZ, URZ, URZ ;  /* 0x0000003f3f3ff290 */ /* 0x000fec000fffe03f */
[----:B------:R-:W-:Y:S04]  /*13700*/  STL.64 [R1+0xe0], R20 ;  /* 0x0000e01401007387 */ /* 0x000fe80000100a00 */
[----:B------:R1:W-:Y:S04]  /*13710*/  STL.64 [R1+0xe8], R22 ;  /* 0x0000e81601007387 */ /* 0x0003e80000100a00 */
[----:B------:R-:W-:Y:S04]  /*13720*/  STL.64 [R1+0x180], R40 ;  /* 0x0001802801007387 */ /* 0x000fe80000100a00 */
[----:B------:R2:W-:Y:S01]  /*13730*/  STL.64 [R1+0x188], R42 ;  /* 0x0001882a01007387 */ /* 0x0005e20000100a00 */
[-C--:B-1----:R-:W-:Y:S08]  /*13740*/  HMMA.1688.F32.TF32 R20, R4, R32.reuse, R104 ;  /* 0x000000200414723c */ /* 0x082ff00000081068 */
[-C--:B--2---:R-:W-:Y:S01]  /*13750*/  HMMA.1688.F32.TF32 R40, R8, R32.reuse, R124 ;  /* 0x000000200828723c */ /* 0x084fe2000008107c */
[----:B------:R-:W-:Y:S04]  /*13760*/  STL.64 [R1+0x300], R28 ;  /* 0x0003001c01007387 */ /* 0x000fe80000100a00 */
[----:B------:R1:W-:Y:S10]  /*13770*/  STL.64 [R1+0x308], R30 ;  /* 0x0003081e01007387 */ /* 0x0003f40000100a00 */
[----:B------:R-:W-:Y:S01]  /*13780*/  STL.64 [R1+0x3c0], R20 ;  /* 0x0003c01401007387 */ /* 0x000fe20000100a00 */
[----:B-1----:R-:W-:Y:S03]  /*13790*/  HMMA.1688.F32.TF32 R28, R12, R32, R160 ;  /* 0x000000200c1c723c */ /* 0x002fe600000810a0 */
[----:B------:R-:W-:Y:S04]  /*137a0*/  STL.64 [R1+0x3c8], R22 ;  /* 0x0003c81601007387 */ /* 0x000fe80000100a00 */
[----:B------:R-:W-:Y:S04]  /*137b0*/  STL.64 [R1+0x400], R40 ;  /* 0x0004002801007387 */ /* 0x000fe80000100a00 */
[----:B------:R4:W-:Y:S02]  /*137c0*/  STL.64 [R1+0x408], R42 ;  /* 0x0004082a01007387 */ /* 0x0009e40000100a00 */
[----:B----4-:R-:W-:Y:S02]  /*137d0*/  HMMA.1688.F32.TF32 R40, R244, R36, R44 ;  /* 0x00000024f428723c */ /* 0x010fe4000008102c */
[----:B------:R-:W-:Y:S09]  /*137e0*/  LDSM.16.M88.4 R44, [R184+0x23800] ;  /* 0x02380000b82c783b */ /* 0x000ff20000000200 */
[----:B------:R-:W-:-:S02]  /*137f0*/  IMAD.MOV.U32 R16, RZ, RZ, R31 ;  /* 0x000000ffff107224 */ /* 0x000fc400078e001f */
[----:B------:R-:W-:Y:S02]  /*13800*/  IMAD.MOV.U32 R20, RZ, RZ, R29 ;  /* 0x000000ffff147224 */ /* 0x000fe400078e001d */
[----:B------:R-:W-:Y:S01]  /*13810*/  IMAD.MOV.U32 R21, RZ, RZ, R28 ;  /* 0x000000ffff157224 */ /* 0x000fe200078e001c */
[----:B------:R-:W-:Y:S01]  /*13820*/  HMMA.1688.F32.TF32 R24, R116, R36, R24 ;  /* 0x000000247418723c */ /* 0x000fe20000081018 */
[----:B------:R-:W-:Y:S01]  /*13830*/  IMAD.MOV.U32 R17, RZ, RZ, R30 ;  /* 0x000000ffff117224 */ /* 0x000fe200078e001e */
[----:B------:R-:W-:Y:S04]  /*13840*/  STL [R1+0x1164], R16 ;  /* 0x0011641001007387 */ /* 0x000fe80000100800 */
[----:B------:R-:W-:Y:S04]  /*13850*/  STL [R1+0x1160], R20 ;  /* 0x0011601401007387 */ /* 0x000fe80000100800 */
[----:B------:R-:W-:Y:S01]  /*13860*/  STL [R1+0x115c], R21 ;  /* 0x00115c1501007387 */ /* 0x000fe20000100800 */
[----:B------:R-:W-:-:S02]  /*13870*/  IMAD.MOV.U32 R18, RZ, RZ, R43 ;  /* 0x000000ffff127224 */ /* 0x000fc400078e002b */
[----:B------:R-:W-:Y:S02]  /*13880*/  IMAD.MOV.U32 R23, RZ, RZ, R40 ;  /* 0x000000ffff177224 */ /* 0x000fe400078e0028 */
[----:B------:R-:W-:Y:S01]  /*13890*/  IMAD.MOV.U32 R22, RZ, RZ, R41 ;  /* 0x000000ffff167224 */ /* 0x000fe200078e0029 */
[----:B------:R-:W-:Y:S04]  /*138a0*/  STL [R1+0x1158], R17 ;  /* 0x0011581101007387 */ /* 0x000fe80000100800 */
[----:B------:R1:W-:Y:S04]  /*138b0*/  STL.64 [R1+0x1368], R18 ;  /* 0x0013681201007387 */ /* 0x0003e80000100a00 */
[----:B------:R2:W-:Y:S01]  /*138c0*/  STL.64 [R1+0x1360], R22 ;  /* 0x0013601601007387 */ /* 0x0005e20000100a00 */
[----:B-1----:R-:W-:Y:S01]  /*138d0*/  HMMA.1688.F32.TF32 R16, R196, R36, R60 ;  /* 0x00000024c410723c */ /* 0x002fe2000008103c */
[----:B------:R-:W-:-:S02]  /*138e0*/  IMAD.MOV.U32 R32, RZ, RZ, R27 ;  /* 0x000000ffff207224 */ /* 0x000fc400078e001b */
[----:B------:R-:W-:Y:S05]  /*138f0*/  LDSM.16.M88.4 R60, [R184+0x25800] ;  /* 0x02580000b83c783b */ /* 0x000fea0000000200 */
[-C--:B--2---:R-:W-:Y:S01]  /*13900*/  HMMA.1688.F32.TF32 R20, R156, R36.reuse, R144 ;  /* 0x000000249c14723c */ /* 0x084fe20000081090 */
[----:B------:R-:W-:Y:S02]  /*13910*/  IMAD.MOV.U32 R33, RZ, RZ, R26 ;  /* 0x000000ffff217224 */ /* 0x000fe400078e001a */
[----:B------:R-:W-:Y:S02]  /*13920*/  IMAD.MOV.U32 R3, RZ, RZ, R25 ;  /* 0x000000ffff037224 */ /* 0x000fe400078e0019 */
[----:B------:R-:W-:Y:S01]  /*13930*/  IMAD.MOV.U32 R240, RZ, RZ, R24 ;  /* 0x000000fffff07224 */ /* 0x000fe200078e0018 */
[----:B------:R-:W-:Y:S02]  /*13940*/  STL [R1+0x1290], R32 ;  /* 0x0012902001007387 */ /* 0x000fe40000100800 */
[-C--:B------:R-:W-:Y:S02]  /*13950*/  HMMA.1688.F32.TF32 R24, R236, R36.reuse, R92 ;  /* 0x00000024ec18723c */ /* 0x080fe4000008105c */
[----:B------:R-:W-:Y:S04]  /*13960*/  STL [R1+0x128c], R33 ;  /* 0x00128c2101007387 */ /* 0x000fe80000100800 */
[----:B------:R-:W-:Y:S04]  /*13970*/  STL [R1+0x1288], R3 ;  /* 0x0012880301007387 */ /* 0x000fe80000100800 */
[----:B------:R-:W-:Y:S05]  /*13980*/  STL [R1+0x1284], R240 ;  /* 0x001284f001007387 */ /* 0x000fea0000100800 */
[----:B------:R-:W-:Y:S04]  /*13990*/  STL.64 [R1+0xb0], R20 ;  /* 0x0000b01401007387 */ /* 0x000fe80000100a00 */
[----:B------:R1:W-:Y:S04]  /*139a0*/  STL.64 [R1+0xb8], R22 ;  /* 0x0000b81601007387 */ /* 0x0003e80000100a00 */
[----:B------:R-:W-:Y:S04]  /*139b0*/  STL.64 [R1+0x90], R16 ;  /* 0x0000901001007387 */ /* 0x000fe80000100a00 */
[----:B------:R2:W-:Y:S01]  /*139c0*/  STL.64 [R1+0x98], R18 ;  /* 0x0000981201007387 */ /* 0x0005e20000100a00 */
[-C--:B-1----:R-:W-:Y:S08]  /*139d0*/  HMMA.1688.F32.TF32 R20, R4, R36.reuse, R108 ;  /* 0x000000240414723c */ /* 0x082ff0000008106c */
[-C--:B--2---:R-:W-:Y:S01]  /*139e0*/  HMMA.1688.F32.TF32 R16, R8, R36.reuse, R128 ;  /* 0x000000240810723c */ /* 0x084fe20000081080 */
[----:B------:R-:W-:Y:S04]  /*139f0*/  STL.64 [R1+0x1c0], R24 ;  /* 0x0001c01801007387 */ /* 0x000fe80000100a00 */
[----:B------:R-:W-:Y:S04]  /*13a00*/  STL.64 [R1+0x1c8], R26 ;  /* 0x0001c81a01007387 */ /* 0x000fe80000100a00 */
[----:B------:R-:W-:Y:S06]  /*13a10*/  STL.64 [R1+0x1378], R10 ;  /* 0x0013780a01007387 */ /* 0x000fec0000100a00 */
[----:B------:R-:W-:Y:S04]  /*13a20*/  STL.64 [R1+0x360], R20 ;  /* 0x0003601401007387 */ /* 0x000fe80000100a00 */
[----:B------:R-:W-:Y:S04]  /*13a30*/  STL.64 [R1+0x368], R22 ;  /* 0x0003681601007387 */ /* 0x000fe80000100a00 */
[----:B------:R-:W-:Y:S04]  /*13a40*/  STL.64 [R1+0x1370], R8 ;  /* 0x0013700801007387 */ /* 0x000fe80000100a00 */
[----:B------:R-:W-:Y:S04]  /*13a50*/  STL.64 [R1+0x3b0], R16 ;  /* 0x0003b01001007387 */ /* 0x000fe80000100a00 */
[----:B------:R1:W-:Y:S02]  /*13a60*/  STL.64 [R1+0x3b8], R18 ;  /* 0x0003b81201007387 */ /* 0x0003e40000100a00 */
[----:B-1----:R-:W-:Y:S11]  /*13a70*/  HMMA.1688.F32.TF32 R16, R12, R36, R172 ;  /* 0x000000240c10723c */ /* 0x002ff600000810ac */
[----:B------:R-:W-:Y:S11]  /*13a80*/  @!UPT UIADD3 URZ, URZ, URZ, URZ ;  /* 0x0000003f3f3ff290 */ /* 0x000ff6000fffe03f */
[----:B------:R-:W-:Y:S02]  /*13a90*/  @!UPT UIADD3 URZ, URZ, URZ, URZ ;  /* 0x0000003f3f3ff290 */ /* 0x000fe4000fffe03f */
[----:B------:R-:W-:Y:S02]  /*13aa0*/  IMAD.MOV.U32 R29, RZ, RZ, R16 ;  /* 0x000000ffff1d7224 */ /* 0x000fe400078e0010 */
[----:B------:R-:W-:Y:S02]  /*13ab0*/  IMAD.MOV.U32 R28, RZ, RZ, R17 ;  /* 0x000000ffff1c7224 */ /* 0x000fe400078e0011 */
[----:B------:R-:W-:Y:S01]  /*13ac0*/  IMAD.MOV.U32 R25, RZ, RZ, R18 ;  /* 0x000000ffff197224 */ /* 0x000fe200078e0012 */
[----:B------:R-:W2:Y:S01]  /*13ad0*/  LDL.LU.64 R16, [R1+0x940] ;  /* 0x0009400001107983 */ /* 0x000ea20000300a00 */
[----:B------:R-:W-:-:S03]  /*13ae0*/  IMAD.MOV.U32 R24, RZ, RZ, R19 ;  /* 0x000000ffff187224 */ /* 0x000fc600078e0013 */
[----:B------:R-:W2:Y:S04]  /*13af0*/  LDL.LU.64 R18, [R1+0x948] ;  /* 0x0009480001127983 */ /* 0x000ea80000300a00 */
[----:B------:R-:W3:Y:S04]  /*13b00*/  LDL.LU.64 R36, [R1+0x930] ;  /* 0x0009300001247983 */ /* 0x000ee80000300a00 */
[----:B------:R-:W3:Y:S04]  /*13b10*/  LDL.LU.64 R38, [R1+0x938] ;  /* 0x0009380001267983 */ /* 0x000ee80000300a00 */
[----:B------:R-:W4:Y:S04]  /*13b20*/  LDL.LU.64 R8, [R1+0x920] ;  /* 0x0009200001087983 */ /* 0x000f280000300a00 */
[----:B------:R-:W4:Y:S01]  /*13b30*/  LDL.LU.64 R10, [R1+0x928] ;  /* 0x00092800010a7983 */ /* 0x000f220000300a00 */
[----:B------:R-:W-:-:S03]  /*13b40*/  IMAD.MOV.U32 R30, RZ, RZ, R42 ;  /* 0x000000ffff1e7224 */ /* 0x000fc600078e002a */
[----:B------:R-:W1:Y:S04]  /*13b50*/  LDSM.16.M88.4 R40, [R184+0x23000] ;  /* 0x02300000b828783b */ /* 0x000e680000000200 */
[----:B------:R-:W3:Y:S04]  /*13b60*/  LDL.LU.64 R80, [R1+0x910] ;  /* 0x0009100001507983 */ /* 0x000ee80000300a00 */
[----:B------:R-:W3:Y:S04]  /*13b70*/  LDL.LU.64 R82, [R1+0x918] ;  /* 0x0009180001527983 */ /* 0x000ee80000300a00 */
[----:B------:R-:W3:Y:S04]  /*13b80*/  LDL.LU.64 R20, [R1+0x900] ;  /* 0x0009000001147983 */ /* 0x000ee80000300a00 */
[----:B------:R-:W3:Y:S04]  /*13b90*/  LDL.LU.64 R22, [R1+0x908] ;  /* 0x0009080001167983 */ /* 0x000ee80000300a00 */
[----:B------:R-:W-:Y:S04]  /*13ba0*/  STL [R1+0x1174], R24 ;  /* 0x0011741801007387 */ /* 0x000fe80000100800 */
[----:B------:R-:W-:Y:S04]  /*13bb0*/  STL [R1+0x1170], R25 ;  /* 0x0011701901007387 */ /* 0x000fe80000100800 */
[----:B------:R-:W-:Y:S04]  /*13bc0*/  STL [R1+0x116c], R28 ;  /* 0x00116c1c01007387 */ /* 0x000fe80000100800 */
[----:B------:R-:W-:Y:S04]  /*13bd0*/  STL [R1+0x1168], R29 ;  /* 0x0011681d01007387 */ /* 0x000fe80000100800 */
[----:B-1----:R-:W-:Y:S04]  /*13be0*/  STL [R1+0x12cc], R42 ;  /* 0x0012cc2a01007387 */ /* 0x002fe80000100800 */
[----:B------:R-:W-:Y:S04]  /*13bf0*/  STL [R1+0x12c8], R43 ;  /* 0x0012c82b01007387 */ /* 0x000fe80000100800 */
        /* <DEDUP_REMOVED lines=15> */
[----:B------:R1:W-:Y:S01]  /*13cf0*/  STL [R1+0x12d4], R75 ;  /* 0x0012d44b01007387 */ /* 0x0003e20000100800 */
[----:B--2---:R-:W-:Y:S11]  /*13d00*/  HMMA.1688.F32.TF32 R16, R244, R40, R16 ;  /* 0x00000028f410723c */ /* 0x004ff60000081010 */
[----:B------:R-:W-:Y:S11]  /*13d10*/  @!UPT UIADD3 URZ, URZ, URZ, URZ ;  /* 0x0000003f3f3ff290 */ /* 0x000ff6000fffe03f */
[----:B------:R-:W-:Y:S02]  /*13d20*/  @!UPT UIADD3 URZ, URZ, URZ, URZ ;  /* 0x0000003f3f3ff290 */ /* 0x000fe4000fffe03f */
[----:B------:R-:W-:Y:S02]  /*13d30*/  IMAD.MOV.U32 R26, RZ, RZ, R16 ;  /* 0x000000ffff1a7224 */ /* 0x000fe400078e0010 */
[----:B------:R-:W-:Y:S02]  /*13d40*/  IMAD.MOV.U32 R27, RZ, RZ, R17 ;  /* 0x000000ffff1b7224 */ /* 0x000fe400078e0011 */
[----:B------:R-:W-:Y:S01]  /*13d50*/  IMAD.MOV.U32 R31, RZ, RZ, R18 ;  /* 0x000000ffff1f7224 */ /* 0x000fe200078e0012 */
[----:B------:R-:W2:Y:S01]  /*13d60*/  LDL.LU.64 R16, [R1+0x8f0] ;  /* 0x0008f00001107983 */ /* 0x000ea20000300a00 */
[----:B------:R-:W-:-:S03]  /*13d70*/  IMAD.MOV.U32 R252, RZ, RZ, R19 ;  /* 0x000000fffffc7224 */ /* 0x000fc600078e0013 */
[----:B------:R-:W2:Y:S01]  /*13d80*/  LDL.LU.64 R18, [R1+0x8f8] ;  /* 0x0008f80001127983 */ /* 0x000ea20000300a00 */
[----:B----4-:R-:W-:Y:S03]  /*13d90*/  HMMA.1688.F32.TF32 R8, R244, R48, R8 ;  /* 0x00000030f408723c */ /* 0x010fe60000081008 */
[----:B------:R4:W-:Y:S11]  /*13da0*/  STL.64 [R1+0x1328], R26 ;  /* 0x0013281a01007387 */ /* 0x0009f60000100a00 */
[----:B------:R-:W-:Y:S10]  /*13db0*/  @!UPT UIADD3 URZ, URZ, URZ, URZ ;  /* 0x0000003f3f3ff290 */ /* 0x000ff4000fffe03f */
[----:B-1----:R-:W-:Y:S02]  /*13dc0*/  IMAD.MOV.U32 R75, RZ, RZ, R8 ;  /* 0x000000ffff4b7224 */ /* 0x002fe400078e0008 */
[----:B------:R-:W-:Y:S02]  /*13dd0*/  IMAD.MOV.U32 R70, RZ, RZ, R9 ;  /* 0x000000ffff467224 */ /* 0x000fe400078e0009 */
[----:B------:R-:W-:Y:S01]  /*13de0*/  IMAD.MOV.U32 R42, RZ, RZ, R10 ;  /* 0x000000ffff2a7224 */ /* 0x000fe200078e000a */
[----:B------:R-:W2:Y:S01]  /*13df0*/  LDL.LU.64 R8, [R1+0x8e0] ;  /* 0x0008e00001087983 */ /* 0x000ea20000300a00 */
[----:B------:R-:W-:-:S03]  /*13e00*/  IMAD.MOV.U32 R43, RZ, RZ, R11 ;  /* 0x000000ffff2b7224 */ /* 0x000fc600078e000b */
[----:B------:R-:W2:Y:S01]  /*13e10*/  LDL.LU.64 R10, [R1+0x8e8] ;  /* 0x0008e800010a7983 */ /* 0x000ea20000300a00 */
[C---:B---3--:R-:W-:Y:S03]  /*13e20*/  HMMA.1688.F32.TF32 R84, R244.reuse, R44, R36 ;  /* 0x0000002cf454723c */ /* 0x048fe60000081024 */
[----:B------:R-:W3:Y:S04]  /*13e30*/  LDL.LU.64 R88, [R1+0x8d0] ;  /* 0x0008d00001587983 */ /* 0x000ee80000300a00 */
[----:B------:R-:W3:Y:S01]  /*13e40*/  LDL.LU.64 R90, [R1+0x8d8] ;  /* 0x0008d800015a7983 */ /* 0x000ee20000300a00 */
[C---:B----4-:R-:W-:Y:S08]  /*13e50*/  HMMA.1688.F32.TF32 R24, R244.reuse, R52, R80 ;  /* 0x00000034f418723c */ /* 0x050ff00000081050 */
[----:B------:R-:W-:Y:S08]  /*13e60*/  HMMA.1688.F32.TF32 R20, R244, R56, R20 ;  /* 0x00000038f414723c */ /* 0x000ff00000081014 */
[----:B------:R-:W-:-:S02]  /*13e70*/  IMAD.MOV.U32 R35, RZ, RZ, R84 ;  /* 0x000000ffff237224 */ /* 0x000fc400078e0054 */
[----:B------:R-:W-:Y:S02]  /*13e80*/  IMAD.MOV.U32 R74, RZ, RZ, R85 ;  /* 0x000000ffff4a7224 */ /* 0x000fe400078e0055 */
[----:B------:R-:W-:Y:S01]  /*13e90*/  IMAD.MOV.U32 R38, RZ, RZ, R86 ;  /* 0x000000ffff267224 */ /* 0x000fe200078e0056 */
[----:B------:R-:W4:Y:S01]  /*13ea0*/  LDL.LU.64 R84, [R1+0x8c0] ;  /* 0x0008c00001547983 */ /* 0x000f220000300a00 */
[----:B------:R-:W-:-:S03]  /*13eb0*/  IMAD.MOV.U32 R39, RZ, RZ, R87 ;  /* 0x000000ffff277224 */ /* 0x000fc600078e0057 */
[----:B------:R-:W4:Y:S01]  /*13ec0*/  LDL.LU.64 R86, [R1+0x8c8] ;  /* 0x0008c80001567983 */ /* 0x000f220000300a00 */
[----:B------:R-:W-:Y:S02]  /*13ed0*/  IMAD.MOV.U32 R71, RZ, RZ, R24 ;  /* 0x000000ffff477224 */ /* 0x000fe400078e0018 */
[----:B------:R-:W-:Y:S01]  /*13ee0*/  IMAD.MOV.U32 R66, RZ, RZ, R25 ;  /* 0x000000ffff427224 */ /* 0x000fe200078e0019 */
[----:B------:R-:W4:Y:S01]  /*13ef0*/  LDL.LU.64 R80, [R1+0x8b0] ;  /* 0x0008b00001507983 */ /* 0x000f220000300a00 */
[----:B------:R-:W-:Y:S02]  /*13f00*/  IMAD.MOV.U32 R67, RZ, RZ, R26 ;  /* 0x000000ffff437224 */ /* 0x000fe400078e001a */
[----:B------:R-:W-:Y:S01]  /*13f10*/  IMAD.MOV.U32 R62, RZ, RZ, R27 ;  /* 0x000000ffff3e7224 */ /* 0x000fe200078e001b */
[----:B------:R-:W4:Y:S01]  /*13f20*/  LDL.LU.64 R82, [R1+0x8b8] ;  /* 0x0008b80001527983 */ /* 0x000f220000300a00 */
[----:B------:R-:W-:Y:S02]  /*13f30*/  IMAD.MOV.U32 R63, RZ, RZ, R20 ;  /* 0x000000ffff3f7224 */ /* 0x000fe400078e0014 */
[----:B------:R-:W-:Y:S01]  /*13f40*/  IMAD.MOV.U32 R58, RZ, RZ, R21 ;  /* 0x000000ffff3a7224 */ /* 0x000fe200078e0015 */
[----:B------:R-:W4:Y:S01]  /*13f50*/  LDL.LU.64 R24, [R1+0x8a0] ;  /* 0x0008a00001187983 */ /* 0x000f220000300a00 */
[----:B------:R-:W-:-:S02]  /*13f60*/  IMAD.MOV.U32 R46, RZ, RZ, R22 ;  /* 0x000000ffff2e7224 */ /* 0x000fc400078e0016 */
[----:B------:R-:W-:Y:S01]  /*13f70*/  IMAD.MOV.U32 R47, RZ, RZ, R23 ;  /* 0x000000ffff2f7224 */ /* 0x000fe200078e0017 */
[----:B------:R-:W4:Y:S04]  /*13f80*/  LDL.LU.64 R26, [R1+0x8a8] ;  /* 0x0008a800011a7983 */ /* 0x000f280000300a00 */
[----:B------:R-:W4:Y:S04]  /*13f90*/  LDL.LU.64 R20, [R1+0x890] ;  /* 0x0008900001147983 */ /* 0x000f280000300a00 */
[----:B------:R-:W4:Y:S01]  /*13fa0*/  LDL.LU.64 R22, [R1+0x898] ;  /* 0x0008980001167983 */ /* 0x000f220000300a00 */
        /* <DEDUP_REMOVED lines=9> */
[----:B------:R-:W-:Y:S11]  /*14040*/  HMMA.1688.F32.TF32 R8, R244, R64, R8 ;  /* 0x00000040f408723c */ /* 0x000ff60000081008 */
        /* <DEDUP_REMOVED lines=8> */
[C---:B---3--:R-:W-:Y:S08]  /*140d0*/  HMMA.1688.F32.TF32 R88, R244.reuse, R68, R88 ;  /* 0x00000044f458723c */ /* 0x048ff00000081058 */
[C---:B----4-:R-:W-:Y:S08]  /*140e0*/  HMMA.1688.F32.TF32 R248, R244.reuse, R72, R84 ;  /* 0x00000048f4f8723c */ /* 0x050ff00000081054 */
[----:B------:R-:W-:Y:S08]  /*140f0*/  HMMA.1688.F32.TF32 R244, R244, R76, R80 ;  /* 0x0000004cf4f4723c */ /* 0x000ff00000081050 */
[C---:B------:R-:W-:Y:S08]  /*14100*/  HMMA.1688.F32.TF32 R80, R116.reuse, R40, R24 ;  /* 0x000000287450723c */ /* 0x040ff00000081018 */
[----:B------:R-:W-:Y:S01]  /*14110*/  HMMA.1688.F32.TF32 R84, R116, R44, R20 ;  /* 0x0000002c7454723c */ /* 0x000fe20000081014 */
[----:B------:R-:W-:-:S02]  /*14120*/  IMAD.MOV.U32 R240, RZ, RZ, R88 ;  /* 0x000000fffff07224 */ /* 0x000fc400078e0058 */
[----:B------:R-:W-:Y:S02]  /*14130*/  IMAD.MOV.U32 R0, RZ, RZ, R89 ;  /* 0x000000ffff007224 */ /* 0x000fe400078e0059 */
[----:B------:R-:W-:Y:S02]  /*14140*/  IMAD.MOV.U32 R37, RZ, RZ, R90 ;  /* 0x000000ffff257224 */ /* 0x000fe400078e005a */
[----:B------:R-:W-:Y:S01]  /*14150*/  IMAD.MOV.U32 R36, RZ, RZ, R91 ;  /* 0x000000ffff247224 */ /* 0x000fe200078e005b */
[----:B------:R-:W-:Y:S04]  /*14160*/  STL.64 [R1+0x12f0], R34 ;  /* 0x0012f02201007387 */ /* 0x000fe80000100a00 */
        /* <DEDUP_REMOVED lines=8> */
[----:B------:R1:W-:Y:S04]  /*141f0*/  STL.64 [R1+0x1230], R80 ;  /* 0x0012305001007387 */ /* 0x0003e80000100a00 */
[----:B------:R-:W-:Y:S04]  /*14200*/  STL.64 [R1+0x1248], R86 ;  /* 0x0012485601007387 */ /* 0x000fe80000100a00 */
[----:B------:R-:W-:Y:S04]  /*14210*/  STL.64 [R1+0x1240], R84 ;  /* 0x0012405401007387 */ /* 0x000fe80000100a00 */
[----:B------:R-:W3:Y:S04]  /*14220*/  LDL.LU.64 R96, [R1+0x860] ;  /* 0x0008600001607983 */ /* 0x000ee80000300a00 */
[----:B------:R-:W3:Y:S04]  /*14230*/  LDL.LU.64 R98, [R1+0x868] ;  /* 0x0008680001627983 */ /* 0x000ee80000300a00 */
[----:B------:R-:W4:Y:S04]  /*14240*/  LDL.LU.64 R100, [R1+0x850] ;  /* 0x0008500001647983 */ /* 0x000f280000300a00 */
[----:B------:R-:W4:Y:S04]  /*14250*/  LDL.LU.64 R102, [R1+0x858] ;  /* 0x0008580001667983 */ /* 0x000f280000300a00 */
[----:B-1----:R-:W4:Y:S04]  /*14260*/  LDL.LU.64 R80, [R1+0x840] ;  /* 0x0008400001507983 */ /* 0x002f280000300a00 */
[----:B------:R-:W4:Y:S04]  /*14270*/  LDL.LU.64 R82, [R1+0x848] ;  /* 0x0008480001527983 */ /* 0x000f280000300a00 */
[----:B------:R-:W4:Y:S04]  /*14280*/  LDL.LU.64 R36, [R1+0x830] ;  /* 0x0008300001247983 */ /* 0x000f280000300a00 */
[----:B------:R-:W4:Y:S01]  /*14290*/  LDL.LU.64 R38, [R1+0x838] ;  /* 0x0008380001267983 */ /* 0x000f220000300a00 */
[C---:B--2---:R-:W-:Y:S11]  /*142a0*/  HMMA.1688.F32.TF32 R88, R116.reuse, R48, R16 ;  /* 0x000000307458723c */ /* 0x044ff60000081010 */
[----:B------:R-:W-:Y:S11]  /*142b0*/  @!UPT UIADD3 URZ, URZ, URZ, URZ ;  /* 0x0000003f3f3ff290 */ /* 0x000ff6000fffe03f */
[----:B------:R-:W-:Y:S01]  /*142c0*/  @!UPT UIADD3 URZ, URZ, URZ, URZ ;  /* 0x0000003f3f3ff290 */ /* 0x000fe2000fffe03f */
[----:B------:R-:W-:Y:S04]  /*142d0*/  STL.64 [R1+0x1258], R90 ;  /* 0x0012585a01007387 */ /* 0x000fe80000100a00 */
[----:B------:R1:W-:Y:S04]  /*142e0*/  STL.64 [R1+0x1250], R88 ;  /* 0x0012505801007387 */ /* 0x0003e80000100a00 */
[----:B------:R-:W2:Y:S04]  /*142f0*/  LDL.LU.64 R32, [R1+0x820] ;  /* 0x0008200001207983 */ /* 0x000ea80000300a00 */
        /* <DEDUP_REMOVED lines=10> */
[----:B------:R-:W2:Y:S01]  /*143a0*/  LDL.LU.64 R18, [R1+0x7d8] ;  /* 0x0007d80001127983 */ /* 0x000ea20000300a00 */
[C---:B------:R-:W-:Y:S03]  /*143b0*/  HMMA.1688.F32.TF32 R92, R116.reuse, R52, R8 ;  /* 0x00000034745c723c */ /* 0x040fe60000081008 */
[----:B------:R-:W2:Y:S04]  /*143c0*/  LDL.LU.64 R136, [R1+0x7c0] ;  /* 0x0007c00001887983 */ /* 0x000ea80000300a00 */
[----:B------:R-:W2:Y:S04]  /*143d0*/  LDL.LU.64 R138, [R1+0x7c8] ;  /* 0x0007c800018a7983 */ /* 0x000ea80000300a00 */
[----:B------:R-:W2:Y:S04]  /*143e0*/  LDL.LU.64 R140, [R1+0x7b0] ;  /* 0x0007b000018c7983 */ /* 0x000ea80000300a00 */
[----:B------:R-:W2:Y:S04]  /*143f0*/  LDL.LU.64 R142, [R1+0x7b8] ;  /* 0x0007b800018e7983 */ /* 0x000ea80000300a00 */
[----:B------:R-:W2:Y:S04]  /*14400*/  LDL.LU.64 R8, [R1+0x7a0] ;  /* 0x0007a00001087983 */ /* 0x000ea80000300a00 */
[----:B------:R-:W2:Y:S04]  /*14410*/  LDL.LU.64 R10, [R1+0x7a8] ;  /* 0x0007a800010a7983 */ /* 0x000ea80000300a00 */
[----:B-1----:R-:W2:Y:S04]  /*14420*/  LDL.LU.64 R88, [R1+0x790] ;  /* 0x0007900001587983 */ /* 0x002ea80000300a00 */
[----:B------:R-:W2:Y:S04]  /*14430*/  LDL.LU.64 R90, [R1+0x798] ;  /* 0x00079800015a7983 */ /* 0x000ea80000300a00 */
[----:B------:R-:W2:Y:S04]  /*14440*/  LDL.LU.64 R84, [R1+0x780] ;  /* 0x0007800001547983 */ /* 0x000ea80000300a00 */
[----:B------:R-:W2:Y:S04]  /*14450*/  LDL.LU.64 R86, [R1+0x788] ;  /* 0x0007880001567983 */ /* 0x000ea80000300a00 */
[----:B------:R-:W-:Y:S04]  /*14460*/  STL.64 [R1+0x1358], R94 ;  /* 0x0013585e01007387 */ /* 0x000fe80000100a00 */
[----:B------:R1:W-:Y:S01]  /*14470*/  STL.64 [R1+0x1350], R92 ;  /* 0x0013505c01007387 */ /* 0x0003e20000100a00 */
[C---:B---3--:R-:W-:Y:S08]  /*14480*/  HMMA.1688.F32.TF32 R96, R116.reuse, R56, R96 ;  /* 0x000000387460723c */ /* 0x048ff00000081060 */
[C---:B----4-:R-:W-:Y:S08]  /*14490*/  HMMA.1688.F32.TF32 R100, R116.reuse, R60, R100 ;  /* 0x0000003c7464723c */ /* 0x050ff00000081064 */
[C---:B------:R-:W-:Y:S01]  /*144a0*/  HMMA.1688.F32.TF32 R104, R116.reuse, R64, R80 ;  /* 0x000000407468723c */ /* 0x040fe20000081050 */
[----:B------:R-:W3:Y:S04]  /*144b0*/  LDL.LU.64 R80, [R1+0x770] ;  /* 0x0007700001507983 */ /* 0x000ee80000300a00 */
[----:B------:R-:W3:Y:S03]  /*144c0*/  LDL.LU.64 R82, [R1+0x778] ;  /* 0x0007780001527983 */ /* 0x000ee60000300a00 */
[C---:B------:R-:W-:Y:S01]  /*144d0*/  HMMA.1688.F32.TF32 R108, R116.reuse, R68, R36 ;  /* 0x00000044746c723c */ /* 0x040fe20000081024 */
[----:B------:R-:W4:Y:S04]  /*144e0*/  LDL.LU.64 R36, [R1+0x750] ;  /* 0x0007500001247983 */ /* 0x000f280000300a00 */
[----:B------:R-:W4:Y:S03]  /*144f0*/  LDL.LU.64 R38, [R1+0x758] ;  /* 0x0007580001267983 */ /* 0x000f260000300a00 */
[C---:B--2---:R-:W-:Y:S01]  /*14500*/  HMMA.1688.F32.TF32 R112, R116.reuse, R72, R32 ;  /* 0x000000487470723c */ /* 0x044fe20000081020 */
[----:B------:R-:W2:Y:S04]  /*14510*/  LDL.LU.64 R32, [R1+0x740] ;  /* 0x0007400001207983 */ /* 0x000ea80000300a00 */
[----:B------:R-:W2:Y:S03]  /*14520*/  LDL.LU.64 R34, [R1+0x748] ;  /* 0x0007480001227983 */ /* 0x000ea60000300a00 */
[----:B------:R-:W-:Y:S01]  /*14530*/  HMMA.1688.F32.TF32 R116, R116, R76, R24 ;  /* 0x0000004c7474723c */ /* 0x000fe20000081018 */
[----:B------:R-:W2:Y:S04]  /*14540*/  LDL.LU.64 R24, [R1+0x730] ;  /* 0x0007300001187983 */ /* 0x000ea80000300a00 */
[----:B------:R-:W2:Y:S03]  /*14550*/  LDL.LU.64 R26, [R1+0x738] ;  /* 0x00073800011a7983 */ /* 0x000ea60000300a00 */
[C---:B------:R-:W-:Y:S01]  /*14560*/  HMMA.1688.F32.TF32 R120, R156.reuse, R40, R20 ;  /* 0x000000289c78723c */ /* 0x040fe20000081014 */
[----:B------:R-:W2:Y:S04]  /*14570*/  LDL.LU.64 R20, [R1+0x720] ;  /* 0x0007200001147983 */ /* 0x000ea80000300a00 */
[----:B------:R-:W2:Y:S03]  /*14580*/  LDL.LU.64 R22, [R1+0x728] ;  /* 0x0007280001167983 */ /* 0x000ea60000300a00 */
[C---:B------:R-:W-:Y:S01]  /*14590*/  HMMA.1688.F32.TF32 R132, R156.reuse, R52, R16 ;  /* 0x000000349c84723c */ /* 0x040fe20000081010 */
[----:B------:R-:W2:Y:S04]  /*145a0*/  LDL.LU.64 R16, [R1+0x710] ;  /* 0x0007100001107983 */ /* 0x000ea80000300a00 */
[----:B------:R-:W2:Y:S03]  /*145b0*/  LDL.LU.64 R18, [R1+0x718] ;  /* 0x0007180001127983 */ /* 0x000ea60000300a00 */
[C---:B------:R-:W-:Y:S01]  /*145c0*/  HMMA.1688.F32.TF32 R144, R156.reuse, R64, R8 ;  /* 0x000000409c90723c */ /* 0x040fe20000081008 */
[----:B------:R-:W2:Y:S04]  /*145d0*/  LDL.LU.64 R8, [R1+0x700] ;  /* 0x0007000001087983 */ /* 0x000ea80000300a00 */
[----:B------:R-:W2:Y:S04]  /*145e0*/  LDL.LU.64 R10, [R1+0x708] ;  /* 0x00070800010a7983 */ /* 0x000ea80000300a00 */
[----:B------:R-:W2:Y:S01]  /*145f0*/  LDL.LU.64 R192, [R1+0x6f0] ;  /* 0x0006f00001c07983 */ /* 0x000ea20000300a00 */
[C---:B------:R-:W-:Y:S03]  /*14600*/  HMMA.1688.F32.TF32 R148, R156.reuse, R68, R88 ;  /* 0x000000449c94723c */ /* 0x040fe60000081058 */
[----:B------:R-:W2:Y:S04]  /*14610*/  LDL.LU.64 R194, [R1+0x6f8] ;  /* 0x0006f80001c27983 */ /* 0x000ea80000300a00 */
[----:B-1----:R-:W2:Y:S01]  /*14620*/  LDL.LU.64 R92, [R1+0x6e0] ;  /* 0x0006e000015c7983 */ /* 0x002ea20000300a00 */
[C---:B------:R-:W-:Y:S03]  /*14630*/  HMMA.1688.F32.TF32 R152, R156.reuse, R72, R84 ;  /* 0x000000489c98723c */ /* 0x040fe60000081054 */
[----:B------:R-:W2:Y:S04]  /*14640*/  LDL.LU.64 R94, [R1+0x6e8] ;  /* 0x0006e800015e7983 */ /* 0x000ea80000300a00 */
[----:B------:R-:W2:Y:S01]  /*14650*/  LDL.LU.64 R88, [R1+0x6c0] ;  /* 0x0006c00001587983 */ /* 0x000ea20000300a00 */
[C---:B------:R-:W-:Y:S03]  /*14660*/  HMMA.1688.F32.TF32 R124, R156.reuse, R44, R124 ;  /* 0x0000002c9c7c723c */ /* 0x040fe6000008107c */
[----:B------:R-:W2:Y:S04]  /*14670*/  LDL.LU.64 R90, [R1+0x6c8] ;  /* 0x0006c800015a7983 */ /* 0x000ea80000300a00 */
[----:B------:R-:W2:Y:S01]  /*14680*/  LDL.LU.64 R84, [R1+0x6b0] ;  /* 0x0006b00001547983 */ /* 0x000ea20000300a00 */
[C---:B------:R-:W-:Y:S03]  /*14690*/  HMMA.1688.F32.TF32 R128, R156.reuse, R48, R128 ;  /* 0x000000309c80723c */ /* 0x040fe60000081080 */
[----:B------:R-:W2:Y:S05]  /*146a0*/  LDL.LU.64 R86, [R1+0x6b8] ;  /* 0x0006b80001567983 */ /* 0x000eaa0000300a00 */
[C---:B------:R-:W-:Y:S08]  /*146b0*/  HMMA.1688.F32.TF32 R136, R156.reuse, R56, R136 ;  /* 0x000000389c88723c */ /* 0x040ff00000081088 */
[C---:B------:R-:W-:Y:S08]  /*146c0*/  HMMA.1688.F32.TF32 R140, R156.reuse, R60, R140 ;  /* 0x0000003c9c8c723c */ /* 0x040ff0000008108c */
[----:B---3--:R-:W-:Y:S01]  /*146d0*/  HMMA.1688.F32.TF32 R156, R156, R76, R80 ;  /* 0x0000004c9c9c723c */ /* 0x008fe20000081050 */
[----:B------:R-:W3:Y:S04]  /*146e0*/  LDL.LU.64 R80, [R1+0x6a0] ;  /* 0x0006a00001507983 */ /* 0x000ee80000300a00 */
[----:B------:R-:W3:Y:S03]  /*146f0*/  LDL.LU.64 R82, [R1+0x6a8] ;  /* 0x0006a80001527983 */ /* 0x000ee60000300a00 */
[C---:B----4-:R-:W-:Y:S01]  /*14700*/  HMMA.1688.F32.TF32 R160, R196.reuse, R40, R36 ;  /* 0x00000028c4a0723c */ /* 0x050fe20000081024 */
[----:B------:R-:W4:Y:S04]  /*14710*/  LDL.LU.64 R36, [R1+0x690] ;  /* 0x0006900001247983 */ /* 0x000f280000300a00 */
[----:B------:R-:W4:Y:S03]  /*14720*/  LDL.LU.64 R38, [R1+0x698] ;  /* 0x0006980001267983 */ /* 0x000f260000300a00 */
[C---:B--2---:R-:W-:Y:S01]  /*14730*/  HMMA.1688.F32.TF32 R164, R196.reuse, R44, R32 ;  /* 0x0000002cc4a4723c */ /* 0x044fe20000081020 */
        /* <DEDUP_REMOVED lines=11> */
[-C--:B------:R-:W-:Y:S01]  /*147f0*/  HMMA.1688.F32.TF32 R188, R196, R68.reuse, R8 ;  /* 0x00000044c4bc723c */ /* 0x080fe20000081008 */
[----:B------:R-:W2:Y:S04]  /*14800*/  LDL.LU.64 R8, [R1+0x620] ;  /* 0x0006200001087983 */ /* 0x000ea80000300a00 */
[----:B------:R-:W2:Y:S03]  /*14810*/  LDL.LU.64 R10, [R1+0x628] ;  /* 0x00062800010a7983 */ /* 0x000ea60000300a00 */
[C---:B------:R-:W-:Y:S08]  /*14820*/  HMMA.1688.F32.TF32 R228, R236.reuse, R68, R228 ;  /* 0x00000044ece4723c */ /* 0x040ff000000810e4 */
[C---:B------:R-:W-:Y:S08]  /*14830*/  HMMA.1688.F32.TF32 R232, R236.reuse, R72, R232 ;  /* 0x00000048ece8723c */ /* 0x040ff000000810e8 */
[C---:B------:R-:W-:Y:S08]  /*14840*/  HMMA.1688.F32.TF32 R200, R236.reuse, R40, R88 ;  /* 0x00000028ecc8723c */ /* 0x040ff00000081058 */
[C---:B------:R-:W-:Y:S08]  /*14850*/  HMMA.1688.F32.TF32 R204, R236.reuse, R44, R84 ;  /* 0x0000002ceccc723c */ /* 0x040ff00000081054 */
[C---:B------:R-:W-:Y:S08]  /*14860*/  HMMA.1688.F32.TF32 R224, R236.reuse, R64, R224 ;  /* 0x00000040ece0723c */ /* 0x040ff000000810e0 */
[C---:B---3--:R-:W-:Y:S08]  /*14870*/  HMMA.1688.F32.TF32 R208, R236.reuse, R48, R80 ;  /* 0x00000030ecd0723c */ /* 0x048ff00000081050 */
[C---:B----4-:R-:W-:Y:S01]  /*14880*/  HMMA.1688.F32.TF32 R212, R236.reuse, R52, R36 ;  /* 0x00000034ecd4723c */ /* 0x050fe20000081024 */
[----:B------:R-:W-:Y:S04]  /*14890*/  STL [R1+0x122c], R228 ;  /* 0x00122ce401007387 */ /* 0x000fe80000100800 */
[----:B------:R-:W-:Y:S04]  /*148a0*/  STL [R1+0x1228], R229 ;  /* 0x001228e501007387 */ /* 0x000fe80000100800 */
[----:B------:R-:W-:Y:S04]  /*148b0*/  STL [R1+0x1224], R230 ;  /* 0x001224e601007387 */ /* 0x000fe80000100800 */
[----:B------:R-:W-:Y:S04]  /*148c0*/  STL [R1+0x1220], R231 ;  /* 0x001220e701007387 */ /* 0x000fe80000100800 */
[----:B------:R1:W-:Y:S04]  /*148d0*/  STL [R1+0x121c], R234 ;  /* 0x00121cea01007387 */ /* 0x0003e80000100800 */
[----:B------:R3:W-:Y:S01]  /*148e0*/  STL [R1+0x1218], R235 ;  /* 0x001218eb01007387 */ /* 0x0007e20000100800 */
[C---:B--2---:R-:W-:Y:S08]  /*148f0*/  HMMA.1688.F32.TF32 R216, R236.reuse, R56, R32 ;  /* 0x00000038ecd8723c */ /* 0x044ff00000081020 */
[C---:B------:R-:W-:Y:S08]  /*14900*/  HMMA.1688.F32.TF32 R220, R236.reuse, R60, R24 ;  /* 0x0000003cecdc723c */ /* 0x040ff00000081018 */
[----:B------:R-:W-:Y:S11]  /*14910*/  HMMA.1688.F32.TF32 R236, R236, R76, R20 ;  /* 0x0000004cecec723c */ /* 0x000ff60000081014 */
[----:B------:R-:W-:Y:S11]  /*14920*/  @!UPT UIADD3 URZ, URZ, URZ, URZ ;  /* 0x0000003f3f3ff290 */ /* 0x000ff6000fffe03f */
[----:B------:R-:W-:Y:S01]  /*14930*/  @!UPT UIADD3 URZ, URZ, URZ, URZ ;  /* 0x0000003f3f3ff290 */ /* 0x000fe2000fffe03f */
[----:B------:R2:W-:Y:S01]  /*14940*/  STL [R1+0x1214], R238 ;  /* 0x001214ee01007387 */ /* 0x0005e20000100800 */
[----:B------:R-:W-:Y:S03]  /*14950*/  HMMA.1688.F32.TF32 R8, R4, R44, R8 ;  /* 0x0000002c0408723c */ /* 0x000fe60000081008 */
[----:B------:R4:W-:Y:S11]  /*14960*/  STL [R1+0x1210], R239 ;  /* 0x001210ef01007387 */ /* 0x0009f60000100800 */
[----:B------:R-:W-:Y:S10]  /*14970*/  @!UPT UIADD3 URZ, URZ, URZ, URZ ;  /* 0x0000003f3f3ff290 */ /* 0x000ff4000fffe03f */
[----:B-1----:R-:W-:Y:S02]  /*14980*/  IMAD.MOV.U32 R234, RZ, RZ, R8 ;  /* 0x000000ffffea7224 */ /* 0x002fe400078e0008 */
[----:B---3--:R-:W-:Y:S02]  /*14990*/  IMAD.MOV.U32 R235, RZ, RZ, R9 ;  /* 0x000000ffffeb7224 */ /* 0x008fe400078e0009 */
[----:B--2---:R-:W-:Y:S01]  /*149a0*/  IMAD.MOV.U32 R238, RZ, RZ, R10 ;  /* 0x000000ffffee7224 */ /* 0x004fe200078e000a */
[----:B------:R-:W2:Y:S01]  /*149b0*/  LDL.LU.64 R8, [R1+0x610] ;  /* 0x0006100001087983 */ /* 0x000ea20000300a00 */
[----:B----4-:R-:W-:-:S03]  /*149c0*/  IMAD.MOV.U32 R239, RZ, RZ, R11 ;  /* 0x000000ffffef7224 */ /* 0x010fc600078e000b */
[----:B------:R-:W2:Y:S01]  /*149d0*/  LDL.LU.64 R10, [R1+0x618] ;  /* 0x00061800010a7983 */ /* 0x000ea20000300a00 */
[----:B------:R-:W-:Y:S08]  /*149e0*/  HMMA.1688.F32.TF32 R16, R4, R40, R16 ;  /* 0x000000280410723c */ /* 0x000ff00000081010 */
[C---:B------:R-:W-:Y:S08]  /*149f0*/  HMMA.1688.F32.TF32 R176, R196.reuse, R56, R176 ;  /* 0x00000038c4b0723c */ /* 0x040ff000000810b0 */
[----:B------:R-:W-:Y:S08]  /*14a00*/  HMMA.1688.F32.TF32 R180, R196, R60, R180 ;  /* 0x0000003cc4b4723c */ /* 0x000ff000000810b4 */
[----:B------:R-:W-:-:S02]  /*14a10*/  IMAD.MOV.U32 R228, RZ, RZ, R16 ;  /* 0x000000ffffe47224 */ /* 0x000fc400078e0010 */
[----:B------:R-:W-:Y:S02]  /*14a20*/  IMAD.MOV.U32 R229, RZ, RZ, R17 ;  /* 0x000000ffffe57224 */ /* 0x000fe400078e0011 */
[----:B------:R-:W-:Y:S01]  /*14a30*/  IMAD.MOV.U32 R230, RZ, RZ, R18 ;  /* 0x000000ffffe67224 */ /* 0x000fe200078e0012 */
[----:B------:R-:W3:Y:S01]  /*14a40*/  LDL.LU.64 R16, [R1+0x600] ;  /* 0x0006000001107983 */ /* 0x000ee20000300a00 */
[----:B------:R-:W-:-:S03]  /*14a50*/  IMAD.MOV.U32 R231, RZ, RZ, R19 ;  /* 0x000000ffffe77224 */ /* 0x000fc600078e0013 */
[----:B------:R-:W3:Y:S04]  /*14a60*/  LDL.LU.64 R18, [R1+0x608] ;  /* 0x0006080001127983 */ /* 0x000ee80000300a00 */
[----:B------:R-:W4:Y:S01]  /*14a70*/  LDL.LU.64 R20, [R1+0x5f0] ;  /* 0x0005f00001147983 */ /* 0x000f220000300a00 */
[C---:B------:R-:W-:Y:S03]  /*14a80*/  HMMA.1688.F32.TF32 R192, R196.reuse, R72, R192 ;  /* 0x00000048c4c0723c */ /* 0x040fe600000810c0 */
[----:B------:R-:W4:Y:S04]  /*14a90*/  LDL.LU.64 R22, [R1+0x5f8] ;  /* 0x0005f80001167983 */ /* 0x000f280000300a00 */
[----:B------:R-:W4:Y:S01]  /*14aa0*/  LDL.LU.64 R248, [R1+0x5e0] ;  /* 0x0005e00001f87983 */ /* 0x000f220000300a00 */
[----:B------:R-:W-:Y:S03]  /*14ab0*/  HMMA.1688.F32.TF32 R196, R196, R76, R92 ;  /* 0x0000004cc4c4723c */ /* 0x000fe6000008105c */
[----:B------:R-:W4:Y:S04]  /*14ac0*/  LDL.LU.64 R250, [R1+0x5e8] ;  /* 0x0005e80001fa7983 */ /* 0x000f280000300a00 */
        /* <DEDUP_REMOVED lines=21> */
[----:B-1----:R-:W2:Y:S04]  /*14c20*/  LDL.LU.64 R10, [R1+0x1378] ;  /* 0x00137800010a7983 */ /* 0x002ea80000300a00 */
[----:B------:R-:W2:Y:S01]  /*14c30*/  LDL.LU.64 R8, [R1+0x1370] ;  /* 0x0013700001087983 */ /* 0x000ea20000300a00 */
[C---:B---3--:R-:W-:Y:S08]  /*14c40*/  HMMA.1688.F32.TF32 R16, R4.reuse, R52, R16 ;  /* 0x000000340410723c */ /* 0x048ff00000081010 */
[C---:B----4-:R-:W-:Y:S08]  /*14c50*/  HMMA.1688.F32.TF32 R20, R4.reuse, R56, R20 ;  /* 0x000000380414723c */ /* 0x050ff00000081014 */
[C---:B------:R-:W-:Y:S08]  /*14c60*/  HMMA.1688.F32.TF32 R248, R4.reuse, R60, R248 ;  /* 0x0000003c04f8723c */ /* 0x040ff000000810f8 */
[C---:B------:R-:W-:Y:S08]  /*14c70*/  HMMA.1688.F32.TF32 R244, R4.reuse, R64, R244 ;  /* 0x0000004004f4723c */ /* 0x040ff000000810f4 */
[C---:B------:R-:W-:Y:S08]  /*14c80*/  HMMA.1688.F32.TF32 R92, R4.reuse, R68, R92 ;  /* 0x00000044045c723c */ /* 0x040ff0000008105c */
[C---:B------:R-:W-:Y:S08]  /*14c90*/  HMMA.1688.F32.TF32 R88, R4.reuse, R72, R88 ;  /* 0x000000480458723c */ /* 0x040ff00000081058 */
[----:B------:R-:W-:Y:S08]  /*14ca0*/  HMMA.1688.F32.TF32 R84, R4, R76, R84 ;  /* 0x0000004c0454723c */ /* 0x000ff00000081054 */
[----:B------:R-:W-:Y:S01]  /*14cb0*/  HMMA.1688.F32.TF32 R4, R12, R40, R36 ;  /* 0x000000280c04723c */ /* 0x000fe20000081024 */
[----:B------:R-:W-:Y:S04]  /*14cc0*/  STL.64 [R1+0x170], R16 ;  /* 0x0001701001007387 */ /* 0x000fe80000100a00 */
[----:B------:R1:W-:Y:S04]  /*14cd0*/  STL.64 [R1+0x178], R18 ;  /* 0x0001781201007387 */ /* 0x0003e80000100a00 */
[----:B-1----:R-:W3:Y:S04]  /*14ce0*/  LDL.LU.64 R18, [R1+0x1368] ;  /* 0x0013680001127983 */ /* 0x002ee80000300a00 */
[----:B------:R-:W-:Y:S04]  /*14cf0*/  STL.64 [R1+0x160], R20 ;  /* 0x0001601401007387 */ /* 0x000fe80000100a00 */
[----:B------:R1:W-:Y:S07]  /*14d00*/  STL.64 [R1+0x168], R22 ;  /* 0x0001681601007387 */ /* 0x0003ee0000100a00 */
[----:B------:R-:W-:Y:S01]  /*14d10*/  IMAD.MOV.U32 R17, RZ, RZ, R5 ;  /* 0x000000ffff117224 */ /* 0x000fe200078e0005 */
[----:B-1----:R-:W4:Y:S04]  /*14d20*/  LDL.LU.64 R22, [R1+0x1360] ;  /* 0x0013600001167983 */ /* 0x002f280000300a00 */
[----:B------:R-:W-:Y:S04]  /*14d30*/  STL.64 [R1+0x150], R248 ;  /* 0x000150f801007387 */ /* 0x000fe80000100a00 */
[----:B------:R-:W-:Y:S04]  /*14d40*/  STL.64 [R1+0x158], R250 ;  /* 0x000158fa01007387 */ /* 0x000fe80000100a00 */
[----:B------:R-:W-:Y:S04]  /*14d50*/  STL.64 [R1+0x140], R244 ;  /* 0x000140f401007387 */ /* 0x000fe80000100a00 */
[----:B------:R-:W-:Y:S04]  /*14d60*/  STL.64 [R1+0x148], R246 ;  /* 0x000148f601007387 */ /* 0x000fe80000100a00 */
[----:B------:R1:W-:Y:S04]  /*14d70*/  STL.64 [R1+0x130], R92 ;  /* 0x0001305c01007387 */ /* 0x0003e80000100a00 */
[----:B------:R1:W-:Y:S01]  /*14d80*/  STL.64 [R1+0x138], R94 ;  /* 0x0001385e01007387 */ /* 0x0003e20000100a00 */
[----:B------:R-:W-:-:S03]  /*14d90*/  IMAD.MOV.U32 R21, RZ, RZ, R4 ;  /* 0x000000ffff157224 */ /* 0x000fc600078e0004 */
[----:B------:R-:W-:Y:S04]  /*14da0*/  STL.64 [R1+0x120], R88 ;  /* 0x0001205801007387 */ /* 0x000fe80000100a00 */
[----:B------:R-:W-:Y:S04]  /*14db0*/  STL.64 [R1+0x128], R90 ;  /* 0x0001285a01007387 */ /* 0x000fe80000100a00 */
[----:B------:R-:W-:Y:S04]  /*14dc0*/  STL.64 [R1+0x100], R84 ;  /* 0x0001005401007387 */ /* 0x000fe80000100a00 */
[----:B------:R-:W-:Y:S01]  /*14dd0*/  STL.64 [R1+0x108], R86 ;  /* 0x0001085601007387 */ /* 0x000fe20000100a00 */
[C---:B--2---:R-:W-:Y:S08]  /*14de0*/  HMMA.1688.F32.TF32 R80, R8.reuse, R40, R80 ;  /* 0x000000280850723c */ /* 0x044ff00000081050 */
[-C--:B------:R-:W-:Y:S11]  /*14df0*/  HMMA.1688.F32.TF32 R32, R8, R44.reuse, R32 ;  /* 0x0000002c0820723c */ /* 0x080ff60000081020 */
[----:B------:R-:W-:Y:S04]  /*14e00*/  @!UPT UIADD3 URZ, URZ, URZ, URZ ;  /* 0x0000003f3f3ff290 */ /* 0x000fe8000fffe03f */
[----:B------:R-:W-:Y:S04]  /*14e10*/  STL.64 [R1+0x340], R80 ;  /* 0x0003405001007387 */ /* 0x000fe80000100a00 */
[----:B------:R-:W-:Y:S04]  /*14e20*/  STL.64 [R1+0x348], R82 ;  /* 0x0003485201007387 */ /* 0x000fe80000100a00 */
[----:B------:R2:W-:Y:S04]  /*14e30*/  STL.64 [R1+0x468], R6 ;  /* 0x0004680601007387 */ /* 0x0005e80000100a00 */
[----:B------:R-:W-:Y:S04]  /*14e40*/  STL [R1+0x117c], R17 ;  /* 0x00117c1101007387 */ /* 0x000fe80000100800 */
[----:B------:R-:W-:Y:S04]  /*14e50*/  STL [R1+0x1178], R21 ;  /* 0x0011781501007387 */ /* 0x000fe80000100800 */
[----:B------:R2:W-:Y:S04]  /*14e60*/  STL.64 [R1+0x2f0], R32 ;  /* 0x0002f02001007387 */ /* 0x0005e80000100a00 */
[----:B------:R2:W-:Y:S04]  /*14e70*/  STL.64 [R1+0x2f8], R34 ;  /* 0x0002f82201007387 */ /* 0x0005e80000100a00 */
[----:B-1----:R-:W3:Y:S04]  /*14e80*/  LDL.LU.64 R92, [R1+0x2c0] ;  /* 0x0002c000015c7983 */ /* 0x002ee80000300a00 */
[----:B------:R-:W3:Y:S04]  /*14e90*/  LDL.LU.64 R94, [R1+0x2c8] ;  /* 0x0002c800015e7983 */ /* 0x000ee80000300a00 */
[----:B------:R-:W4:Y:S04]  /*14ea0*/  LDL.LU.64 R244, [R1+0x2b0] ;  /* 0x0002b00001f47983 */ /* 0x000f280000300a00 */
[----:B------:R-:W4:Y:S01]  /*14eb0*/  LDL.LU.64 R246, [R1+0x2b8] ;  /* 0x0002b80001f67983 */ /* 0x000f220000300a00 */
[----:B--2---:R-:W-:Y:S03]  /*14ec0*/  HMMA.1688.F32.TF32 R4, R12, R44, R24 ;  /* 0x0000002c0c04723c */ /* 0x004fe60000081018 */
[----:B------:R-:W2:Y:S04]  /*14ed0*/  LDL.LU.64 R36, [R1+0x2a0] ;  /* 0x0002a00001247983 */ /* 0x000ea80000300a00 */
[----:B------:R-:W2:Y:S04]  /*14ee0*/  LDL.LU.64 R38, [R1+0x2a8] ;  /* 0x0002a80001267983 */ /* 0x000ea80000300a00 */
[----:B------:R-:W2:Y:S04]  /*14ef0*/  LDL.LU.64 R24, [R1+0x590] ;  /* 0x0005900001187983 */ /* 0x000ea80000300a00 */
[----:B------:R-:W2:Y:S04]  /*14f00*/  LDL.LU.64 R26, [R1+0x598] ;  /* 0x00059800011a7983 */ /* 0x000ea80000300a00 */
[----:B------:R-:W2:Y:S04]  /*14f10*/  LDL.LU.64 R32, [R1+0x540] ;  /* 0x0005400001207983 */ /* 0x000ea80000300a00 */
[----:B------:R-:W2:Y:S01]  /*14f20*/  LDL.LU.64 R34, [R1+0x548] ;  /* 0x0005480001227983 */ /* 0x000ea20000300a00 */
[----:B------:R-:W-:-:S03]  /*14f30*/  IMAD.MOV.U32 R20, RZ, RZ, R7 ;  /* 0x000000ffff147224 */ /* 0x000fc600078e0007 */
[----:B------:R-:W2:Y:S01]  /*14f40*/  LDL.LU.64 R248, [R1+0x530] ;  /* 0x0005300001f87983 */ /* 0x000ea20000300a00 */
[----:B------:R-:W-:-:S03]  /*14f50*/  IMAD.MOV.U32 R16, RZ, RZ, R6 ;  /* 0x000000ffff107224 */ /* 0x000fc600078e0006 */
[----:B------:R-:W2:Y:S01]  /*14f60*/  LDL.LU.64 R250, [R1+0x538] ;  /* 0x0005380001fa7983 */ /* 0x000ea20000300a00 */
[----:B------:R-:W-:-:S03]  /*14f70*/  IMAD.MOV.U32 R28, RZ, RZ, R4 ;  /* 0x000000ffff1c7224 */ /* 0x000fc600078e0004 */
[----:B------:R-:W2:Y:S01]  /*14f80*/  LDL.LU.64 R88, [R1+0x470] ;  /* 0x0004700001587983 */ /* 0x000ea20000300a00 */
[----:B------:R-:W-:-:S03]  /*14f90*/  IMAD.MOV.U32 R29, RZ, RZ, R5 ;  /* 0x000000ffff1d7224 */ /* 0x000fc600078e0005 */
[----:B------:R-:W2:Y:S04]  /*14fa0*/  LDL.LU.64 R90, [R1+0x478] ;  /* 0x00047800015a7983 */ /* 0x000ea80000300a00 */
[----:B------:R-:W2:Y:S04]  /*14fb0*/  LDL.LU.64 R84, [R1+0x3f0] ;  /* 0x0003f00001547983 */ /* 0x000ea80000300a00 */
[----:B------:R-:W2:Y:S04]  /*14fc0*/  LDL.LU.64 R86, [R1+0x3f8] ;  /* 0x0003f80001567983 */ /* 0x000ea80000300a00 */
[----:B------:R-:W2:Y:S04]  /*14fd0*/  LDL.LU.64 R80, [R1+0x330] ;  /* 0x0003300001507983 */ /* 0x000ea80000300a00 */
[----:B------:R-:W2:Y:S04]  /*14fe0*/  LDL.LU.64 R82, [R1+0x338] ;  /* 0x0003380001527983 */ /* 0x000ea80000300a00 */
[----:B------:R-:W-:Y:S04]  /*14ff0*/  STL [R1+0x118c], R20 ;  /* 0x00118c1401007387 */ /* 0x000fe80000100800 */
[----:B------:R-:W-:Y:S04]  /*15000*/  STL [R1+0x1188], R16 ;  /* 0x0011881001007387 */ /* 0x000fe80000100800 */
[----:B------:R-:W-:Y:S04]  /*15010*/  STL [R1+0x1184], R28 ;  /* 0x0011841c01007387 */ /* 0x000fe80000100800 */
[----:B------:R-:W-:Y:S04]  /*15020*/  STL [R1+0x1180], R29 ;  /* 0x0011801d01007387 */ /* 0x000fe80000100800 */
[----:B------:R-:W-:Y:S04]  /*15030*/  LDS R4, [R243+0x2000] ;  /* 0x00200000f3047984 */ /* 0x000fe80000000800 */
[----:B------:R-:W-:Y:S04]  /*15040*/  LDS R6, [R243+0x3000] ;  /* 0x00300000f3067984 */ /* 0x000fe80000000800 */
[----:B------:R-:W-:Y:S04]  /*15050*/  LDS R5, [R241+0x2000] ;  /* 0x00200000f1057984 */ /* 0x000fe80000000800 */
[----:B------:R-:W1:Y:S01]  /*15060*/  LDS R7, [R241+0x3000] ;  /* 0x00300000f1077984 */ /* 0x000e620000000800 */
[C---:B---3--:R-:W-:Y:S08]  /*15070*/  HMMA.1688.F32.TF32 R92, R8.reuse, R48, R92 ;  /* 0x00000030085c723c */ /* 0x048ff0000008105c */
[C---:B----4-:R-:W-:Y:S08]  /*15080*/  HMMA.1688.F32.TF32 R244, R8.reuse, R52, R244 ;  /* 0x0000003408f4723c */ /* 0x050ff000000810f4 */
[C---:B--2---:R-:W-:Y:S08]  /*15090*/  HMMA.1688.F32.TF32 R36, R8.reuse, R56, R36 ;  /* 0x000000380824723c */ /* 0x044ff00000081024 */
[C---:B------:R-:W-:Y:S08]  /*150a0*/  HMMA.1688.F32.TF32 R24, R8.reuse, R60, R24 ;  /* 0x0000003c0818723c */ /* 0x040ff00000081018 */
[----:B------:R-:W-:Y:S01]  /*150b0*/  HMMA.1688.F32.TF32 R32, R8, R64, R32 ;  /* 0x000000400820723c */ /* 0x000fe20000081020 */
[----:B------:R-:W-:Y:S04]  /*150c0*/  STL.64 [R1+0x2c0], R92 ;  /* 0x0002c05c01007387 */ /* 0x000fe80000100a00 */
[----:B------:R2:W-:Y:S04]  /*150d0*/  STL.64 [R1+0x2c8], R94 ;  /* 0x0002c85e01007387 */ /* 0x0005e80000100a00 */
[----:B--2---:R-:W2:Y:S04]  /*150e0*/  LDL.LU.64 R94, [R1+0x1358] ;  /* 0x00135800015e7983 */ /* 0x004ea80000300a00 */
[----:B------:R-:W2:Y:S04]  /*150f0*/  LDL.LU.64 R92, [R1+0x1350] ;  /* 0x00135000015c7983 */ /* 0x000ea80000300a00 */
[----:B------:R-:W-:Y:S04]  /*15100*/  STL.64 [R1+0x2b0], R244 ;  /* 0x0002b0f401007387 */ /* 0x000fe80000100a00 */
[----:B------:R3:W-:Y:S03]  /*15110*/  STL.64 [R1+0x2b8], R246 ;  /* 0x0002b8f601007387 */ /* 0x0007e60000100a00 */
[----:B------:R-:W-:Y:S01]  /*15120*/  IMAD.MOV.U32 R2, RZ, RZ, R34 ;  /* 0x000000ffff027224 */ /* 0x000fe200078e0022 */
[----:B---3--:R-:W3:Y:S04]  /*15130*/  LDL.LU.64 R246, [R1+0x1348] ;  /* 0x0013480001f67983 */ /* 0x008ee80000300a00 */
[----:B------:R-:W3:Y:S04]  /*15140*/  LDL.LU.64 R244, [R1+0x1340] ;  /* 0x0013400001f47983 */ /* 0x000ee80000300a00 */
[----:B------:R-:W-:Y:S04]  /*15150*/  STL.64 [R1+0x2a0], R36 ;  /* 0x0002a02401007387 */ /* 0x000fe80000100a00 */
[----:B------:R4:W-:Y:S01]  /*15160*/  STL.64 [R1+0x2a8], R38 ;  /* 0x0002a82601007387 */ /* 0x0009e20000100a00 */
[----:B------:R-:W-:-:S03]  /*15170*/  IMAD.MOV.U32 R242, RZ, RZ, R35 ;  /* 0x000000fffff27224 */ /* 0x000fc600078e0023 */
[----:B----4-:R-:W4:Y:S04]  /*15180*/  LDL.LU.64 R38, [R1+0x1338] ;  /* 0x0013380001267983 */ /* 0x010f280000300a00 */
[----:B------:R-:W2:Y:S04]  /*15190*/  LDL.LU.64 R36, [R1+0x1330] ;  /* 0x0013300001247983 */ /* 0x000ea80000300a00 */
[----:B------:R-:W-:Y:S04]  /*151a0*/  STL.64 [R1+0x280], R24 ;  /* 0x0002801801007387 */ /* 0x000fe80000100a00 */
[----:B------:R1:W-:Y:S04]  /*151b0*/  STL.64 [R1+0x288], R26 ;  /* 0x0002881a01007387 */ /* 0x0003e80000100a00 */
[----:B-1----:R-:W2:Y:S04]  /*151c0*/  LDL.LU.64 R26, [R1+0x1328] ;  /* 0x00132800011a7983 */ /* 0x002ea80000300a00 */
[----:B------:R1:W-:Y:S04]  /*151d0*/  STL.64 [R1+0x270], R32 ;  /* 0x0002702001007387 */ /* 0x0003e80000100a00 */
[----:B-1----:R-:W2:Y:S04]  /*151e0*/  LDL.LU.64 R32, [R1+0x2e0] ;  /* 0x0002e00001207983 */ /* 0x002ea80000300a00 */
[----:B------:R-:W2:Y:S01]  /*151f0*/  LDL.LU.64 R34, [R1+0x2e8] ;  /* 0x0002e80001227983 */ /* 0x000ea20000300a00 */
[C---:B------:R-:W-:Y:S08]  /*15200*/  HMMA.1688.F32.TF32 R248, R8.reuse, R68, R248 ;  /* 0x0000004408f8723c */ /* 0x040ff000000810f8 */
[C---:B------:R-:W-:Y:S08]  /*15210*/  HMMA.1688.F32.TF32 R88, R8.reuse, R72, R88 ;  /* 0x000000480858723c */ /* 0x040ff00000081058 */
[----:B------:R-:W-:Y:S08]  /*15220*/  HMMA.1688.F32.TF32 R8, R8, R76, R84 ;  /* 0x0000004c0808723c */ /* 0x000ff00000081054 */
[----:B------:R-:W-:Y:S01]  /*15230*/  HMMA.1688.F32.TF32 R80, R12, R48, R80 ;  /* 0x000000300c50723c */ /* 0x000fe20000081050 */
[----:B------:R-:W-:Y:S04]  /*15240*/  STL [R1+0x120c], R242 ;  /* 0x00120cf201007387 */ /* 0x000fe80000100800 */
[----:B------:R-:W-:Y:S04]  /*15250*/  STL [R1+0x1208], R2 ;  /* 0x0012080201007387 */ /* 0x000fe80000100800 */
[----:B------:R-:W-:Y:S04]  /*15260*/  STL.64 [R1+0x260], R248 ;  /* 0x000260f801007387 */ /* 0x000fe80000100a00 */
[----:B------:R-:W-:Y:S04]  /*15270*/  STL.64 [R1+0x268], R250 ;  /* 0x000268fa01007387 */ /* 0x000fe80000100a00 */
[----:B------:R-:W-:Y:S04]  /*15280*/  STL.64 [R1+0x250], R88 ;  /* 0x0002505801007387 */ /* 0x000fe80000100a00 */
[----:B------:R1:W-:Y:S04]  /*15290*/  STL.64 [R1+0x240], R8 ;  /* 0x0002400801007387 */ /* 0x0003e80000100a00 */
[----:B------:R1:W-:Y:S04]  /*152a0*/  STL.64 [R1+0x248], R10 ;  /* 0x0002480a01007387 */ /* 0x0003e80000100a00 */
[----:B-1----:R-:W3:Y:S04]  /*152b0*/  LDL.LU.64 R8, [R1+0x2d0] ;  /* 0x0002d00001087983 */ /* 0x002ee80000300a00 */
[----:B------:R-:W3:Y:S01]  /*152c0*/  LDL.LU.64 R10, [R1+0x2d8] ;  /* 0x0002d800010a7983 */ /* 0x000ee20000300a00 */
[----:B------:R-:W-:-:S02]  /*152d0*/  IMAD.MOV.U32 R25, RZ, RZ, R83 ;  /* 0x000000ffff197224 */ /* 0x000fc400078e0053 */
[----:B------:R-:W-:Y:S02]  /*152e0*/  IMAD.MOV.U32 R24, RZ, RZ, R82 ;  /* 0x000000ffff187224 */ /* 0x000fe400078e0052 */
[----:B------:R-:W-:Y:S02]  /*152f0*/  IMAD.MOV.U32 R17, RZ, RZ, R80 ;  /* 0x000000ffff117224 */ /* 0x000fe400078e0050 */
[----:B------:R-:W-:Y:S01]  /*15300*/  IMAD.MOV.U32 R21, RZ, RZ, R81 ;  /* 0x000000ffff157224 */ /* 0x000fe200078e0051 */
[----:B------:R1:W-:Y:S04]  /*15310*/  STL [R1+0x119c], R25 ;  /* 0x00119c1901007387 */ /* 0x0003e80000100800 */
[----:B------:R1:W-:Y:S04]  /*15320*/  STL [R1+0x1198], R24 ;  /* 0x0011981801007387 */ /* 0x0003e80000100800 */
[----:B------:R1:W-:Y:S04]  /*15330*/  STL [R1+0x1194], R17 ;  /* 0x0011941101007387 */ /* 0x0003e80000100800 */
[----:B------:R1:W-:Y:S04]  /*15340*/  STL [R1+0x1190], R21 ;  /* 0x0011901501007387 */ /* 0x0003e80000100800 */
        /* <DEDUP_REMOVED lines=11> */
[----:B------:R-:W-:Y:S01]  /*15400*/  STL [R1+0x11ac], R29 ;  /* 0x0011ac1d01007387 */ /* 0x000fe20000100800 */
[C---:B---3--:R-:W-:Y:S03]  /*15410*/  HMMA.1688.F32.TF32 R8, R12.reuse, R56, R8 ;  /* 0x000000380c08723c */ /* 0x048fe60000081008 */
[----:B------:R-:W-:Y:S04]  /*15420*/  STL [R1+0x11a8], R28 ;  /* 0x0011a81c01007387 */ /* 0x000fe80000100800 */
[----:B------:R-:W-:Y:S04]  /*15430*/  STL [R1+0x11a4], R20 ;  /* 0x0011a41401007387 */ /* 0x000fe80000100800 */
[----:B------:R3:W-:Y:S01]  /*15440*/  STL [R1+0x11a0], R16 ;  /* 0x0011a01001007387 */ /* 0x0007e20000100800 */
[----:B----4-:R-:W-:Y:S11]  /*15450*/  HMMA.1688.F32.TF32 R80, R12, R60, R80 ;  /* 0x0000003c0c50723c */ /* 0x010ff60000081050 */
[----:B------:R-:W-:Y:S01]  /*15460*/  @!UPT UIADD3 URZ, URZ, URZ, URZ ;  /* 0x0000003f3f3ff290 */ /* 0x000fe2000fffe03f */
[----:B-1----:R-:W-:Y:S02]  /*15470*/  IMAD.MOV.U32 R25, RZ, RZ, R8 ;  /* 0x000000ffff197224 */ /* 0x002fe400078e0008 */
[----:B------:R-:W-:Y:S02]  /*15480*/  IMAD.MOV.U32 R24, RZ, RZ, R9 ;  /* 0x000000ffff187224 */ /* 0x000fe400078e0009 */
[----:B------:R-:W-:Y:S01]  /*15490*/  IMAD.MOV.U32 R17, RZ, RZ, R10 ;  /* 0x000000ffff117224 */ /* 0x000fe200078e000a */
[----:B------:R-:W4:Y:S01]  /*154a0*/  LDL.LU.64 R8, [R1+0x220] ;  /* 0x0002200001087983 */ /* 0x000f220000300a00 */
[----:B------:R-:W-:-:S03]  /*154b0*/  IMAD.MOV.U32 R21, RZ, RZ, R11 ;  /* 0x000000ffff157224 */ /* 0x000fc600078e000b */
[----:B------:R-:W4:Y:S04]  /*154c0*/  LDL.LU.64 R10, [R1+0x228] ;  /* 0x00022800010a7983 */ /* 0x000f280000300a00 */
[----:B------:R-:W-:Y:S04]  /*154d0*/  STL [R1+0x11bc], R21 ;  /* 0x0011bc1501007387 */ /* 0x000fe80000100800 */
[----:B------:R-:W-:Y:S04]  /*154e0*/  STL [R1+0x11b8], R17 ;  /* 0x0011b81101007387 */ /* 0x000fe80000100800 */
[----:B------:R-:W-:Y:S01]  /*154f0*/  STL [R1+0x11b4], R25 ;  /* 0x0011b41901007387 */ /* 0x000fe20000100800 */
[----:B---3--:R-:W-:-:S02]  /*15500*/  IMAD.MOV.U32 R16, RZ, RZ, R83 ;  /* 0x000000ffff107224 */ /* 0x008fc400078e0053 */
[----:B------:R-:W-:Y:S01]  /*15510*/  IMAD.MOV.U32 R20, RZ, RZ, R82 ;  /* 0x000000ffff147224 */ /* 0x000fe200078e0052 */
[----:B------:R1:W-:Y:S01]  /*15520*/  STL [R1+0x11b0], R24 ;  /* 0x0011b01801007387 */ /* 0x0003e20000100800 */
[----:B------:R-:W-:Y:S02]  /*15530*/  IMAD.MOV.U32 R29, RZ, RZ, R80 ;  /* 0x000000ffff1d7224 */ /* 0x000fe400078e0050 */
[----:B------:R-:W-:Y:S01]  /*15540*/  IMAD.MOV.U32 R28, RZ, RZ, R81 ;  /* 0x000000ffff1c7224 */ /* 0x000fe200078e0051 */
[----:B------:R3:W-:Y:S04]  /*15550*/  STL [R1+0x11cc], R16 ;  /* 0x0011cc1001007387 */ /* 0x0007e80000100800 */
[----:B------:R1:W-:Y:S04]  /*15560*/  STL [R1+0x11c8], R20 ;  /* 0x0011c81401007387 */ /* 0x0003e80000100800 */
[----:B------:R1:W-:Y:S04]  /*15570*/  STL [R1+0x11c4], R29 ;  /* 0x0011c41d01007387 */ /* 0x0003e80000100800 */
[----:B------:R1:W-:Y:S01]  /*15580*/  STL [R1+0x11c0], R28 ;  /* 0x0011c01c01007387 */ /* 0x0003e20000100800 */
[C---:B--2---:R-:W-:Y:S11]  /*15590*/  HMMA.1688.F32.TF32 R32, R12.reuse, R64, R32 ;  /* 0x000000400c20723c */ /* 0x044ff60000081020 */
[----:B------:R-:W-:Y:S11]  /*155a0*/  @!UPT UIADD3 URZ, URZ, URZ, URZ ;  /* 0x0000003f3f3ff290 */ /* 0x000ff6000fffe03f */
[----:B------:R-:W-:Y:S02]  /*155b0*/  @!UPT UIADD3 URZ, URZ, URZ, URZ ;  /* 0x0000003f3f3ff290 */ /* 0x000fe4000fffe03f */
[----:B-1----:R-:W-:Y:S02]  /*155c0*/  IMAD.MOV.U32 R24, RZ, RZ, R35 ;  /* 0x000000ffff187224 */ /* 0x002fe400078e0023 */
[----:B------:R-:W-:Y:S02]  /*155d0*/  IMAD.MOV.U32 R25, RZ, RZ, R34 ;  /* 0x000000ffff197224 */ /* 0x000fe400078e0022 */
[----:B------:R-:W-:Y:S02]  /*155e0*/  IMAD.MOV.U32 R21, RZ, RZ, R32 ;  /* 0x000000ffff157224 */ /* 0x000fe400078e0020 */
[----:B------:R-:W-:Y:S01]  /*155f0*/  IMAD.MOV.U32 R17, RZ, RZ, R33 ;  /* 0x000000ffff117224 */ /* 0x000fe200078e0021 */
[----:B------:R1:W-:Y:S04]  /*15600*/  STL [R1+0x11dc], R24 ;  /* 0x0011dc1801007387 */ /* 0x0003e80000100800 */
[----:B------:R2:W-:Y:S04]  /*15610*/  STL [R1+0x11d8], R25 ;  /* 0x0011d81901007387 */ /* 0x0005e80000100800 */
[----:B------:R1:W-:Y:S04]  /*15620*/  STL [R1+0x11d4], R21 ;  /* 0x0011d41501007387 */ /* 0x0003e80000100800 */
[----:B------:R1:W-:Y:S04]  /*15630*/  STL [R1+0x11d0], R17 ;  /* 0x0011d01101007387 */ /* 0x0003e80000100800 */
[----:B------:R-:W2:Y:S04]  /*15640*/  LDL.LU.64 R80, [R1+0x210] ;  /* 0x0002100001507983 */ /* 0x000ea80000300a00 */
[----:B------:R-:W2:Y:S01]  /*15650*/  LDL.LU.64 R82, [R1+0x218] ;  /* 0x0002180001527983 */ /* 0x000ea20000300a00 */
[----:B----4-:R-:W-:Y:S01]  /*15660*/  HMMA.1688.F32.TF32 R8, R12, R68, R8 ;  /* 0x000000440c08723c */ /* 0x010fe20000081008 */
[----:B------:R-:W-:Y:S11]  /*15670*/  IMAD.MOV.U32 R242, RZ, RZ, R90 ;  /* 0x000000fffff27224 */ /* 0x000ff600078e005a */
[----:B------:R-:W-:Y:S11]  /*15680*/  @!UPT UIADD3 URZ, URZ, URZ, URZ ;  /* 0x0000003f3f3ff290 */ /* 0x000ff6000fffe03f */
[----:B------:R-:W-:Y:S01]  /*15690*/  @!UPT UIADD3 URZ, URZ, URZ, URZ ;  /* 0x0000003f3f3ff290 */ /* 0x000fe2000fffe03f */
[----:B---3--:R-:W-:Y:S02]  /*156a0*/  IMAD.MOV.U32 R16, RZ, RZ, R8 ;  /* 0x000000ffff107224 */ /* 0x008fe400078e0008 */
[----:B------:R-:W-:Y:S02]  /*156b0*/  IMAD.MOV.U32 R20, RZ, RZ, R9 ;  /* 0x000000ffff147224 */ /* 0x000fe400078e0009 */
[----:B------:R-:W-:Y:S01]  /*156c0*/  IMAD.MOV.U32 R29, RZ, RZ, R10 ;  /* 0x000000ffff1d7224 */ /* 0x000fe200078e000a */
[----:B------:R-:W3:Y:S01]  /*156d0*/  LDL.LU.64 R8, [R1+0x1f0] ;  /* 0x0001f00001087983 */ /* 0x000ee20000300a00 */
[----:B------:R-:W-:-:S03]  /*156e0*/  IMAD.MOV.U32 R28, RZ, RZ, R11 ;  /* 0x000000ffff1c7224 */ /* 0x000fc600078e000b */
[----:B------:R-:W3:Y:S04]  /*156f0*/  LDL.LU.64 R10, [R1+0x1f8] ;  /* 0x0001f800010a7983 */ /* 0x000ee80000300a00 */
[----:B------:R-:W4:Y:S04]  /*15700*/  LDL.LU R84, [R1+0xf0] ;  /* 0x0000f00001547983 */ /* 0x000f280000300800 */
[----:B------:R-:W4:Y:S04]  /*15710*/  LDL.LU R85, [R1+0xf4] ;  /* 0x0000f40001557983 */ /* 0x000f280000300800 */
[----:B------:R-:W4:Y:S01]  /*15720*/  LDL.LU R86, [R1+0xf8] ;  /* 0x0000f80001567983 */ /* 0x000f220000300800 */
[----:B------:R-:W-:-:S03]  /*15730*/  IMAD.MOV.U32 R2, RZ, RZ, R91 ;  /* 0x000000ffff027224 */ /* 0x000fc600078e005b */
        /* <DEDUP_REMOVED lines=9> */
[----:B------:R-:W-:-:S02]  /*157d0*/  IMAD.MOV.U32 R248, RZ, RZ, R23 ;  /* 0x000000fffff87224 */ /* 0x000fc400078e0017 */
[----:B------:R-:W-:Y:S01]  /*157e0*/  IMAD.MOV.U32 R249, RZ, RZ, R22 ;  /* 0x000000fffff97224 */ /* 0x000fe200078e0016 */
[----:B--2---:R-:W-:Y:S11]  /*157f0*/  HMMA.1688.F32.TF32 R80, R12, R72, R80 ;  /* 0x000000480c50723c */ /* 0x004ff60000081050 */
[----:B------:R-:W-:Y:S11]  /*15800*/  @!UPT UIADD3 URZ, URZ, URZ, URZ ;  /* 0x0000003f3f3ff290 */ /* 0x000ff6000fffe03f */
[----:B------:R-:W-:Y:S02]  /*15810*/  @!UPT UIADD3 URZ, URZ, URZ, URZ ;  /* 0x0000003f3f3ff290 */ /* 0x000fe4000fffe03f */
[----:B-1----:R-:W-:Y:S02]  /*15820*/  IMAD.MOV.U32 R24, RZ, RZ, R80 ;  /* 0x000000ffff187224 */ /* 0x002fe400078e0050 */
[----:B------:R-:W-:Y:S01]  /*15830*/  IMAD.MOV.U32 R25, RZ, RZ, R81 ;  /* 0x000000ffff197224 */ /* 0x000fe200078e0051 */
[----:B------:R-:W2:Y:S01]  /*15840*/  LDL.LU R80, [R1+0xc0] ;  /* 0x0000c00001507983 */ /* 0x000ea20000300800 */
[----:B------:R-:W-:Y:S02]  /*15850*/  IMAD.MOV.U32 R21, RZ, RZ, R82 ;  /* 0x000000ffff157224 */ /* 0x000fe400078e0052 */
[----:B------:R-:W-:Y:S01]  /*15860*/  IMAD.MOV.U32 R17, RZ, RZ, R83 ;  /* 0x000000ffff117224 */ /* 0x000fe200078e0053 */
[----:B------:R-:W2:Y:S01]  /*15870*/  LDL.LU R81, [R1+0xc4] ;  /* 0x0000c40001517983 */ /* 0x000ea20000300800 */
[----:B------:R-:W-:-:S03]  /*15880*/  IMAD.MOV.U32 R83, RZ, RZ, R19 ;  /* 0x000000ffff537224 */ /* 0x000fc600078e0013 */
[----:B------:R-:W2:Y:S04]  /*15890*/  LDL.LU R82, [R1+0xc8] ;  /* 0x0000c80001527983 */ /* 0x000ea80000300800 */
[----:B------:R-:W2:Y:S04]  /*158a0*/  LDL.LU R19, [R1+0x1320] ;  /* 0x0013200001137983 */ /* 0x000ea80000300800 */
[----:B------:R-:W4:Y:S04]  /*158b0*/  LDL.LU R23, [R1+0x131c] ;  /* 0x00131c0001177983 */ /* 0x000f280000300800 */
[----:B------:R-:W4:Y:S01]  /*158c0*/  LDL.LU R22, [R1+0x1318] ;  /* 0x0013180001167983 */ /* 0x000f220000300800 */
[----:B---3--:R-:W-:Y:S01]  /*158d0*/  HMMA.1688.F32.TF32 R8, R12, R76, R8 ;  /* 0x0000004c0c08723c */ /* 0x008fe20000081008 */
[----:B------:R-:W-:-:S02]  /*158e0*/  IMAD.MOV.U32 R250, RZ, RZ, R30 ;  /* 0x000000fffffa7224 */ /* 0x000fc400078e001e */
[----:B------:R-:W3:Y:S01]  /*158f0*/  LDL.LU R30, [R1+0x1314] ;  /* 0x00131400011e7983 */ /* 0x000ee20000300800 */
[----:B------:R-:W-:-:S03]  /*15900*/  IMAD.MOV.U32 R251, RZ, RZ, R18 ;  /* 0x000000fffffb7224 */ /* 0x000fc600078e0012 */
[----:B------:R-:W3:Y:S11]  /*15910*/  LDL.LU R18, [R1+0x1310] ;  /* 0x0013100001127983 */ /* 0x000ef60000300800 */
[----:B------:R-:W-:Y:S06]  /*15920*/  @!UPT UIADD3 URZ, URZ, URZ, URZ ;  /* 0x0000003f3f3ff290 */ /* 0x000fec000fffe03f */
[----:B------:R-:W-:Y:S02]  /*15930*/  IMAD.MOV.U32 R15, RZ, RZ, R8 ;  /* 0x000000ffff0f7224 */ /* 0x000fe400078e0008 */
[----:B------:R-:W-:Y:S01]  /*15940*/  IMAD.MOV.U32 R14, RZ, RZ, R9 ;  /* 0x000000ffff0e7224 */ /* 0x000fe200078e0009 */
[----:B------:R-:W-:Y:S01]  /*15950*/  LDS R8, [R243+0x2080] ;  /* 0x00208000f3087984 */ /* 0x000fe20000000800 */
[----:B------:R-:W-:Y:S02]  /*15960*/  IMAD.MOV.U32 R13, RZ, RZ, R10 ;  /* 0x000000ffff0d7224 */ /* 0x000fe400078e000a */
[----:B------:R-:W-:Y:S01]  /*15970*/  IMAD.MOV.U32 R12, RZ, RZ, R11 ;  /* 0x000000ffff0c7224 */ /* 0x000fe200078e000b */
[----:B------:R-:W-:Y:S04]  /*15980*/  STL.64 [R1+0x11e8], R14 ;  /* 0x0011e80e01007387 */ /* 0x000fe80000100a00 */
[----:B------:R2:W-:Y:S04]  /*15990*/  STL.64 [R1+0x11e0], R12 ;  /* 0x0011e00c01007387 */ /* 0x0005e80000100a00 */
[----:B------:R-:W-:Y:S04]  /*159a0*/  LDS R10, [R243+0x3080] ;  /* 0x00308000f30a7984 */ /* 0x000fe80000000800 */
[----:B------:R-:W-:Y:S04]  /*159b0*/  LDS R9, [R241+0x2080] ;  /* 0x00208000f1097984 */ /* 0x000fe80000000800 */
[----:B------:R-:W1:Y:S01]  /*159c0*/  LDS R11, [R241+0x3080] ;  /* 0x00308000f10b7984 */ /* 0x000e620000000800 */
[----:B--2---:R-:W-:-:S03]  /*159d0*/  IMAD.MOV.U32 R12, RZ, RZ, R19 ;  /* 0x000000ffff0c7224 */ /* 0x004fc600078e0013 */
[----:B------:R-:W3:Y:S01]  /*159e0*/  LDL.LU R19, [R1+0x130c] ;  /* 0x00130c0001137983 */ /* 0x000ee20000300800 */
[----:B----4-:R-:W-:-:S03]  /*159f0*/  IMAD.MOV.U32 R15, RZ, RZ, R23 ;  /* 0x000000ffff0f7224 */ /* 0x010fc600078e0017 */
[----:B------:R-:W2:Y:S01]  /*15a00*/  LDL.LU R13, [R1+0x204] ;  /* 0x00020400010d7983 */ /* 0x000ea20000300800 */
[----:B------:R-:W-:-:S03]  /*15a10*/  IMAD.MOV.U32 R14, RZ, RZ, R22 ;  /* 0x000000ffff0e7224 */ /* 0x000fc600078e0016 */
[----:B------:R-:W4:Y:S04]  /*15a20*/  LDL.LU R22, [R1+0x1308] ;  /* 0x0013080001167983 */ /* 0x000f280000300800 */
[----:B------:R-:W4:Y:S01]  /*15a30*/  LDL.LU R23, [R1+0x1304] ;  /* 0x0013040001177983 */ /* 0x000f220000300800 */
[C---:B---3--:R-:W-:Y:S08]  /*15a40*/  HMMA.1688.F32.TF32 R88, R4.reuse, R18, R88 ;  /* 0x000000120458723c */ /* 0x048ff00000081058 */
[----:B----4-:R-:W-:Y:S11]  /*15a50*/  HMMA.1688.F32.TF32 R32, R4, R22, R32 ;  /* 0x000000160420723c */ /* 0x010ff60000081020 */
[----:B------:R-:W-:Y:S04]  /*15a60*/  @!UPT UIADD3 URZ, URZ, URZ, URZ ;  /* 0x0000003f3f3ff290 */ /* 0x000fe8000fffe03f */
[----:B------:R3:W-:Y:S04]  /*15a70*/  STL.64 [R1+0x210], R88 ;  /* 0x0002105801007387 */ /* 0x0007e80000100a00 */
[----:B------:R4:W-:Y:S01]  /*15a80*/  STL.64 [R1+0x218], R90 ;  /* 0x0002185a01007387 */ /* 0x0009e20000100a00 */
[----:B---3--:R-:W-:-:S03]  /*15a90*/  IMAD.MOV.U32 R88, RZ, RZ, R26 ;  /* 0x000000ffff587224 */ /* 0x008fc600078e001a */
[----:B------:R-:W2:Y:S01]  /*15aa0*/  LDL.LU R26, [R1+0x1300] ;  /* 0x00130000011a7983 */ /* 0x000ea20000300800 */
[----:B------:R-:W-:-:S03]  /*15ab0*/  IMAD.MOV.U32 R89, RZ, RZ, R27 ;  /* 0x000000ffff597224 */ /* 0x000fc600078e001b */
[----:B------:R-:W2:Y:S01]  /*15ac0*/  LDL.LU R27, [R1+0x12fc] ;  /* 0x0012fc00011b7983 */ /* 0x000ea20000300800 */
[----:B----4-:R-:W-:Y:S02]  /*15ad0*/  IMAD.MOV.U32 R90, RZ, RZ, R31 ;  /* 0x000000ffff5a7224 */ /* 0x010fe400078e001f */
[----:B------:R-:W-:Y:S01]  /*15ae0*/  IMAD.MOV.U32 R91, RZ, RZ, R252 ;  /* 0x000000ffff5b7224 */ /* 0x000fe200078e00fc */
[----:B------:R-:W3:Y:S01]  /*15af0*/  LDL.LU R31, [R1+0x12f8] ;  /* 0x0012f800011f7983 */ /* 0x000ee20000300800 */
[----:B------:R-:W-:-:S03]  /*15b00*/  IMAD.MOV.U32 R252, RZ, RZ, R35 ;  /* 0x000000fffffc7224 */ /* 0x000fc600078e0023 */
[----:B------:R-:W-:Y:S04]  /*15b10*/  STL.64 [R1+0x470], R32 ;  /* 0x0004702001007387 */ /* 0x000fe80000100a00 */
[----:B------:R4:W-:Y:S04]  /*15b20*/  STL [R1+0x478], R34 ;  /* 0x0004782201007387 */ /* 0x0009e80000100800 */
[----:B----4-:R-:W4:Y:S04]  /*15b30*/  LDL.LU.64 R34, [R1+0x12f0] ;  /* 0x0012f00001227983 */ /* 0x010f280000300a00 */
[----:B------:R-:W3:Y:S04]  /*15b40*/  LDL.LU.64 R32, [R1+0x12e8] ;  /* 0x0012e80001207983 */ /* 0x000ee80000300a00 */
[----:B------:R-:W-:Y:S01]  /*15b50*/  STL [R1+0x1100], R252 ;  /* 0x001100fc01007387 */ /* 0x000fe20000100800 */
[C---:B--2---:R-:W-:Y:S11]  /*15b60*/  HMMA.1688.F32.TF32 R12, R4.reuse, R26, R12 ;  /* 0x0000001a040c723c */ /* 0x044ff6000008100c */
[----:B------:R-:W-:Y:S11]  /*15b70*/  @!UPT UIADD3 URZ, URZ, URZ, URZ ;  /* 0x0000003f3f3ff290 */ /* 0x000ff6000fffe03f */
[----:B------:R-:W-:Y:S01]  /*15b80*/  @!UPT UIADD3 URZ, URZ, URZ, URZ ;  /* 0x0000003f3f3ff290 */ /* 0x000fe2000fffe03f */
[----:B------:R-:W-:Y:S04]  /*15b90*/  STL.64 [R1+0x550], R12 ;  /* 0x0005500c01007387 */ /* 0x000fe80000100a00 */
[----:B------:R3:W-:Y:S02]  /*15ba0*/  STL.64 [R1+0x558], R14 ;  /* 0x0005580e01007387 */ /* 0x0007e40000100a00 */
[----:B---3--:R-:W-:Y:S07]  /*15bb0*/  HMMA.1688.F32.TF32 R12, R4, R30, R84 ;  /* 0x0000001e040c723c */ /* 0x008fee0000081054 */
[----:B----4-:R-:W-:-:S02]  /*15bc0*/  IMAD.MOV.U32 R84, RZ, RZ, R35 ;  /* 0x000000ffff547224 */ /* 0x010fc400078e0023 */
[----:B------:R-:W2:Y:S01]  /*15bd0*/  LDL.LU R35, [R1+0x12e4] ;  /* 0x0012e40001237983 */ /* 0x000ea20000300800 */
[----:B------:R-:W-:Y:S02]  /*15be0*/  IMAD.MOV.U32 R85, RZ, RZ, R74 ;  /* 0x000000ffff557224 */ /* 0x000fe400078e004a */
[----:B------:R-:W-:Y:S01]  /*15bf0*/  IMAD.MOV.U32 R86, RZ, RZ, R38 ;  /* 0x000000ffff567224 */ /* 0x000fe200078e0026 */
[----:B------:R-:W3:Y:S01]  /*15c00*/  LDL.LU R74, [R1+0x12e0] ;  /* 0x0012e000014a7983 */ /* 0x000ee20000300800 */
[----:B------:R-:W-:-:S03]  /*15c10*/  IMAD.MOV.U32 R87, RZ, RZ, R39 ;  /* 0x000000ffff577224 */ /* 0x000fc600078e0027 */
[----:B------:R-:W4:Y:S04]  /*15c20*/  LDL.LU R38, [R1+0x12dc] ;  /* 0x0012dc0001267983 */ /* 0x000f280000300800 */
[----:B------:R-:W4:Y:S03]  /*15c30*/  LDL.LU R39, [R1+0x12d8] ;  /* 0x0012d80001277983 */ /* 0x000f260000300800 */
[----:B------:R-:W-:Y:S02]  /*15c40*/  IMAD.MOV.U32 R45, RZ, RZ, R12 ;  /* 0x000000ffff2d7224 */ /* 0x000fe400078e000c */
[----:B------:R-:W-:Y:S02]  /*15c50*/  IMAD.MOV.U32 R44, RZ, RZ, R13 ;  /* 0x000000ffff2c7224 */ /* 0x000fe400078e000d */
[----:B------:R-:W-:-:S02]  /*15c60*/  IMAD.MOV.U32 R41, RZ, RZ, R14 ;  /* 0x000000ffff297224 */ /* 0x000fc400078e000e */
[----:B------:R-:W-:Y:S01]  /*15c70*/  IMAD.MOV.U32 R40, RZ, RZ, R15 ;  /* 0x000000ffff287224 */ /* 0x000fe200078e000f */
[----:B------:R-:W-:Y:S04]  /*15c80*/  STL [R1+0x109c], R45 ;  /* 0x00109c2d01007387 */ /* 0x000fe80000100800 */
[----:B------:R-:W-:Y:S04]  /*15c90*/  STL [R1+0x1098], R40 ;  /* 0x0010982801007387 */ /* 0x000fe80000100800 */
[----:B------:R-:W-:Y:S04]  /*15ca0*/  STL [R1+0x1094], R44 ;  /* 0x0010942c01007387 */ /* 0x000fe80000100800 */
[----:B------:R-:W-:Y:S01]  /*15cb0*/  STL [R1+0x1090], R41 ;  /* 0x0010902901007387 */ /* 0x000fe20000100800 */
[----:B--2---:R-:W-:Y:S07]  /*15cc0*/  HMMA.1688.F32.TF32 R12, R4, R34, R80 ;  /* 0x00000022040c723c */ /* 0x004fee0000081050 */
[----:B------:R-:W-:-:S02]  /*15cd0*/  IMAD.MOV.U32 R80, RZ, RZ, R75 ;  /* 0x000000ffff507224 */ /* 0x000fc400078e004b */
[----:B------:R-:W3:Y:S01]  /*15ce0*/  LDL.LU R75, [R1+0x12d4] ;  /* 0x0012d400014b7983 */ /* 0x000ee20000300800 */
[----:B------:R-:W-:Y:S02]  /*15cf0*/  IMAD.MOV.U32 R81, RZ, RZ, R70 ;  /* 0x000000ffff517224 */ /* 0x000fe400078e0046 */
[----:B------:R-:W-:Y:S02]  /*15d00*/  IMAD.MOV.U32 R82, RZ, RZ, R42 ;  /* 0x000000ffff527224 */ /* 0x000fe400078e002a */
[----:B------:R-:W-:-:S09]  /*15d10*/  IMAD.MOV.U32 R83, RZ, RZ, R43 ;  /* 0x000000ffff537224 */ /* 0x000fd200078e002b */
[----:B------:R-:W-:Y:S04]  /*15d20*/  STL.64 [R1+0x5e0], R12 ;  /* 0x0005e00c01007387 */ /* 0x000fe80000100a00 */
[----:B------:R4:W-:Y:S04]  /*15d30*/  STL.64 [R1+0x5e8], R14 ;  /* 0x0005e80e01007387 */ /* 0x0009e80000100a00 */
[----:B------:R-:W2:Y:S04]  /*15d40*/  LDL.LU R70, [R1+0x12d0] ;  /* 0x0012d00001467983 */ /* 0x000ea80000300800 */
[----:B------:R-:W2:Y:S04]  /*15d50*/  LDL.LU R42, [R1+0x12cc] ;  /* 0x0012cc00012a7983 */ /* 0x000ea80000300800 */
[----:B------:R-:W2:Y:S01]  /*15d60*/  LDL.LU R43, [R1+0x12c8] ;  /* 0x0012c800012b7983 */ /* 0x000ea20000300800 */
[----:B----4-:R-:W-:Y:S11]  /*15d70*/  HMMA.1688.F32.TF32 R12, R4, R38, R248 ;  /* 0x00000026040c723c */ /* 0x010ff600000810f8 */
[----:B------:R-:W-:Y:S11]  /*15d80*/  @!UPT UIADD3 URZ, URZ, URZ, URZ ;  /* 0x0000003f3f3ff290 */ /* 0x000ff6000fffe03f */
[----:B------:R-:W-:Y:S01]  /*15d90*/  @!UPT UIADD3 URZ, URZ, URZ, URZ ;  /* 0x0000003f3f3ff290 */ /* 0x000fe2000fffe03f */
[----:B------:R2:W-:Y:S01]  /*15da0*/  STL.64 [R1+0x698], R14 ;  /* 0x0006980e01007387 */ /* 0x0005e20000100a00 */
[----:B------:R-:W-:Y:S02]  /*15db0*/  IMAD.MOV.U32 R48, RZ, RZ, R12 ;  /* 0x000000ffff307224 */ /* 0x000fe400078e000c */
[----:B------:R-:W-:Y:S02]  /*15dc0*/  IMAD.MOV.U32 R49, RZ, RZ, R13 ;  /* 0x000000ffff317224 */ /* 0x000fe400078e000d */
[----:B------:R-:W-:Y:S02]  /*15dd0*/  IMAD.MOV.U32 R248, RZ, RZ, R71 ;  /* 0x000000fffff87224 */ /* 0x000fe400078e0047 */
[----:B------:R-:W4:Y:S01]  /*15de0*/  LDL.LU R71, [R1+0x12c4] ;  /* 0x0012c40001477983 */ /* 0x000f220000300800 */
[----:B------:R-:W-:Y:S02]  /*15df0*/  IMAD.MOV.U32 R249, RZ, RZ, R66 ;  /* 0x000000fffff97224 */ /* 0x000fe400078e0042 */
[----:B------:R-:W-:Y:S01]  /*15e00*/  IMAD.MOV.U32 R250, RZ, RZ, R67 ;  /* 0x000000fffffa7224 */ /* 0x000fe200078e0043 */
[----:B------:R-:W3:Y:S01]  /*15e10*/  LDL.LU R66, [R1+0x12c0] ;  /* 0x0012c00001427983 */ /* 0x000ee20000300800 */
[----:B------:R-:W-:-:S03]  /*15e20*/  IMAD.MOV.U32 R251, RZ, RZ, R62 ;  /* 0x000000fffffb7224 */ /* 0x000fc600078e003e */
[----:B------:R-:W3:Y:S04]  /*15e30*/  LDL.LU R67, [R1+0x12bc] ;  /* 0x0012bc0001437983 */ /* 0x000ee80000300800 */
[----:B------:R-:W3:Y:S04]  /*15e40*/  LDL.LU R62, [R1+0x12b8] ;  /* 0x0012b800013e7983 */ /* 0x000ee80000300800 */
[----:B------:R-:W-:Y:S04]  /*15e50*/  STL [R1+0x1084], R49 ;  /* 0x0010843101007387 */ /* 0x000fe80000100800 */
[----:B------:R-:W-:Y:S01]  /*15e60*/  STL [R1+0x1080], R48 ;  /* 0x0010803001007387 */ /* 0x000fe20000100800 */
[----:B--2---:R-:W-:Y:S11]  /*15e70*/  HMMA.1688.F32.TF32 R12, R4, R42, R88 ;  /* 0x0000002a040c723c */ /* 0x004ff60000081058 */
[----:B------:R-:W-:Y:S11]  /*15e80*/  @!UPT UIADD3 URZ, URZ, URZ, URZ ;  /* 0x0000003f3f3ff290 */ /* 0x000ff6000fffe03f */
[----:B------:R-:W-:Y:S01]  /*15e90*/  @!UPT UIADD3 URZ, URZ, URZ, URZ ;  /* 0x0000003f3f3ff290 */ /* 0x000fe2000fffe03f */
[----:B------:R2:W-:Y:S01]  /*15ea0*/  STL.64 [R1+0x878], R14 ;  /* 0x0008780e01007387 */ /* 0x0005e20000100a00 */
[----:B------:R-:W-:Y:S02]  /*15eb0*/  IMAD.MOV.U32 R52, RZ, RZ, R12 ;  /* 0x000000ffff347224 */ /* 0x000fe400078e000c */
[----:B------:R-:W-:Y:S02]  /*15ec0*/  IMAD.MOV.U32 R53, RZ, RZ, R13 ;  /* 0x000000ffff357224 */ /* 0x000fe400078e000d */
[----:B------:R-:W-:Y:S02]  /*15ed0*/  IMAD.MOV.U32 R12, RZ, RZ, R63 ;  /* 0x000000ffff0c7224 */ /* 0x000fe400078e003f */
[----:B------:R-:W3:Y:S01]  /*15ee0*/  LDL.LU R63, [R1+0x12b4] ;  /* 0x0012b400013f7983 */ /* 0x000ee20000300800 */
[----:B------:R-:W-:-:S03]  /*15ef0*/  IMAD.MOV.U32 R13, RZ, RZ, R58 ;  /* 0x000000ffff0d7224 */ /* 0x000fc600078e003a */
[----:B------:R-:W3:Y:S01]  /*15f00*/  LDL.LU R58, [R1+0x12b0] ;  /* 0x0012b000013a7983 */ /* 0x000ee20000300800 */
[----:B--2---:R-:W-:Y:S02]  /*15f10*/  IMAD.MOV.U32 R14, RZ, RZ, R46 ;  /* 0x000000ffff0e7224 */ /* 0x004fe400078e002e */
[----:B------:R-:W-:Y:S01]  /*15f20*/  IMAD.MOV.U32 R15, RZ, RZ, R47 ;  /* 0x000000ffff0f7224 */ /* 0x000fe200078e002f */
[----:B------:R-:W2:Y:S04]  /*15f30*/  LDL.LU R46, [R1+0x12ac] ;  /* 0x0012ac00012e7983 */ /* 0x000ea80000300800 */
[----:B------:R-:W2:Y:S01]  /*15f40*/  LDL.LU R47, [R1+0x12a8] ;  /* 0x0012a800012f7983 */ /* 0x000ea20000300800 */
[----:B------:R-:W-:Y:S02]  /*15f50*/  IMAD.MOV.U32 R88, RZ, RZ, R59 ;  /* 0x000000ffff587224 */ /* 0x000fe400078e003b */
[----:B------:R-:W-:Y:S01]  /*15f60*/  IMAD.MOV.U32 R89, RZ, RZ, R54 ;  /* 0x000000ffff597224 */ /* 0x000fe200078e0036 */
[----:B------:R-:W3:Y:S01]  /*15f70*/  LDL.LU R59, [R1+0x12a4] ;  /* 0x0012a400013b7983 */ /* 0x000ee20000300800 */
[----:B------:R-:W-:-:S02]  /*15f80*/  IMAD.MOV.U32 R90, RZ, RZ, R50 ;  /* 0x000000ffff5a7224 */ /* 0x000fc400078e0032 */
[----:B------:R-:W-:Y:S01]  /*15f90*/  IMAD.MOV.U32 R91, RZ, RZ, R51 ;  /* 0x000000ffff5b7224 */ /* 0x000fe200078e0033 */
[----:B------:R-:W3:Y:S04]  /*15fa0*/  LDL.LU R54, [R1+0x12a0] ;  /* 0x0012a00001367983 */ /* 0x000ee80000300800 */
[----:B------:R-:W3:Y:S04]  /*15fb0*/  LDL.LU R50, [R1+0x129c] ;  /* 0x00129c0001327983 */ /* 0x000ee80000300800 */
[----:B------:R-:W3:Y:S04]  /*15fc0*/  LDL.LU R51, [R1+0x1298] ;  /* 0x0012980001337983 */ /* 0x000ee80000300800 */
[----:B------:R-:W-:Y:S04]  /*15fd0*/  STL [R1+0xfbc], R53 ;  /* 0x000fbc3501007387 */ /* 0x000fe80000100800 */
[----:B------:R-:W-:Y:S01]  /*15fe0*/  STL [R1+0xfb8], R52 ;  /* 0x000fb83401007387 */ /* 0x000fe20000100800 */
[C---:B--2---:R-:W-:Y:S11]  /*15ff0*/  HMMA.1688.F32.TF32 R84, R4.reuse, R46, R84 ;  /* 0x0000002e0454723c */ /* 0x044ff60000081054 */
[----:B------:R-:W-:Y:S11]  /*16000*/  @!UPT UIADD3 URZ, URZ, URZ, URZ ;  /* 0x0000003f3f3ff290 */ /* 0x000ff6000fffe03f */
[----:B------:R-:W-:Y:S01]  /*16010*/  @!UPT UIADD3 URZ, URZ, URZ, URZ ;  /* 0x0000003f3f3ff290 */ /* 0x000fe2000fffe03f */
[----:B------:R2:W-:Y:S01]  /*16020*/  STL.64 [R1+0x868], R86 ;  /* 0x0008685601007387 */ /* 0x0005e20000100a00 */
[----:B------:R-:W-:Y:S02]  /*16030*/  IMAD.MOV.U32 R56, RZ, RZ, R84 ;  /* 0x000000ffff387224 */ /* 0x000fe400078e0054 */
[----:B------:R-:W-:Y:S02]  /*16040*/  IMAD.MOV.U32 R84, RZ, RZ, R55 ;  /* 0x000000ffff547224 */ /* 0x000fe400078e0037 */
[----:B------:R-:W4:Y:S01]  /*16050*/  LDL.LU R55, [R1+0x1294] ;  /* 0x0012940001377983 */ /* 0x000f220000300800 */
[----:B---3--:R-:W-:Y:S01]  /*16060*/  HMMA.1688.F32.TF32 R80, R4, R50, R80 ;  /* 0x000000320450723c */ /* 0x008fe20000081050 */
[----:B------:R-:W-:Y:S02]  /*16070*/  IMAD.MOV.U32 R57, RZ, RZ, R85 ;  /* 0x000000ffff397224 */ /* 0x000fe400078e0055 */
[----:B------:R-:W-:Y:S02]  /*16080*/  IMAD.MOV.U32 R85, RZ, RZ, R32 ;  /* 0x000000ffff557224 */ /* 0x000fe400078e0020 */
[----:B------:R-:W4:Y:S01]  /*16090*/  LDL.LU R32, [R1+0x1290] ;  /* 0x0012900001207983 */ /* 0x000f220000300800 */
[----:B--2---:R-:W-:-:S02]  /*160a0*/  IMAD.MOV.U32 R86, RZ, RZ, R33 ;  /* 0x000000ffff567224 */ /* 0x004fc400078e0021 */
[----:B------:R-:W-:Y:S01]  /*160b0*/  IMAD.MOV.U32 R87, RZ, RZ, R3 ;  /* 0x000000ffff577224 */ /* 0x000fe200078e0003 */
[----:B------:R-:W2:Y:S04]  /*160c0*/  LDL.LU R33, [R1+0x128c] ;  /* 0x00128c0001217983 */ /* 0x000ea80000300800 */
[----:B------:R-:W2:Y:S04]  /*160d0*/  LDL.LU R3, [R1+0x1288] ;  /* 0x0012880001037983 */ /* 0x000ea80000300800 */
[----:B------:R-:W-:Y:S04]  /*160e0*/  STL [R1+0xfc4], R57 ;  /* 0x000fc43901007387 */ /* 0x000fe80000100800 */
[----:B------:R-:W-:Y:S03]  /*160f0*/  STL [R1+0xfc0], R56 ;  /* 0x000fc03801007387 */ /* 0x000fe60000100800 */
[----:B------:R-:W-:Y:S01]  /*16100*/  IMAD.MOV.U32 R61, RZ, RZ, R81 ;  /* 0x000000ffff3d7224 */ /* 0x000fe200078e0051 */
[----:B------:R-:W-:Y:S01]  /*16110*/  STL.64 [R1+0x858], R82 ;  /* 0x0008585201007387 */ /* 0x000fe20000100a00 */
[----:B------:R-:W-:-:S02]  /*16120*/  IMAD.MOV.U32 R60, RZ, RZ, R80 ;  /* 0x000000ffff3c7224 */ /* 0x000fc400078e0050 */
[----:B------:R-:W-:Y:S02]  /*16130*/  IMAD.MOV.U32 R80, RZ, RZ, R240 ;  /* 0x000000ffff507224 */ /* 0x000fe400078e00f0 */
[----:B------:R-:W2:Y:S01]  /*16140*/  LDL.LU R240, [R1+0x1284] ;  /* 0x0012840001f07983 */ /* 0x000ea20000300800 */
[----:B------:R-:W-:-:S03]  /*16150*/  IMAD.MOV.U32 R81, RZ, RZ, R0 ;  /* 0x000000ffff517224 */ /* 0x000fc600078e0000 */
[----:B------:R-:W2:Y:S04]  /*16160*/  LDL.LU R0, [R1+0x1280] ;  /* 0x0012800001007983 */ /* 0x000ea80000300800 */
[----:B------:R-:W-:Y:S04]  /*16170*/  STL [R1+0xfcc], R61 ;  /* 0x000fcc3d01007387 */ /* 0x000fe80000100800 */
[----:B------:R-:W-:Y:S01]  /*16180*/  STL [R1+0xfc8], R60 ;  /* 0x000fc83c01007387 */ /* 0x000fe20000100800 */
[C---:B------:R-:W-:Y:S08]  /*16190*/  HMMA.1688.F32.TF32 R12, R4.reuse, R58, R12 ;  /* 0x0000003a040c723c */ /* 0x040ff0000008100c */
[----:B----4-:R-:W-:Y:S11]  /*161a0*/  HMMA.1688.F32.TF32 R248, R4, R54, R248 ;  /* 0x0000003604f8723c */ /* 0x010ff600000810f8 */
[----:B------:R-:W-:Y:S11]  /*161b0*/  @!UPT UIADD3 URZ, URZ, URZ, URZ ;  /* 0x0000003f3f3ff290 */ /* 0x000ff6000fffe03f */
[----:B------:R-:W-:Y:S02]  /*161c0*/  @!UPT UIADD3 URZ, URZ, URZ, URZ ;  /* 0x0000003f3f3ff290 */ /* 0x000fe4000fffe03f */
[----:B------:R-:W-:Y:S02]  /*161d0*/  IMAD.MOV.U32 R53, RZ, RZ, R250 ;  /* 0x000000ffff357224 */ /* 0x000fe400078e00fa */
[----:B------:R-:W-:Y:S02]  /*161e0*/  IMAD.MOV.U32 R52, RZ, RZ, R251 ;  /* 0x000000ffff347224 */ /* 0x000fe400078e00fb */
[----:B------:R-:W-:Y:S01]  /*161f0*/  IMAD.MOV.U32 R64, RZ, RZ, R248 ;  /* 0x000000ffff407224 */ /* 0x000fe200078e00f8 */
[----:B------:R-:W4:Y:S01]  /*16200*/  LDL.LU.64 R250, [R1+0x1278] ;  /* 0x0012780001fa7983 */ /* 0x000f220000300a00 */
[----:B------:R-:W-:-:S03]  /*16210*/  IMAD.MOV.U32 R65, RZ, RZ, R249 ;  /* 0x000000ffff417224 */ /* 0x000fc600078e00f9 */
[----:B------:R-:W4:Y:S04]  /*16220*/  LDL.LU.64 R248, [R1+0x1270] ;  /* 0x0012700001f87983 */ /* 0x000f280000300a00 */
[----:B------:R-:W-:Y:S01]  /*16230*/  STL [R1+0xfdc], R52 ;  /* 0x000fdc3401007387 */ /* 0x000fe20000100800 */
[----:B------:R-:W-:-:S03]  /*16240*/  IMAD.MOV.U32 R68, RZ, RZ, R12 ;  /* 0x000000ffff447224 */ /* 0x000fc600078e000c */
[----:B------:R-:W-:Y:S01]  /*16250*/  STL [R1+0xfd8], R53 ;  /* 0x000fd83501007387 */ /* 0x000fe20000100800 */
[----:B------:R-:W-:-:S03]  /*16260*/  IMAD.MOV.U32 R69, RZ, RZ, R13 ;  /* 0x000000ffff457224 */ /* 0x000fc600078e000d */
[----:B------:R-:W-:Y:S04]  /*16270*/  STL [R1+0xfd4], R65 ;  /* 0x000fd44101007387 */ /* 0x000fe80000100800 */
[----:B------:R-:W-:Y:S04]  /*16280*/  STL [R1+0xfd0], R64 ;  /* 0x000fd04001007387 */ /* 0x000fe80000100800 */
[----:B------:R1:W-:Y:S02]  /*16290*/  STL.64 [R1+0x838], R14 ;  /* 0x0008380e01007387 */ /* 0x0003e40000100a00 */
[----:B-1----:R-:W-:Y:S01]  /*162a0*/  HMMA.1688.F32.TF32 R12, R4, R62, R88 ;  /* 0x0000003e040c723c */ /* 0x002fe20000081058 */
[----:B------:R-:W-:-:S02]  /*162b0*/  IMAD.MOV.U32 R82, RZ, RZ, R37 ;  /* 0x000000ffff527224 */ /* 0x000fc400078e0025 */
[----:B------:R-:W-:Y:S11]  /*162c0*/  IMAD.MOV.U32 R83, RZ, RZ, R36 ;  /* 0x000000ffff537224 */ /* 0x000ff600078e0024 */
[----:B------:R-:W-:Y:S10]  /*162d0*/  @!UPT UIADD3 URZ, URZ, URZ, URZ ;  /* 0x0000003f3f3ff290 */ /* 0x000ff4000fffe03f */
[----:B------:R-:W-:Y:S02]  /*162e0*/  IMAD.MOV.U32 R72, RZ, RZ, R12 ;  /* 0x000000ffff487224 */ /* 0x000fe400078e000c */
[----:B------:R-:W-:Y:S02]  /*162f0*/  IMAD.MOV.U32 R73, RZ, RZ, R13 ;  /* 0x000000ffff497224 */ /* 0x000fe400078e000d */
[----:B------:R-:W-:Y:S02]  /*16300*/  IMAD.MOV.U32 R57, RZ, RZ, R14 ;  /* 0x000000ffff397224 */ /* 0x000fe400078e000e */
[----:B------:R-:W-:Y:S02]  /*16310*/  IMAD.MOV.U32 R56, RZ, RZ, R15 ;  /* 0x000000ffff387224 */ /* 0x000fe400078e000f */
[C---:B------:R-:W-:Y:S11]  /*16320*/  HMMA.1688.F32.TF32 R12, R4.reuse, R66, R84 ;  /* 0x00000042040c723c */ /* 0x040ff60000081054 */
[----:B------:R-:W-:Y:S11]  /*16330*/  @!UPT UIADD3 URZ, URZ, URZ, URZ ;  /* 0x0000003f3f3ff290 */ /* 0x000ff6000fffe03f */
[----:B------:R-:W-:Y:S02]  /*16340*/  @!UPT UIADD3 URZ, URZ, URZ, URZ ;  /* 0x0000003f3f3ff290 */ /* 0x000fe4000fffe03f */
[----:B------:R-:W-:Y:S02]  /*16350*/  IMAD.MOV.U32 R76, RZ, RZ, R12 ;  /* 0x000000ffff4c7224 */ /* 0x000fe400078e000c */
[----:B------:R-:W-:Y:S02]  /*16360*/  IMAD.MOV.U32 R77, RZ, RZ, R13 ;  /* 0x000000ffff4d7224 */ /* 0x000fe400078e000d */
[----:B------:R-:W-:Y:S02]  /*16370*/  IMAD.MOV.U32 R61, RZ, RZ, R14 ;  /* 0x000000ffff3d7224 */ /* 0x000fe400078e000e */
[----:B------:R-:W-:Y:S02]  /*16380*/  IMAD.MOV.U32 R60, RZ, RZ, R15 ;  /* 0x000000ffff3c7224 */ /* 0x000fe400078e000f */
[C---:B------:R-:W-:Y:S01]  /*16390*/  HMMA.1688.F32.TF32 R12, R4.reuse, R70, R80 ;  /* 0x00000046040c723c */ /* 0x040fe20000081050 */
[----:B------:R-:W-:Y:S04]  /*163a0*/  STL [R1+0xfe4], R69 ;  /* 0x000fe44501007387 */ /* 0x000fe80000100800 */
[----:B------:R-:W-:Y:S04]  /*163b0*/  STL [R1+0xfe0], R68 ;  /* 0x000fe04401007387 */ /* 0x000fe80000100800 */
[----:B------:R-:W-:Y:S11]  /*163c0*/  STL [R1+0xff4], R56 ;  /* 0x000ff43801007387 */ /* 0x000ff60000100800 */
[----:B------:R-:W-:Y:S04]  /*163d0*/  @!UPT UIADD3 URZ, URZ, URZ, URZ ;  /* 0x0000003f3f3ff290 */ /* 0x000fe8000fffe03f */
[----:B------:R-:W-:Y:S02]  /*163e0*/  IMAD.MOV.U32 R52, RZ, RZ, R12 ;  /* 0x000000ffff347224 */ /* 0x000fe400078e000c */
[----:B------:R-:W-:Y:S02]  /*163f0*/  IMAD.MOV.U32 R53, RZ, RZ, R13 ;  /* 0x000000ffff357224 */ /* 0x000fe400078e000d */
[----:B------:R-:W-:Y:S02]  /*16400*/  IMAD.MOV.U32 R65, RZ, RZ, R14 ;  /* 0x000000ffff417224 */ /* 0x000fe400078e000e */
[----:B------:R-:W-:Y:S01]  /*16410*/  IMAD.MOV.U32 R64, RZ, RZ, R15 ;  /* 0x000000ffff407224 */ /* 0x000fe200078e000f */
        /* <DEDUP_REMOVED lines=11> */
[----:B------:R-:W4:Y:S02]  /*164d0*/  LDL.LU R88, [R1+0x3e0] ;  /* 0x0003e00001587983 */ /* 0x000f240000300800 */
[----:B----4-:R-:W-:Y:S11]  /*164e0*/  HMMA.1688.F32.TF32 R12, R4, R74, R248 ;  /* 0x0000004a040c723c */ /* 0x010ff600000810f8 */
[----:B------:R-:W-:Y:S11]  /*164f0*/  @!UPT UIADD3 URZ, URZ, URZ, URZ ;  /* 0x0000003f3f3ff290 */ /* 0x000ff6000fffe03f */
[----:B------:R-:W-:Y:S01]  /*16500*/  @!UPT UIADD3 URZ, URZ, URZ, URZ ;  /* 0x0000003f3f3ff290 */ /* 0x000fe2000fffe03f */
[----:B------:R1:W-:Y:S04]  /*16510*/  STL.64 [R1+0x7f0], R12 ;  /* 0x0007f00c01007387 */ /* 0x0003e80000100a00 */
[----:B------:R4:W-:Y:S04]  /*16520*/  STL.64 [R1+0x7f8], R14 ;  /* 0x0007f80e01007387 */ /* 0x0009e80000100a00 */
        /* <DEDUP_REMOVED lines=10> */
[----:B------:R-:W3:Y:S01]  /*165d0*/  LDL.LU R83, [R1+0x1ec] ;  /* 0x0001ec0001537983 */ /* 0x000ee20000300800 */
[----:B--2---:R-:W-:-:S03]  /*165e0*/  IMAD.MOV.U32 R251, RZ, RZ, R0 ;  /* 0x000000fffffb7224 */ /* 0x004fc600078e0000 */
[----:B------:R-:W2:Y:S01]  /*165f0*/  LDL.LU R248, [R1+0xd0] ;  /* 0x0000d00001f87983 */ /* 0x000ea20000300800 */
[----:B-1----:R-:W-:-:S03]  /*16600*/  IMAD.MOV.U32 R12, RZ, RZ, R240 ;  /* 0x000000ffff0c7224 */ /* 0x002fc600078e00f0 */
[----:B------:R-:W2:Y:S04]  /*16610*/  LDL.LU R249, [R1+0xd4] ;  /* 0x0000d40001f97983 */ /* 0x000ea80000300800 */
[----:B------:R-:W2:Y:S01]  /*16620*/  LDL.LU R250, [R1+0xd8] ;  /* 0x0000d80001fa7983 */ /* 0x000ea20000300800 */
[----:B------:R-:W-:-:S03]  /*16630*/  IMAD.MOV.U32 R13, RZ, RZ, R3 ;  /* 0x000000ffff0d7224 */ /* 0x000fc600078e0003 */
[----:B------:R-:W2:Y:S04]  /*16640*/  LDL.LU R0, [R1+0x1268] ;  /* 0x0012680001007983 */ /* 0x000ea80000300800 */
[----:B------:R-:W2:Y:S04]  /*16650*/  LDL.LU R240, [R1+0x1264] ;  /* 0x0012640001f07983 */ /* 0x000ea80000300800 */
[----:B------:R-:W2:Y:S01]  /*16660*/  LDL.LU R3, [R1+0x1260] ;  /* 0x0012600001037983 */ /* 0x000ea20000300800 */
[----:B------:R-:W-:Y:S03]  /*16670*/  HMMA.1688.F32.TF32 R4, R4, R78, R244 ;  /* 0x0000004e0404723c */ /* 0x000fe600000810f4 */
[----:B------:R-:W2:Y:S11]  /*16680*/  LDL.LU R244, [R1+0x110] ;  /* 0x0001100001f47983 */ /* 0x000eb60000300800 */
[----:B------:R-:W-:Y:S10]  /*16690*/  @!UPT UIADD3 URZ, URZ, URZ, URZ ;  /* 0x0000003f3f3ff290 */ /* 0x000ff4000fffe03f */
[----:B------:R-:W-:Y:S02]  /*166a0*/  IMAD.MOV.U32 R68, RZ, RZ, R7 ;  /* 0x000000ffff447224 */ /* 0x000fe400078e0007 */
[----:B------:R-:W-:Y:S01]  /*166b0*/  IMAD.MOV.U32 R69, RZ, RZ, R6 ;  /* 0x000000ffff457224 */ /* 0x000fe200078e0006 */
[----:B------:R-:W-:Y:S01]  /*166c0*/  LDS R7, [R241+0x3100] ;  /* 0x00310000f1077984 */ /* 0x000fe20000000800 */
[----:B------:R-:W-:Y:S02]  /*166d0*/  IMAD.MOV.U32 R72, RZ, RZ, R5 ;  /* 0x000000ffff487224 */ /* 0x000fe400078e0005 */
[----:B------:R-:W-:Y:S01]  /*166e0*/  IMAD.MOV.U32 R73, RZ, RZ, R4 ;  /* 0x000000ffff497224 */ /* 0x000fe200078e0004 */
[----:B------:R-:W-:Y:S04]  /*166f0*/  STL [R1+0x1024], R68 ;  /* 0x0010244401007387 */ /* 0x000fe80000100800 */
[----:B------:R-:W-:Y:S04]  /*16700*/  STL [R1+0x1020], R69 ;  /* 0x0010204501007387 */ /* 0x000fe80000100800 */
[----:B------:R-:W-:Y:S04]  /*16710*/  STL [R1+0x101c], R72 ;  /* 0x00101c4801007387 */ /* 0x000fe80000100800 */
[----:B------:R-:W-:Y:S01]  /*16720*/  STL [R1+0x1018], R73 ;  /* 0x0010184901007387 */ /* 0x000fe20000100800 */
[----:B----4-:R-:W-:-:S02]  /*16730*/  IMAD.MOV.U32 R14, RZ, RZ, R33 ;  /* 0x000000ffff0e7224 */ /* 0x010fc400078e0021 */
[----:B------:R-:W-:Y:S01]  /*16740*/  IMAD.MOV.U32 R15, RZ, RZ, R32 ;  /* 0x000000ffff0f7224 */ /* 0x000fe200078e0020 */
[----:B------:R-:W-:Y:S04]  /*16750*/  LDS R4, [R243+0x2100] ;  /* 0x00210000f3047984 */ /* 0x000fe80000000800 */
[----:B------:R-:W-:Y:S04]  /*16760*/  LDS R6, [R243+0x3100] ;  /* 0x00310000f3067984 */ /* 0x000fe80000000800 */
[----:B------:R-:W1:Y:S01]  /*16770*/  LDS R5, [R241+0x2100] ;  /* 0x00210000f1057984 */ /* 0x000e620000000800 */
[C---:B---3--:R-:W-:Y:S08]  /*16780*/  HMMA.1688.F32.TF32 R88, R8.reuse, R18, R88 ;  /* 0x000000120858723c */ /* 0x048ff00000081058 */
[C---:B------:R-:W-:Y:S08]  /*16790*/  HMMA.1688.F32.TF32 R84, R8.reuse, R22, R84 ;  /* 0x000000160854723c */ /* 0x040ff00000081054 */
[----:B------:R-:W-:Y:S07]  /*167a0*/  HMMA.1688.F32.TF32 R80, R8, R26, R80 ;  /* 0x0000001a0850723c */ /* 0x000fee0000081050 */
[----:B------:R-:W-:Y:S04]  /*167b0*/  STL.64 [R1], R88 ;  /* 0x0000005801007387 */ /* 0x000fe80000100a00 */
[----:B------:R3:W-:Y:S05]  /*167c0*/  STL [R1+0x8], R90 ;  /* 0x0000085a01007387 */ /* 0x0007ea0000100800 */
[----:B------:R-:W-:-:S02]  /*167d0*/  IMAD.MOV.U32 R252, RZ, RZ, R85 ;  /* 0x000000fffffc7224 */ /* 0x000fc400078e0055 */
[----:B--2---:R-:W-:Y:S02]  /*167e0*/  IMAD.MOV.U32 R247, RZ, RZ, R0 ;  /* 0x000000fffff77224 */ /* 0x004fe400078e0000 */
[----:B------:R-:W-:Y:S02]  /*167f0*/  IMAD.MOV.U32 R245, RZ, RZ, R240 ;  /* 0x000000fffff57224 */ /* 0x000fe400078e00f0 */
[----:B------:R-:W-:Y:S02]  /*16800*/  IMAD.MOV.U32 R240, RZ, RZ, R91 ;  /* 0x000000fffff07224 */ /* 0x000fe400078e005b */
[----:B---3--:R-:W2:Y:S01]  /*16810*/  LDL.LU.64 R90, [R1+0x1258] ;  /* 0x00125800015a7983 */ /* 0x008ea20000300a00 */
[----:B------:R-:W-:Y:S02]  /*16820*/  IMAD.MOV.U32 R246, RZ, RZ, R3 ;  /* 0x000000fffff67224 */ /* 0x000fe400078e0003 */
[----:B------:R-:W-:Y:S01]  /*16830*/  IMAD.MOV.U32 R3, RZ, RZ, R86 ;  /* 0x000000ffff037224 */ /* 0x000fe200078e0056 */
[----:B------:R-:W2:Y:S01]  /*16840*/  LDL.LU.64 R88, [R1+0x1250] ;  /* 0x0012500001587983 */ /* 0x000ea20000300a00 */
[----:B------:R-:W-:-:S03]  /*16850*/  IMAD.MOV.U32 R0, RZ, RZ, R87 ;  /* 0x000000ffff007224 */ /* 0x000fc600078e0057 */
[----:B------:R3:W-:Y:S01]  /*16860*/  STL [R1+0x30], R84 ;  /* 0x0000305401007387 */ /* 0x0007e20000100800 */
[----:B------:R-:W-:Y:S02]  /*16870*/  IMAD.MOV.U32 R44, RZ, RZ, R82 ;  /* 0x000000ffff2c7224 */ /* 0x000fe400078e0052 */
[----:B------:R-:W-:Y:S01]  /*16880*/  IMAD.MOV.U32 R41, RZ, RZ, R83 ;  /* 0x000000ffff297224 */ /* 0x000fe200078e0053 */
[----:B------:R-:W4:Y:S01]  /*16890*/  LDL.LU.64 R86, [R1+0x1248] ;  /* 0x0012480001567983 */ /* 0x000f220000300a00 */
[----:B------:R-:W-:Y:S02]  /*168a0*/  IMAD.MOV.U32 R45, RZ, RZ, R80 ;  /* 0x000000ffff2d7224 */ /* 0x000fe400078e0050 */
[----:B------:R-:W-:Y:S01]  /*168b0*/  IMAD.MOV.U32 R40, RZ, RZ, R81 ;  /* 0x000000ffff287224 */ /* 0x000fe200078e0051 */
[----:B---3--:R-:W4:Y:S04]  /*168c0*/  LDL.LU.64 R84, [R1+0x1240] ;  /* 0x0012400001547983 */ /* 0x008f280000300a00 */
[----:B------:R-:W3:Y:S04]  /*168d0*/  LDL.LU.64 R82, [R1+0x1238] ;  /* 0x0012380001527983 */ /* 0x000ee80000300a00 */
[----:B------:R-:W3:Y:S01]  /*168e0*/  LDL.LU.64 R80, [R1+0x1230] ;  /* 0x0012300001507983 */ /* 0x000ee20000300a00 */
[C---:B------:R-:W-:Y:S11]  /*168f0*/  HMMA.1688.F32.TF32 R244, R8.reuse, R30, R244 ;  /* 0x0000001e08f4723c */ /* 0x040ff600000810f4 */
[----:B------:R-:W-:Y:S11]  /*16900*/  @!UPT UIADD3 URZ, URZ, URZ, URZ ;  /* 0x0000003f3f3ff290 */ /* 0x000ff6000fffe03f */
[----:B------:R-:W-:Y:S02]  /*16910*/  @!UPT UIADD3 URZ, URZ, URZ, URZ ;  /* 0x0000003f3f3ff290 */ /* 0x000fe4000fffe03f */
[----:B------:R-:W-:Y:S02]  /*16920*/  IMAD.MOV.U32 R37, RZ, RZ, R244 ;  /* 0x000000ffff257224 */ /* 0x000fe400078e00f4 */
[----:B------:R-:W-:Y:S02]  /*16930*/  IMAD.MOV.U32 R36, RZ, RZ, R245 ;  /* 0x000000ffff247224 */ /* 0x000fe400078e00f5 */
[----:B------:R-:W-:Y:S02]  /*16940*/  IMAD.MOV.U32 R33, RZ, RZ, R246 ;  /* 0x000000ffff217224 */ /* 0x000fe400078e00f6 */
[----:B------:R-:W-:Y:S02]  /*16950*/  IMAD.MOV.U32 R32, RZ, RZ, R247 ;  /* 0x000000ffff207224 */ /* 0x000fe400078e00f7 */
[C---:B------:R-:W-:Y:S08]  /*16960*/  HMMA.1688.F32.TF32 R244, R8.reuse, R38, R12 ;  /* 0x0000002608f4723c */ /* 0x040ff0000008100c */
[C---:B------:R-:W-:Y:S11]  /*16970*/  HMMA.1688.F32.TF32 R248, R8.reuse, R34, R248 ;  /* 0x0000002208f8723c */ /* 0x040ff600000810f8 */
[----:B------:R-:W-:Y:S11]  /*16980*/  @!UPT UIADD3 URZ, URZ, URZ, URZ ;  /* 0x0000003f3f3ff290 */ /* 0x000ff6000fffe03f */
[----:B------:R-:W-:Y:S01]  /*16990*/  @!UPT UIADD3 URZ, URZ, URZ, URZ ;  /* 0x0000003f3f3ff290 */ /* 0x000fe2000fffe03f */
[----:B------:R-:W-:Y:S04]  /*169a0*/  STL.64 [R1+0x60], R248 ;  /* 0x000060f801007387 */ /* 0x000fe80000100a00 */
[----:B------:R-:W-:Y:S04]  /*169b0*/  STL.64 [R1+0x68], R250 ;  /* 0x000068fa01007387 */ /* 0x000fe80000100a00 */
[----:B------:R-:W-:Y:S04]  /*169c0*/  STL.64 [R1+0x70], R244 ;  /* 0x000070f401007387 */ /* 0x000fe80000100a00 */
[----:B------:R-:W-:Y:S01]  /*169d0*/  STL.64 [R1+0x78], R246 ;  /* 0x000078f601007387 */ /* 0x000fe20000100a00 */
[C---:B---3--:R-:W-:Y:S11]  /*169e0*/  HMMA.1688.F32.TF32 R12, R8.reuse, R42, R80 ;  /* 0x0000002a080c723c */ /* 0x048ff60000081050 */
[----:B------:R-:W-:Y:S11]  /*169f0*/  @!UPT UIADD3 URZ, URZ, URZ, URZ ;  /* 0x0000003f3f3ff290 */ /* 0x000ff6000fffe03f */
[----:B------:R-:W-:Y:S02]  /*16a00*/  @!UPT UIADD3 URZ, URZ, URZ, URZ ;  /* 0x0000003f3f3ff290 */ /* 0x000fe4000fffe03f */
[----:B------:R-:W-:Y:S02]  /*16a10*/  IMAD.MOV.U32 R77, RZ, RZ, R12 ;  /* 0x000000ffff4d7224 */ /* 0x000fe400078e000c */
[----:B------:R-:W-:Y:S02]  /*16a20*/  IMAD.MOV.U32 R76, RZ, RZ, R13 ;  /* 0x000000ffff4c7224 */ /* 0x000fe400078e000d */
[----:B------:R-:W-:Y:S02]  /*16a30*/  IMAD.MOV.U32 R56, RZ, RZ, R14 ;  /* 0x000000ffff387224 */ /* 0x000fe400078e000e */
[----:B------:R-:W-:Y:S02]  /*16a40*/  IMAD.MOV.U32 R57, RZ, RZ, R15 ;  /* 0x000000ffff397224 */ /* 0x000fe400078e000f */
[C---:B----4-:R-:W-:Y:S11]  /*16a50*/  HMMA.1688.F32.TF32 R12, R8.reuse, R46, R84 ;  /* 0x0000002e080c723c */ /* 0x050ff60000081054 */
[----:B------:R-:W-:Y:S11]  /*16a60*/  @!UPT UIADD3 URZ, URZ, URZ, URZ ;  /* 0x0000003f3f3ff290 */ /* 0x000ff6000fffe03f */
[----:B------:R-:W-:Y:S02]  /*16a70*/  @!UPT UIADD3 URZ, URZ, URZ, URZ ;  /* 0x0000003f3f3ff290 */ /* 0x000fe4000fffe03f */
[----:B------:R-:W-:Y:S02]  /*16a80*/  IMAD.MOV.U32 R53, RZ, RZ, R12 ;  /* 0x000000ffff357224 */ /* 0x000fe400078e000c */
[----:B------:R-:W-:Y:S02]  /*16a90*/  IMAD.MOV.U32 R52, RZ, RZ, R13 ;  /* 0x000000ffff347224 */ /* 0x000fe400078e000d */
[----:B------:R-:W-:Y:S02]  /*16aa0*/  IMAD.MOV.U32 R60, RZ, RZ, R14 ;  /* 0x000000ffff3c7224 */ /* 0x000fe400078e000e */
[----:B------:R-:W-:Y:S02]  /*16ab0*/  IMAD.MOV.U32 R61, RZ, RZ, R15 ;  /* 0x000000ffff3d7224 */ /* 0x000fe400078e000f */
[C---:B------:R-:W-:Y:S01]  /*16ac0*/  HMMA.1688.F32.TF32 R12, R8.reuse, R54, R92 ;  /* 0x00000036080c723c */ /* 0x040fe2000008105c */
[----:B------:R-:W-:Y:S11]  /*16ad0*/  STL [R1+0x1034], R57 ;  /* 0x0010343901007387 */ /* 0x000ff60000100800 */
[----:B------:R-:W-:Y:S11]  /*16ae0*/  @!UPT UIADD3 URZ, URZ, URZ, URZ ;  /* 0x0000003f3f3ff290 */ /* 0x000ff6000fffe03f */
[----:B------:R-:W-:Y:S01]  /*16af0*/  @!UPT UIADD3 URZ, URZ, URZ, URZ ;  /* 0x0000003f3f3ff290 */ /* 0x000fe2000fffe03f */
[----:B------:R-:W-:Y:S02]  /*16b00*/  IMAD.MOV.U32 R72, RZ, RZ, R12 ;  /* 0x000000ffff487224 */ /* 0x000fe400078e000c */
[----:B------:R-:W-:Y:S02]  /*16b10*/  IMAD.MOV.U32 R73, RZ, RZ, R13 ;  /* 0x000000ffff497224 */ /* 0x000fe400078e000d */
[----:B------:R-:W-:Y:S02]  /*16b20*/  IMAD.MOV.U32 R64, RZ, RZ, R14 ;  /* 0x000000ffff407224 */ /* 0x000fe400078e000e */
[----:B------:R-:W-:Y:S02]  /*16b30*/  IMAD.MOV.U32 R65, RZ, RZ, R15 ;  /* 0x000000ffff417224 */ /* 0x000fe400078e000f */
[C---:B------:R-:W-:Y:S01]  /*16b40*/  HMMA.1688.F32.TF32 R12, R8.reuse, R58, R96 ;  /* 0x0000003a080c723c */ /* 0x040fe20000081060 */
[----:B------:R-:W-:Y:S04]  /*16b50*/  STL [R1+0x1030], R56 ;  /* 0x0010303801007387 */ /* 0x000fe80000100800 */
[----:B------:R3:W-:Y:S04]  /*16b60*/  STL [R1+0x102c], R76 ;  /* 0x00102c4c01007387 */ /* 0x0007e80000100800 */
[----:B------:R4:W-:Y:S01]  /*16b70*/  STL [R1+0x1028], R77 ;  /* 0x0010284d01007387 */ /* 0x0009e20000100800 */
[C---:B--2---:R-:W-:Y:S11]  /*16b80*/  HMMA.1688.F32.TF32 R80, R8.reuse, R50, R88 ;  /* 0x000000320850723c */ /* 0x044ff60000081058 */
[----:B------:R-:W-:Y:S03]  /*16b90*/  @!UPT UIADD3 URZ, URZ, URZ, URZ ;  /* 0x0000003f3f3ff290 */ /* 0x000fe6000fffe03f */
[----:B---3--:R-:W-:Y:S02]  /*16ba0*/  IMAD.MOV.U32 R76, RZ, RZ, R12 ;  /* 0x000000ffff4c7224 */ /* 0x008fe400078e000c */
[----:B----4-:R-:W-:Y:S02]  /*16bb0*/  IMAD.MOV.U32 R77, RZ, RZ, R13 ;  /* 0x000000ffff4d7224 */ /* 0x010fe400078e000d */
[----:B------:R-:W-:Y:S02]  /*16bc0*/  IMAD.MOV.U32 R68, RZ, RZ, R14 ;  /* 0x000000ffff447224 */ /* 0x000fe400078e000e */
[----:B------:R-:W-:Y:S02]  /*16bd0*/  IMAD.MOV.U32 R69, RZ, RZ, R15 ;  /* 0x000000ffff457224 */ /* 0x000fe400078e000f */
[----:B------:R-:W-:Y:S01]  /*16be0*/  HMMA.1688.F32.TF32 R12, R8, R62, R100 ;  /* 0x0000003e080c723c */ /* 0x000fe20000081064 */
[----:B------:R-:W-:Y:S04]  /*16bf0*/  STL [R1+0x1044], R61 ;  /* 0x0010443d01007387 */ /* 0x000fe80000100800 */
[----:B------:R-:W-:Y:S04]  /*16c00*/  STL [R1+0x1040], R60 ;  /* 0x0010403c01007387 */ /* 0x000fe80000100800 */
[----:B------:R2:W-:Y:S04]  /*16c10*/  STL [R1+0x103c], R52 ;  /* 0x00103c3401007387 */ /* 0x0005e80000100800 */
[----:B------:R3:W-:Y:S04]  /*16c20*/  STL [R1+0x1038], R53 ;  /* 0x0010383501007387 */ /* 0x0007e80000100800 */
[----:B------:R-:W-:Y:S04]  /*16c30*/  STL.64 [R1+0x7b0], R80 ;  /* 0x0007b05001007387 */ /* 0x000fe80000100a00 */
[----:B------:R4:W-:Y:S03]  /*16c40*/  STL.64 [R1+0x7b8], R82 ;  /* 0x0007b85201007387 */ /* 0x0009e60000100a00 */
[----:B--2---:R-:W-:-:S02]  /*16c50*/  IMAD.MOV.U32 R52, RZ, RZ, R12 ;  /* 0x000000ffff347224 */ /* 0x004fc400078e000c */
[----:B---3--:R-:W-:Y:S02]  /*16c60*/  IMAD.MOV.U32 R53, RZ, RZ, R13 ;  /* 0x000000ffff357224 */ /* 0x008fe400078e000d */
[----:B------:R-:W-:Y:S02]  /*16c70*/  IMAD.MOV.U32 R57, RZ, RZ, R14 ;  /* 0x000000ffff397224 */ /* 0x000fe400078e000e */
[----:B------:R-:W-:Y:S02]  /*16c80*/  IMAD.MOV.U32 R56, RZ, RZ, R15 ;  /* 0x000000ffff387224 */ /* 0x000fe400078e000f */
[C---:B------:R-:W-:Y:S08]  /*16c90*/  HMMA.1688.F32.TF32 R12, R8.reuse, R70, R108 ;  /* 0x00000046080c723c */ /* 0x040ff0000008106c */
[----:B----4-:R-:W-:Y:S01]  /*16ca0*/  HMMA.1688.F32.TF32 R80, R8, R66, R104 ;  /* 0x000000420850723c */ /* 0x010fe20000081068 */
[----:B------:R-:W-:Y:S04]  /*16cb0*/  STL [R1+0x1054], R65 ;  /* 0x0010544101007387 */ /* 0x000fe80000100800 */
[----:B------:R-:W-:Y:S04]  /*16cc0*/  STL [R1+0x1050], R64 ;  /* 0x0010504001007387 */ /* 0x000fe80000100800 */
[----:B------:R2:W-:Y:S04]  /*16cd0*/  STL [R1+0x104c], R73 ;  /* 0x00104c4901007387 */ /* 0x0005e80000100800 */
[----:B------:R3:W-:Y:S04]  /*16ce0*/  STL [R1+0x1048], R72 ;  /* 0x0010484801007387 */ /* 0x0007e80000100800 */
[----:B------:R-:W-:Y:S04]  /*16cf0*/  STL [R1+0x1064], R69 ;  /* 0x0010644501007387 */ /* 0x000fe80000100800 */
[----:B------:R-:W-:Y:S04]  /*16d00*/  STL [R1+0x1060], R68 ;  /* 0x0010604401007387 */ /* 0x000fe80000100800 */
[----:B------:R-:W-:Y:S04]  /*16d10*/  STL [R1+0x105c], R77 ;  /* 0x00105c4d01007387 */ /* 0x000fe80000100800 */
[----:B------:R-:W-:Y:S04]  /*16d20*/  STL [R1+0x1058], R76 ;  /* 0x0010584c01007387 */ /* 0x000fe80000100800 */
[----:B------:R-:W-:Y:S04]  /*16d30*/  STL [R1+0x1074], R56 ;  /* 0x0010743801007387 */ /* 0x000fe80000100800 */
[----:B------:R-:W-:Y:S01]  /*16d40*/  STL [R1+0x1070], R57 ;  /* 0x0010703901007387 */ /* 0x000fe20000100800 */
[----:B--2---:R-:W-:-:S03]  /*16d50*/  IMAD.MOV.U32 R73, RZ, RZ, R12 ;  /* 0x000000ffff497224 */ /* 0x004fc600078e000c */
[----:B------:R-:W-:Y:S01]  /*16d60*/  STL [R1+0x106c], R53 ;  /* 0x00106c3501007387 */ /* 0x000fe20000100800 */
[----:B---3--:R-:W-:-:S03]  /*16d70*/  IMAD.MOV.U32 R72, RZ, RZ, R13 ;  /* 0x000000ffff487224 */ /* 0x008fc600078e000d */
[----:B------:R-:W-:Y:S01]  /*16d80*/  STL [R1+0x1068], R52 ;  /* 0x0010683401007387 */ /* 0x000fe20000100800 */
[----:B------:R-:W-:-:S03]  /*16d90*/  IMAD.MOV.U32 R61, RZ, RZ, R14 ;  /* 0x000000ffff3d7224 */ /* 0x000fc600078e000e */
[----:B------:R2:W-:Y:S01]  /*16da0*/  STL.64 [R1+0x770], R80 ;  /* 0x0007705001007387 */ /* 0x0005e20000100a00 */
[----:B------:R-:W-:-:S03]  /*16db0*/  IMAD.MOV.U32 R60, RZ, RZ, R15 ;  /* 0x000000ffff3c7224 */ /* 0x000fc600078e000f */
[----:B------:R3:W-:Y:S04]  /*16dc0*/  STL.64 [R1+0x778], R82 ;  /* 0x0007785201007387 */ /* 0x0007e80000100a00 */
[----:B------:R-:W4:Y:S04]  /*16dd0*/  LDL.LU R12, [R1+0xe0] ;  /* 0x0000e000010c7983 */ /* 0x000f280000300800 */
[----:B------:R-:W4:Y:S04]  /*16de0*/  LDL.LU R13, [R1+0xe4] ;  /* 0x0000e400010d7983 */ /* 0x000f280000300800 */
[----:B------:R-:W4:Y:S04]  /*16df0*/  LDL.LU R14, [R1+0xe8] ;  /* 0x0000e800010e7983 */ /* 0x000f280000300800 */
[----:B------:R-:W4:Y:S04]  /*16e00*/  LDL.LU R15, [R1+0xec] ;  /* 0x0000ec00010f7983 */ /* 0x000f280000300800 */
[----:B--2---:R-:W1:Y:S04]  /*16e10*/  LDL.LU R80, [R1+0x3a0] ;  /* 0x0003a00001507983 */ /* 0x004e680000300800 */
[----:B------:R-:W1:Y:S04]  /*16e20*/  LDL.LU R81, [R1+0x3a4] ;  /* 0x0003a40001517983 */ /* 0x000e680000300800 */
[----:B---3--:R-:W1:Y:S04]  /*16e30*/  LDL.LU R82, [R1+0x3a8] ;  /* 0x0003a80001527983 */ /* 0x008e680000300800 */
[----:B------:R-:W1:Y:S04]  /*16e40*/  LDL.LU R83, [R1+0x3ac] ;  /* 0x0003ac0001537983 */ /* 0x000e680000300800 */
[----:B------:R-:W2:Y:S04]  /*16e50*/  LDL.LU R84, [R1+0x440] ;  /* 0x0004400001547983 */ /* 0x000ea80000300800 */
[----:B------:R-:W2:Y:S04]  /*16e60*/  LDL.LU R85, [R1+0x444] ;  /* 0x0004440001557983 */ /* 0x000ea80000300800 */
[----:B------:R-:W2:Y:S04]  /*16e70*/  LDL.LU R86, [R1+0x448] ;  /* 0x0004480001567983 */ /* 0x000ea80000300800 */
[----:B------:R-:W2:Y:S04]  /*16e80*/  LDL.LU R87, [R1+0x44c] ;  /* 0x00044c0001577983 */ /* 0x000ea80000300800 */
[----:B------:R-:W3:Y:S04]  /*16e90*/  LDL.LU R244, [R1+0x320] ;  /* 0x0003200001f47983 */ /* 0x000ee80000300800 */
[----:B------:R-:W3:Y:S04]  /*16ea0*/  LDL.LU R245, [R1+0x324] ;  /* 0x0003240001f57983 */ /* 0x000ee80000300800 */
[----:B------:R-:W3:Y:S04]  /*16eb0*/  LDL.LU R246, [R1+0x328] ;  /* 0x0003280001f67983 */ /* 0x000ee80000300800 */
[----:B------:R-:W3:Y:S04]  /*16ec0*/  LDL.LU R247, [R1+0x32c] ;  /* 0x00032c0001f77983 */ /* 0x000ee80000300800 */
[----:B------:R-:W4:Y:S04]  /*16ed0*/  LDL.LU R248, [R1+0x1d0] ;  /* 0x0001d00001f87983 */ /* 0x000f280000300800 */
[----:B------:R-:W4:Y:S04]  /*16ee0*/  LDL.LU R249, [R1+0x1d4] ;  /* 0x0001d40001f97983 */ /* 0x000f280000300800 */
[----:B------:R-:W4:Y:S04]  /*16ef0*/  LDL.LU R250, [R1+0x1d8] ;  /* 0x0001d80001fa7983 */ /* 0x000f280000300800 */
[----:B------:R-:W4:Y:S04]  /*16f00*/  LDL.LU R251, [R1+0x1dc] ;  /* 0x0001dc0001fb7983 */ /* 0x000f280000300800 */
[----:B------:R1:W-:Y:S04]  /*16f10*/  STL [R1+0x108c], R60 ;  /* 0x00108c3c01007387 */ /* 0x0003e80000100800 */
[----:B------:R1:W-:Y:S04]  /*16f20*/  STL [R1+0x1088], R61 ;  /* 0x0010883d01007387 */ /* 0x0003e80000100800 */
[----:B------:R-:W-:Y:S04]  /*16f30*/  STL [R1+0x107c], R72 ;  /* 0x00107c4801007387 */ /* 0x000fe80000100800 */
[----:B------:R-:W-:Y:S04]  /*16f40*/  STL [R1+0x1078], R73 ;  /* 0x0010784901007387 */ /* 0x000fe80000100800 */
[----:B------:R-:W4:Y:S04]  /*16f50*/  LDL.LU R96, [R1+0xb0] ;  /* 0x0000b00001607983 */ /* 0x000f280000300800 */
[----:B------:R-:W4:Y:S04]  /*16f60*/  LDL.LU R97, [R1+0xb4] ;  /* 0x0000b40001617983 */ /* 0x000f280000300800 */
[----:B------:R-:W4:Y:S04]  /*16f70*/  LDL.LU R98, [R1+0xb8] ;  /* 0x0000b80001627983 */ /* 0x000f280000300800 */
[----:B------:R-:W4:Y:S01]  /*16f80*/  LDL.LU R99, [R1+0xbc] ;  /* 0x0000bc0001637983 */ /* 0x000f220000300800 */
[----:B------:R-:W-:Y:S11]  /*16f90*/  HMMA.1688.F32.TF32 R88, R8, R74, R112 ;  /* 0x0000004a0858723c */ /* 0x000ff60000081070 */
[----:B------:R-:W-:Y:S11]  /*16fa0*/  @!UPT UIADD3 URZ, URZ, URZ, URZ ;  /* 0x0000003f3f3ff290 */ /* 0x000ff6000fffe03f */
[----:B------:R-:W-:Y:S02]  /*16fb0*/  @!UPT UIADD3 URZ, URZ, URZ, URZ ;  /* 0x0000003f3f3ff290 */ /* 0x000fe4000fffe03f */
[----:B------:R-:W-:Y:S02]  /*16fc0*/  IMAD.MOV.U32 R77, RZ, RZ, R88 ;  /* 0x000000ffff4d7224 */ /* 0x000fe400078e0058 */
[----:B------:R-:W-:Y:S02]  /*16fd0*/  IMAD.MOV.U32 R76, RZ, RZ, R89 ;  /* 0x000000ffff4c7224 */ /* 0x000fe400078e0059 */
[----:B------:R-:W-:Y:S02]  /*16fe0*/  IMAD.MOV.U32 R65, RZ, RZ, R90 ;  /* 0x000000ffff417224 */ /* 0x000fe400078e005a */
[----:B------:R-:W-:Y:S02]  /*16ff0*/  IMAD.MOV.U32 R64, RZ, RZ, R91 ;  /* 0x000000ffff407224 */ /* 0x000fe400078e005b */
[C---:B-1----:R-:W-:Y:S08]  /*17000*/  HMMA.1688.F32.TF32 R88, R4.reuse, R22, R80 ;  /* 0x000000160458723c */ /* 0x042ff00000081050 */
[C---:B--2---:R-:W-:Y:S08]  /*17010*/  HMMA.1688.F32.TF32 R84, R4.reuse, R18, R84 ;  /* 0x000000120454723c */ /* 0x044ff00000081054 */
[C---:B---3--:R-:W-:Y:S08]  /*17020*/  HMMA.1688.F32.TF32 R244, R4.reuse, R26, R244 ;  /* 0x0000001a04f4723c */ /* 0x048ff000000810f4 */
[C---:B----4-:R-:W-:Y:S07]  /*17030*/  HMMA.1688.F32.TF32 R248, R4.reuse, R30, R248 ;  /* 0x0000001e04f8723c */ /* 0x050fee00000810f8 */
[----:B------:R-:W-:Y:S04]  /*17040*/  STL.64 [R1+0x10a8], R86 ;  /* 0x0010a85601007387 */ /* 0x000fe80000100a00 */
[----:B------:R1:W-:Y:S04]  /*17050*/  STL.64 [R1+0x10a0], R84 ;  /* 0x0010a05401007387 */ /* 0x0003e80000100a00 */
[----:B------:R-:W-:Y:S04]  /*17060*/  STL.64 [R1+0x10b8], R90 ;  /* 0x0010b85a01007387 */ /* 0x000fe80000100a00 */
[----:B------:R2:W-:Y:S04]  /*17070*/  STL.64 [R1+0x10b0], R88 ;  /* 0x0010b05801007387 */ /* 0x0005e80000100a00 */
[----:B------:R-:W-:Y:S04]  /*17080*/  STL.64 [R1+0x10c8], R246 ;  /* 0x0010c8f601007387 */ /* 0x000fe80000100a00 */
[----:B------:R-:W-:Y:S04]  /*17090*/  STL.64 [R1+0x10c0], R244 ;  /* 0x0010c0f401007387 */ /* 0x000fe80000100a00 */
[----:B------:R-:W-:Y:S04]  /*170a0*/  STL.64 [R1+0x10d8], R250 ;  /* 0x0010d8fa01007387 */ /* 0x000fe80000100a00 */
[----:B------:R-:W-:Y:S04]  /*170b0*/  STL.64 [R1+0x10d0], R248 ;  /* 0x0010d0f801007387 */ /* 0x000fe80000100a00 */
[----:B------:R-:W3:Y:S04]  /*170c0*/  LDL.LU R92, [R1+0x4b0] ;  /* 0x0004b000015c7983 */ /* 0x000ee80000300800 */
[----:B------:R-:W3:Y:S04]  /*170d0*/  LDL.LU R93, [R1+0x4b4] ;  /* 0x0004b400015d7983 */ /* 0x000ee80000300800 */
[----:B------:R-:W3:Y:S04]  /*170e0*/  LDL.LU R94, [R1+0x4b8] ;  /* 0x0004b800015e7983 */ /* 0x000ee80000300800 */
[----:B------:R-:W3:Y:S04]  /*170f0*/  LDL.LU R95, [R1+0x4bc] ;  /* 0x0004bc00015f7983 */ /* 0x000ee80000300800 */
[----:B------:R-:W4:Y:S04]  /*17100*/  LDL.LU R80, [R1+0x420] ;  /* 0x0004200001507983 */ /* 0x000f280000300800 */
[----:B------:R-:W4:Y:S04]  /*17110*/  LDL.LU R81, [R1+0x424] ;  /* 0x0004240001517983 */ /* 0x000f280000300800 */
[----:B------:R-:W4:Y:S04]  /*17120*/  LDL.LU R82, [R1+0x428] ;  /* 0x0004280001527983 */ /* 0x000f280000300800 */
[----:B------:R-:W4:Y:S01]  /*17130*/  LDL.LU R83, [R1+0x42c] ;  /* 0x00042c0001537983 */ /* 0x000f220000300800 */
[C---:B------:R-:W-:Y:S11]  /*17140*/  HMMA.1688.F32.TF32 R12, R4.reuse, R34, R12 ;  /* 0x00000022040c723c */ /* 0x040ff6000008100c */
[----:B------:R-:W-:Y:S11]  /*17150*/  @!UPT UIADD3 URZ, URZ, URZ, URZ ;  /* 0x0000003f3f3ff290 */ /* 0x000ff6000fffe03f */
[----:B------:R-:W-:Y:S02]  /*17160*/  @!UPT UIADD3 URZ, URZ, URZ, URZ ;  /* 0x0000003f3f3ff290 */ /* 0x000fe4000fffe03f */
[----:B------:R-:W-:Y:S02]  /*17170*/  IMAD.MOV.U32 R60, RZ, RZ, R12 ;  /* 0x000000ffff3c7224 */ /* 0x000fe400078e000c */
[----:B------:R-:W-:Y:S01]  /*17180*/  IMAD.MOV.U32 R61, RZ, RZ, R13 ;  /* 0x000000ffff3d7224 */ /* 0x000fe200078e000d */
[----:B------:R-:W4:Y:S01]  /*17190*/  LDL.LU R12, [R1+0x390] ;  /* 0x00039000010c7983 */ /* 0x000f220000300800 */
[----:B------:R-:W-:Y:S02]  /*171a0*/  IMAD.MOV.U32 R49, RZ, RZ, R14 ;  /* 0x000000ffff317224 */ /* 0x000fe400078e000e */
[----:B------:R-:W-:Y:S01]  /*171b0*/  IMAD.MOV.U32 R48, RZ, RZ, R15 ;  /* 0x000000ffff307224 */ /* 0x000fe200078e000f */
[----:B------:R-:W4:Y:S04]  /*171c0*/  LDL.LU R13, [R1+0x394] ;  /* 0x00039400010d7983 */ /* 0x000f280000300800 */
[----:B------:R-:W4:Y:S04]  /*171d0*/  LDL.LU R14, [R1+0x398] ;  /* 0x00039800010e7983 */ /* 0x000f280000300800 */
[----:B------:R-:W4:Y:S01]  /*171e0*/  LDL.LU R15, [R1+0x39c] ;  /* 0x00039c00010f7983 */ /* 0x000f220000300800 */
[----:B-1----:R-:W-:Y:S08]  /*171f0*/  HMMA.1688.F32.TF32 R84, R4, R38, R96 ;  /* 0x000000260454723c */ /* 0x002ff00000081060 */
[----:B------:R-:W-:Y:S11]  /*17200*/  HMMA.1688.F32.TF32 R8, R8, R78, R116 ;  /* 0x0000004e0808723c */ /* 0x000ff60000081074 */
[----:B------:R-:W-:Y:S05]  /*17210*/  @!UPT UIADD3 URZ, URZ, URZ, URZ ;  /* 0x0000003f3f3ff290 */ /* 0x000fea000fffe03f */
[----:B------:R-:W-:Y:S02]  /*17220*/  IMAD.MOV.U32 R72, RZ, RZ, R84 ;  /* 0x000000ffff487224 */ /* 0x000fe400078e0054 */
[----:B------:R-:W-:Y:S02]  /*17230*/  IMAD.MOV.U32 R73, RZ, RZ, R85 ;  /* 0x000000ffff497224 */ /* 0x000fe400078e0055 */
[----:B------:R-:W-:Y:S02]  /*17240*/  IMAD.MOV.U32 R56, RZ, RZ, R86 ;  /* 0x000000ffff387224 */ /* 0x000fe400078e0056 */
[----:B------:R-:W-:Y:S02]  /*17250*/  IMAD.MOV.U32 R57, RZ, RZ, R87 ;  /* 0x000000ffff397224 */ /* 0x000fe400078e0057 */
[C---:B------:R-:W-:Y:S08]  /*17260*/  HMMA.1688.F32.TF32 R84, R4.reuse, R42, R120 ;  /* 0x0000002a0454723c */ /* 0x040ff00000081078 */
[C---:B------:R-:W-:Y:S08]  /*17270*/  HMMA.1688.F32.TF32 R96, R4.reuse, R46, R124 ;  /* 0x0000002e0460723c */ /* 0x040ff0000008107c */
[----:B--2---:R-:W-:Y:S07]  /*17280*/  HMMA.1688.F32.TF32 R88, R4, R50, R128 ;  /* 0x000000320458723c */ /* 0x004fee0000081080 */
[----:B------:R1:W-:Y:S01]  /*17290*/  STL [R1+0x730], R84 ;  /* 0x0007305401007387 */ /* 0x0003e20000100800 */
[----:B------:R-:W-:-:S02]  /*172a0*/  IMAD.MOV.U32 R107, RZ, RZ, R85 ;  /* 0x000000ffff6b7224 */ /* 0x000fc400078e0055 */
[----:B------:R-:W-:Y:S02]  /*172b0*/  IMAD.MOV.U32 R106, RZ, RZ, R86 ;  /* 0x000000ffff6a7224 */ /* 0x000fe400078e0056 */
[----:B------:R-:W-:Y:S02]  /*172c0*/  IMAD.MOV.U32 R105, RZ, RZ, R87 ;  /* 0x000000ffff697224 */ /* 0x000fe400078e0057 */
[C---:B-1----:R-:W-:Y:S01]  /*172d0*/  HMMA.1688.F32.TF32 R84, R4.reuse, R54, R132 ;  /* 0x000000360454723c */ /* 0x042fe20000081084 */
[----:B------:R-:W-:Y:S02]  /*172e0*/  IMAD.MOV.U32 R53, RZ, RZ, R8 ;  /* 0x000000ffff357224 */ /* 0x000fe400078e0008 */
[----:B------:R-:W-:Y:S01]  /*172f0*/  IMAD.MOV.U32 R52, RZ, RZ, R9 ;  /* 0x000000ffff347224 */ /* 0x000fe200078e0009 */
[----:B------:R-:W-:Y:S01]  /*17300*/  LDS R8, [R243+0x2180] ;  /* 0x00218000f3087984 */ /* 0x000fe20000000800 */
[----:B------:R-:W-:Y:S02]  /*17310*/  IMAD.MOV.U32 R69, RZ, RZ, R10 ;  /* 0x000000ffff457224 */ /* 0x000fe400078e000a */
[----:B------:R-:W-:Y:S01]  /*17320*/  IMAD.MOV.U32 R68, RZ, RZ, R11 ;  /* 0x000000ffff447224 */ /* 0x000fe200078e000b */
[----:B------:R-:W-:Y:S04]  /*17330*/  LDS R10, [R243+0x3180] ;  /* 0x00318000f30a7984 */ /* 0x000fe80000000800 */
[----:B------:R-:W-:Y:S04]  /*17340*/  LDS R9, [R241+0x2180] ;  /* 0x00218000f1097984 */ /* 0x000fe80000000800 */
[----:B------:R-:W3:Y:S04]  /*17350*/  LDS R11, [R241+0x3180] ;  /* 0x00318000f10b7984 */ /* 0x000ee80000000800 */
[----:B------:R-:W-:Y:S04]  /*17360*/  STL.64 [R1+0x11f8], R106 ;  /* 0x0011f86a01007387 */ /* 0x000fe80000100a00 */
[----:B------:R-:W-:Y:S04]  /*17370*/  STL [R1+0x11f0], R105 ;  /* 0x0011f06901007387 */ /* 0x000fe80000100800 */
[----:B------:R-:W-:Y:S04]  /*17380*/  STL.64 [R1+0x720], R96 ;  /* 0x0007206001007387 */ /* 0x000fe80000100a00 */
[----:B------:R1:W-:Y:S04]  /*17390*/  STL.64 [R1+0x728], R98 ;  /* 0x0007286201007387 */ /* 0x0003e80000100a00 */
[----:B------:R-:W-:Y:S04]  /*173a0*/  STL.64 [R1+0x710], R88 ;  /* 0x0007105801007387 */ /* 0x000fe80000100a00 */
[----:B------:R2:W-:Y:S01]  /*173b0*/  STL.64 [R1+0x718], R90 ;  /* 0x0007185a01007387 */ /* 0x0005e20000100a00 */
[C---:B-1----:R-:W-:Y:S03]  /*173c0*/  HMMA.1688.F32.TF32 R96, R4.reuse, R58, R136 ;  /* 0x0000003a0460723c */ /* 0x042fe60000081088 */
[----:B------:R-:W-:Y:S04]  /*173d0*/  STL.64 [R1+0x700], R84 ;  /* 0x0007005401007387 */ /* 0x000fe80000100a00 */
[----:B------:R1:W-:Y:S01]  /*173e0*/  STL.64 [R1+0x708], R86 ;  /* 0x0007085601007387 */ /* 0x0003e20000100a00 */
[C---:B--2---:R-:W-:Y:S08]  /*173f0*/  HMMA.1688.F32.TF32 R88, R4.reuse, R62, R140 ;  /* 0x0000003e0458723c */ /* 0x044ff0000008108c */
[C---:B-1----:R-:W-:Y:S07]  /*17400*/  HMMA.1688.F32.TF32 R84, R4.reuse, R66, R144 ;  /* 0x000000420454723c */ /* 0x042fee0000081090 */
        /* <DEDUP_REMOVED lines=8> */
[----:B-1----:R-:W-:Y:S01]  /*17490*/  HMMA.1688.F32.TF32 R84, R4, R78, R156 ;  /* 0x0000004e0454723c */ /* 0x002fe2000008109c */
[----:B------:R-:W-:Y:S04]  /*174a0*/  LDS R4, [R243+0x2200] ;  /* 0x00220000f3047984 */ /* 0x000fe80000000800 */
[----:B------:R-:W-:Y:S04]  /*174b0*/  LDS R6, [R243+0x3200] ;  /* 0x00320000f3067984 */ /* 0x000fe80000000800 */
[----:B------:R1:W-:Y:S04]  /*174c0*/  STL.64 [R1+0x6c0], R96 ;  /* 0x0006c06001007387 */ /* 0x0003e80000100a00 */
[----:B------:R2:W-:Y:S04]  /*174d0*/  STL.64 [R1+0x6c8], R98 ;  /* 0x0006c86201007387 */ /* 0x0005e80000100a00 */
[----:B------:R-:W-:Y:S04]  /*174e0*/  STL.64 [R1+0x6b0], R88 ;  /* 0x0006b05801007387 */ /* 0x000fe80000100a00 */
[----:B------:R-:W-:Y:S04]  /*174f0*/  STL.64 [R1+0x6b8], R90 ;  /* 0x0006b85a01007387 */ /* 0x000fe80000100a00 */
[----:B------:R1:W-:Y:S04]  /*17500*/  STL.64 [R1+0x6a0], R84 ;  /* 0x0006a05401007387 */ /* 0x0003e80000100a00 */
[----:B------:R1:W-:Y:S04]  /*17510*/  STL.64 [R1+0x6a8], R86 ;  /* 0x0006a85601007387 */ /* 0x0003e80000100a00 */
[----:B------:R-:W-:Y:S04]  /*17520*/  LDS R5, [R241+0x2200] ;  /* 0x00220000f1057984 */ /* 0x000fe80000000800 */
[----:B------:R-:W1:Y:S01]  /*17530*/  LDS R7, [R241+0x3200] ;  /* 0x00320000f1077984 */ /* 0x000e620000000800 */
[C---:B---3--:R-:W-:Y:S08]  /*17540*/  HMMA.1688.F32.TF32 R120, R8.reuse, R18, R92 ;  /* 0x000000120878723c */ /* 0x048ff0000008105c */
[C---:B----4-:R-:W-:Y:S11]  /*17550*/  HMMA.1688.F32.TF32 R116, R8.reuse, R22, R80 ;  /* 0x000000160874723c */ /* 0x050ff60000081050 */
[----:B------:R-:W-:Y:S04]  /*17560*/  @!UPT UIADD3 URZ, URZ, URZ, URZ ;  /* 0x0000003f3f3ff290 */ /* 0x000fe8000fffe03f */
        /* <DEDUP_REMOVED lines=8> */
[----:B-1----:R-:W4:Y:S04]  /*175f0*/  LDL.LU R96, [R1+0x310] ;  /* 0x0003100001607983 */ /* 0x002f280000300800 */
[----:B------:R-:W4:Y:S04]  /*17600*/  LDL.LU R97, [R1+0x314] ;  /* 0x0003140001617983 */ /* 0x000f280000300800 */
[----:B--2---:R-:W4:Y:S04]  /*17610*/  LDL.LU R98, [R1+0x318] ;  /* 0x0003180001627983 */ /* 0x004f280000300800 */
[----:B------:R-:W4:Y:S04]  /*17620*/  LDL.LU R99, [R1+0x31c] ;  /* 0x00031c0001637983 */ /* 0x000f280000300800 */
[----:B------:R-:W2:Y:S04]  /*17630*/  LDL.LU R92, [R1+0x90] ;  /* 0x00009000015c7983 */ /* 0x000ea80000300800 */
[----:B------:R-:W2:Y:S04]  /*17640*/  LDL.LU R93, [R1+0x94] ;  /* 0x00009400015d7983 */ /* 0x000ea80000300800 */
[----:B------:R-:W2:Y:S04]  /*17650*/  LDL.LU R94, [R1+0x98] ;  /* 0x00009800015e7983 */ /* 0x000ea80000300800 */
[----:B------:R-:W2:Y:S01]  /*17660*/  LDL.LU R95, [R1+0x9c] ;  /* 0x00009c00015f7983 */ /* 0x000ea20000300800 */
[C---:B------:R-:W-:Y:S03]  /*17670*/  HMMA.1688.F32.TF32 R108, R8.reuse, R26, R12 ;  /* 0x0000001a086c723c */ /* 0x040fe6000008100c */
[----:B------:R-:W2:Y:S04]  /*17680*/  LDL.LU R12, [R1+0x1c0] ;  /* 0x0001c000010c7983 */ /* 0x000ea80000300800 */
        /* <DEDUP_REMOVED lines=23> */
[----:B------:R-:W-:Y:S04]  /*17800*/  STL.64 [R1+0x1110], R110 ;  /* 0x0011106e01007387 */ /* 0x000fe80000100a00 */
[----:B------:R-:W-:Y:S01]  /*17810*/  STL.64 [R1+0x1108], R108 ;  /* 0x0011086c01007387 */ /* 0x000fe20000100a00 */
[C---:B---3--:R-:W-:Y:S08]  /*17820*/  HMMA.1688.F32.TF32 R100, R8.reuse, R34, R100 ;  /* 0x000000220864723c */ /* 0x048ff00000081064 */
[C---:B----4-:R-:W-:Y:S08]  /*17830*/  HMMA.1688.F32.TF32 R96, R8.reuse, R30, R96 ;  /* 0x0000001e0860723c */ /* 0x050ff00000081060 */
[C---:B--2---:R-:W-:Y:S11]  /*17840*/  HMMA.1688.F32.TF32 R92, R8.reuse, R38, R92 ;  /* 0x00000026085c723c */ /* 0x044ff6000008105c */
[----:B------:R-:W-:Y:S04]  /*17850*/  @!UPT UIADD3 URZ, URZ, URZ, URZ ;  /* 0x0000003f3f3ff290 */ /* 0x000fe8000fffe03f */
[----:B------:R-:W-:Y:S04]  /*17860*/  STL.64 [R1+0x1120], R98 ;  /* 0x0011206201007387 */ /* 0x000fe80000100a00 */
[----:B------:R-:W-:Y:S04]  /*17870*/  STL.64 [R1+0x1118], R96 ;  /* 0x0011186001007387 */ /* 0x000fe80000100a00 */
[----:B------:R-:W-:Y:S04]  /*17880*/  STL.64 [R1+0x1130], R102 ;  /* 0x0011306601007387 */ /* 0x000fe80000100a00 */
[----:B------:R-:W-:Y:S04]  /*17890*/  STL.64 [R1+0x1128], R100 ;  /* 0x0011286401007387 */ /* 0x000fe80000100a00 */
[----:B------:R-:W-:Y:S04]  /*178a0*/  STL.64 [R1+0x1140], R94 ;  /* 0x0011405e01007387 */ /* 0x000fe80000100a00 */
[----:B------:R1:W-:Y:S02]  /*178b0*/  STL.64 [R1+0x1138], R92 ;  /* 0x0011385c01007387 */ /* 0x0003e40000100a00 */
[C---:B-1----:R-:W-:Y:S08]  /*178c0*/  HMMA.1688.F32.TF32 R92, R8.reuse, R42, R160 ;  /* 0x0000002a085c723c */ /* 0x042ff000000810a0 */
[C---:B------:R-:W-:Y:S08]  /*178d0*/  HMMA.1688.F32.TF32 R100, R8.reuse, R46, R164 ;  /* 0x0000002e0864723c */ /* 0x040ff000000810a4 */
[C---:B------:R-:W-:Y:S07]  /*178e0*/  HMMA.1688.F32.TF32 R96, R8.reuse, R50, R168 ;  /* 0x000000320860723c */ /* 0x040fee00000810a8 */
[----:B------:R-:W-:Y:S04]  /*178f0*/  STL.64 [R1+0x670], R92 ;  /* 0x0006705c01007387 */ /* 0x000fe80000100a00 */
[----:B------:R1:W-:Y:S02]  /*17900*/  STL.64 [R1+0x678], R94 ;  /* 0x0006785e01007387 */ /* 0x0003e40000100a00 */
[C---:B-1----:R-:W-:Y:S02]  /*17910*/  HMMA.1688.F32.TF32 R92, R8.reuse, R54, R172 ;  /* 0x00000036085c723c */ /* 0x042fe400000810ac */
[----:B------:R-:W-:Y:S04]  /*17920*/  STL.64 [R1+0x660], R100 ;  /* 0x0006606401007387 */ /* 0x000fe80000100a00 */
[----:B------:R1:W-:Y:S04]  /*17930*/  STL.64 [R1+0x668], R102 ;  /* 0x0006686601007387 */ /* 0x0003e80000100a00 */
[----:B------:R-:W-:Y:S04]  /*17940*/  STL.64 [R1+0x650], R96 ;  /* 0x0006506001007387 */ /* 0x000fe80000100a00 */
[----:B------:R2:W-:Y:S01]  /*17950*/  STL.64 [R1+0x658], R98 ;  /* 0x0006586201007387 */ /* 0x0005e20000100a00 */
[C---:B-1----:R-:W-:Y:S08]  /*17960*/  HMMA.1688.F32.TF32 R100, R8.reuse, R58, R176 ;  /* 0x0000003a0864723c */ /* 0x042ff000000810b0 */
[----:B------:R-:W-:Y:S01]  /*17970*/  STL.64 [R1+0x640], R92 ;  /* 0x0006405c01007387 */ /* 0x000fe20000100a00 */
[C---:B--2---:R-:W-:Y:S03]  /*17980*/  HMMA.1688.F32.TF32 R96, R8.reuse, R62, R180 ;  /* 0x0000003e0860723c */ /* 0x044fe600000810b4 */
[----:B------:R1:W-:Y:S05]  /*17990*/  STL.64 [R1+0x648], R94 ;  /* 0x0006485e01007387 */ /* 0x0003ea0000100a00 */
[C---:B-1----:R-:W-:Y:S06]  /*179a0*/  HMMA.1688.F32.TF32 R92, R8.reuse, R66, R184 ;  /* 0x00000042085c723c */ /* 0x042fec00000810b8 */
[----:B------:R-:W-:Y:S04]  /*179b0*/  STL.64 [R1+0x630], R100 ;  /* 0x0006306401007387 */ /* 0x000fe80000100a00 */
[----:B------:R1:W-:Y:S05]  /*179c0*/  STL.64 [R1+0x638], R102 ;  /* 0x0006386601007387 */ /* 0x0003ea0000100a00 */
[----:B------:R-:W-:Y:S04]  /*179d0*/  STL.64 [R1+0x620], R96 ;  /* 0x0006206001007387 */ /* 0x000fe80000100a00 */
[----:B------:R2:W-:Y:S01]  /*179e0*/  STL.64 [R1+0x628], R98 ;  /* 0x0006286201007387 */ /* 0x0005e20000100a00 */
[C---:B-1----:R-:W-:Y:S03]  /*179f0*/  HMMA.1688.F32.TF32 R100, R8.reuse, R70, R188 ;  /* 0x000000460864723c */ /* 0x042fe600000810bc */
[----:B------:R-:W-:Y:S05]  /*17a00*/  STL.64 [R1+0x610], R92 ;  /* 0x0006105c01007387 */ /* 0x000fea0000100a00 */
[----:B--2---:R-:W-:Y:S01]  /*17a10*/  HMMA.1688.F32.TF32 R96, R8, R74, R192 ;  /* 0x0000004a0860723c */ /* 0x004fe200000810c0 */
[----:B------:R1:W-:Y:S07]  /*17a20*/  STL.64 [R1+0x618], R94 ;  /* 0x0006185e01007387 */ /* 0x0003ee0000100a00 */
[----:B------:R-:W-:Y:S08]  /*17a30*/  HMMA.1688.F32.TF32 R148, R4, R18, R244 ;  /* 0x000000120494723c */ /* 0x000ff000000810f4 */
[----:B-1----:R-:W-:Y:S08]  /*17a40*/  HMMA.1688.F32.TF32 R92, R8, R78, R196 ;  /* 0x0000004e085c723c */ /* 0x002ff000000810c4 */
[C---:B------:R-:W-:Y:S01]  /*17a50*/  HMMA.1688.F32.TF32 R124, R4.reuse, R38, R12 ;  /* 0x00000026047c723c */ /* 0x040fe2000008100c */
[----:B------:R-:W-:Y:S04]  /*17a60*/  STL.64 [R1+0x600], R100 ;  /* 0x0006006401007387 */ /* 0x000fe80000100a00 */
[----:B------:R-:W-:Y:S03]  /*17a70*/  LDS R8, [R243+0x2280] ;  /* 0x00228000f3087984 */ /* 0x000fe60000000800 */
[C---:B------:R-:W-:Y:S01]  /*17a80*/  HMMA.1688.F32.TF32 R12, R4.reuse, R42, R200 ;  /* 0x0000002a040c723c */ /* 0x040fe200000810c8 */
[----:B------:R-:W-:Y:S04]  /*17a90*/  STL.64 [R1+0x608], R102 ;  /* 0x0006086601007387 */ /* 0x000fe80000100a00 */
[----:B------:R-:W-:Y:S03]  /*17aa0*/  STL.64 [R1+0x5f0], R96 ;  /* 0x0005f06001007387 */ /* 0x000fe60000100a00 */
        /* <DEDUP_REMOVED lines=10> */
[----:B------:R1:W-:Y:S04]  /*17b50*/  STL.64 [R1+0x5a8], R14 ;  /* 0x0005a80e01007387 */ /* 0x0003e80000100a00 */
[----:B------:R-:W-:Y:S03]  /*17b60*/  LDS R10, [R243+0x3280] ;  /* 0x00328000f30a7984 */ /* 0x000fe60000000800 */
[C---:B------:R-:W-:Y:S01]  /*17b70*/  HMMA.1688.F32.TF32 R132, R4.reuse, R30, R112 ;  /* 0x0000001e0484723c */ /* 0x040fe20000081070 */
[----:B------:R-:W-:Y:S04]  /*17b80*/  LDS R9, [R241+0x2280] ;  /* 0x00228000f1097984 */ /* 0x000fe80000000800 */
[----:B------:R-:W3:Y:S03]  /*17b90*/  LDS R11, [R241+0x3280] ;  /* 0x00328000f10b7984 */ /* 0x000ee60000000800 */
[C---:B-1----:R-:W-:Y:S01]  /*17ba0*/  HMMA.1688.F32.TF32 R12, R4.reuse, R54, R212 ;  /* 0x00000036040c723c */ /* 0x042fe200000810d4 */
[----:B------:R-:W-:Y:S04]  /*17bb0*/  STL.64 [R1+0xf0], R80 ;  /* 0x0000f05001007387 */ /* 0x000fe80000100a00 */
[----:B------:R1:W-:Y:S04]  /*17bc0*/  STL.64 [R1+0xf8], R82 ;  /* 0x0000f85201007387 */ /* 0x0003e80000100a00 */
[----:B------:R-:W-:Y:S04]  /*17bd0*/  STL.64 [R1+0xe0], R84 ;  /* 0x0000e05401007387 */ /* 0x000fe80000100a00 */
[----:B------:R3:W-:Y:S01]  /*17be0*/  STL.64 [R1+0xe8], R86 ;  /* 0x0000e85601007387 */ /* 0x0007e20000100a00 */
[----:B-1----:R-:W-:Y:S01]  /*17bf0*/  HMMA.1688.F32.TF32 R80, R4, R58, R216 ;  /* 0x0000003a0450723c */ /* 0x002fe200000810d8 */
[----:B------:R-:W-:-:S02]  /*17c00*/  IMAD.MOV.U32 R142, RZ, RZ, R242 ;  /* 0x000000ffff8e7224 */ /* 0x000fc400078e00f2 */
[----:B------:R-:W-:Y:S06]  /*17c10*/  LDS R212, [R243+0x2380] ;  /* 0x00238000f3d47984 */ /* 0x000fec0000000800 */
[----:B------:R-:W-:Y:S01]  /*17c20*/  STL.64 [R1+0xd0], R12 ;  /* 0x0000d00c01007387 */ /* 0x000fe20000100a00 */
[----:B---3--:R-:W-:Y:S03]  /*17c30*/  HMMA.1688.F32.TF32 R84, R4, R62, R220 ;  /* 0x0000003e0454723c */ /* 0x008fe600000810dc */
[----:B------:R1:W-:Y:S01]  /*17c40*/  STL.64 [R1+0xd8], R14 ;  /* 0x0000d80e01007387 */ /* 0x0003e20000100a00 */
[----:B------:R-:W-:-:S03]  /*17c50*/  IMAD.MOV.U32 R143, RZ, RZ, R2 ;  /* 0x000000ffff8f7224 */ /* 0x000fc600078e0002 */
[----:B------:R-:W-:Y:S01]  /*17c60*/  LDS R214, [R243+0x3380] ;  /* 0x00338000f3d67984 */ /* 0x000fe20000000800 */
[C---:B------:R-:W-:Y:S03]  /*17c70*/  HMMA.1688.F32.TF32 R144, R4.reuse, R22, R88 ;  /* 0x000000160490723c */ /* 0x040fe60000081058 */
[----:B------:R-:W-:Y:S04]  /*17c80*/  LDS R213, [R241+0x2380] ;  /* 0x00238000f1d57984 */ /* 0x000fe80000000800 */
[----:B------:R-:W-:Y:S01]  /*17c90*/  LDS R215, [R241+0x3380] ;  /* 0x00338000f1d77984 */ /* 0x000fe20000000800 */
[----:B-1----:R-:W-:Y:S03]  /*17ca0*/  HMMA.1688.F32.TF32 R12, R4, R66, R224 ;  /* 0x00000042040c723c */ /* 0x002fe600000810e0 */
[----:B------:R1:W-:Y:S04]  /*17cb0*/  STL.64 [R1+0xc0], R80 ;  /* 0x0000c05001007387 */ /* 0x0003e80000100a00 */
[----:B------:R3:W-:Y:S04]  /*17cc0*/  STL.64 [R1+0xc8], R82 ;  /* 0x0000c85201007387 */ /* 0x0007e80000100a00 */
[----:B------:R4:W-:Y:S01]  /*17cd0*/  STL.64 [R1+0xb0], R84 ;  /* 0x0000b05401007387 */ /* 0x0009e20000100a00 */
[----:B-1----:R-:W-:-:S03]  /*17ce0*/  IMAD.MOV.U32 R80, RZ, RZ, R228 ;  /* 0x000000ffff507224 */ /* 0x002fc600078e00e4 */
[----:B------:R1:W-:Y:S01]  /*17cf0*/  STL.64 [R1+0xb8], R86 ;  /* 0x0000b85601007387 */ /* 0x0003e20000100a00 */
[----:B------:R-:W-:-:S03]  /*17d00*/  IMAD.MOV.U32 R81, RZ, RZ, R229 ;  /* 0x000000ffff517224 */ /* 0x000fc600078e00e5 */
[----:B------:R-:W2:Y:S01]  /*17d10*/  LDL.LU R228, [R1+0x122c] ;  /* 0x00122c0001e47983 */ /* 0x000ea20000300800 */
[----:B---3--:R-:W-:-:S03]  /*17d20*/  IMAD.MOV.U32 R82, RZ, RZ, R230 ;  /* 0x000000ffff527224 */ /* 0x008fc600078e00e6 */
[----:B------:R3:W-:Y:S01]  /*17d30*/  STL.64 [R1+0xa0], R12 ;  /* 0x0000a00c01007387 */ /* 0x0007e20000100a00 */
[----:B------:R-:W-:-:S03]  /*17d40*/  IMAD.MOV.U32 R83, RZ, RZ, R231 ;  /* 0x000000ffff537224 */ /* 0x000fc600078e00e7 */
[----:B------:R1:W-:Y:S04]  /*17d50*/  STL.64 [R1+0xa8], R14 ;  /* 0x0000a80e01007387 */ /* 0x0003e80000100a00 */
[----:B------:R-:W2:Y:S04]  /*17d60*/  LDL.LU R229, [R1+0x1228] ;  /* 0x0012280001e57983 */ /* 0x000ea80000300800 */
[----:B------:R-:W2:Y:S04]  /*17d70*/  LDL.LU R230, [R1+0x1224] ;  /* 0x0012240001e67983 */ /* 0x000ea80000300800 */
[----:B------:R-:W2:Y:S04]  /*17d80*/  LDL.LU R231, [R1+0x1220] ;  /* 0x0012200001e77983 */ /* 0x000ea80000300800 */
[----:B------:R-:W2:Y:S04]  /*17d90*/  LDL.LU R112, [R1+0x360] ;  /* 0x0003600001707983 */ /* 0x000ea80000300800 */
[----:B------:R-:W2:Y:S04]  /*17da0*/  LDL.LU R113, [R1+0x364] ;  /* 0x0003640001717983 */ /* 0x000ea80000300800 */
[----:B------:R-:W2:Y:S04]  /*17db0*/  LDL.LU R114, [R1+0x368] ;  /* 0x0003680001727983 */ /* 0x000ea80000300800 */
[----:B------:R-:W2:Y:S04]  /*17dc0*/  LDL.LU R115, [R1+0x36c] ;  /* 0x00036c0001737983 */ /* 0x000ea80000300800 */
[----:B----4-:R-:W4:Y:S04]  /*17dd0*/  LDL.LU R84, [R1+0x3c0] ;  /* 0x0003c00001547983 */ /* 0x010f280000300800 */
[----:B------:R-:W4:Y:S04]  /*17de0*/  LDL.LU R85, [R1+0x3c4] ;  /* 0x0003c40001557983 */ /* 0x000f280000300800 */
[----:B-1----:R-:W4:Y:S04]  /*17df0*/  LDL.LU R86, [R1+0x3c8] ;  /* 0x0003c80001567983 */ /* 0x002f280000300800 */
        /* <DEDUP_REMOVED lines=13> */
[----:B---3--:R-:W-:-:S03]  /*17ed0*/  IMAD.MOV.U32 R12, RZ, RZ, R234 ;  /* 0x000000ffff0c7224 */ /* 0x008fc600078e00ea */
[----:B------:R-:W3:Y:S01]  /*17ee0*/  LDL.LU R88, [R1+0x430] ;  /* 0x0004300001587983 */ /* 0x000ee20000300800 */
[----:B------:R-:W-:-:S03]  /*17ef0*/  IMAD.MOV.U32 R13, RZ, RZ, R235 ;  /* 0x000000ffff0d7224 */ /* 0x000fc600078e00eb */
[----:B------:R-:W3:Y:S01]  /*17f00*/  LDL.LU R89, [R1+0x434] ;  /* 0x0004340001597983 */ /* 0x000ee20000300800 */
[----:B------:R-:W-:-:S03]  /*17f10*/  IMAD.MOV.U32 R14, RZ, RZ, R238 ;  /* 0x000000ffff0e7224 */ /* 0x000fc600078e00ee */
[----:B------:R-:W3:Y:S01]  /*17f20*/  LDL.LU R90, [R1+0x438] ;  /* 0x00043800015a7983 */ /* 0x000ee20000300800 */
[----:B------:R-:W-:-:S03]  /*17f30*/  IMAD.MOV.U32 R15, RZ, RZ, R239 ;  /* 0x000000ffff0f7224 */ /* 0x000fc600078e00ef */
[----:B------:R-:W3:Y:S04]  /*17f40*/  LDL.LU R91, [R1+0x43c] ;  /* 0x00043c00015b7983 */ /* 0x000ee80000300800 */
[----:B------:R-:W3:Y:S04]  /*17f50*/  LDL.LU R234, [R1+0x121c] ;  /* 0x00121c0001ea7983 */ /* 0x000ee80000300800 */
[----:B------:R-:W3:Y:S04]  /*17f60*/  LDL.LU R235, [R1+0x1218] ;  /* 0x0012180001eb7983 */ /* 0x000ee80000300800 */
[----:B------:R-:W4:Y:S04]  /*17f70*/  LDL.LU R238, [R1+0x1214] ;  /* 0x0012140001ee7983 */ /* 0x000f280000300800 */
[----:B------:R-:W4:Y:S01]  /*17f80*/  LDL.LU R239, [R1+0x1210] ;  /* 0x0012100001ef7983 */ /* 0x000f220000300800 */
[C---:B------:R-:W-:Y:S08]  /*17f90*/  HMMA.1688.F32.TF32 R80, R8.reuse, R42, R80 ;  /* 0x0000002a0850723c */ /* 0x040ff00000081050 */
[----:B------:R-:W-:Y:S08]  /*17fa0*/  HMMA.1688.F32.TF32 R12, R8, R46, R12 ;  /* 0x0000002e080c723c */ /* 0x000ff0000008100c */
[----:B--2---:R-:W-:Y:S11]  /*17fb0*/  HMMA.1688.F32.TF32 R92, R4, R70, R228 ;  /* 0x00000046045c723c */ /* 0x004ff600000810e4 */
[----:B------:R-:W-:Y:S11]  /*17fc0*/  @!UPT UIADD3 URZ, URZ, URZ, URZ ;  /* 0x0000003f3f3ff290 */ /* 0x000ff6000fffe03f */
[----:B------:R-:W-:Y:S02]  /*17fd0*/  @!UPT UIADD3 URZ, URZ, URZ, URZ ;  /* 0x0000003f3f3ff290 */ /* 0x000fe4000fffe03f */
[----:B------:R-:W-:Y:S02]  /*17fe0*/  IMAD.MOV.U32 R231, RZ, RZ, R92 ;  /* 0x000000ffffe77224 */ /* 0x000fe400078e005c */
[----:B------:R-:W-:Y:S02]  /*17ff0*/  IMAD.MOV.U32 R230, RZ, RZ, R93 ;  /* 0x000000ffffe67224 */ /* 0x000fe400078e005d */
[----:B------:R-:W-:Y:S02]  /*18000*/  IMAD.MOV.U32 R229, RZ, RZ, R94 ;  /* 0x000000ffffe57224 */ /* 0x000fe400078e005e */
[----:B------:R-:W-:Y:S01]  /*18010*/  IMAD.MOV.U32 R228, RZ, RZ, R95 ;  /* 0x000000ffffe47224 */ /* 0x000fe200078e005f */
[----:B------:R-:W-:Y:S01]  /*18020*/  STL [R1+0xfb4], R231 ;  /* 0x000fb4e701007387 */ /* 0x000fe20000100800 */
[----:B------:R-:W-:Y:S03]  /*18030*/  HMMA.1688.F32.TF32 R152, R8, R38, R112 ;  /* 0x000000260898723c */ /* 0x000fe60000081070 */
[----:B------:R-:W-:Y:S05]  /*18040*/  STL [R1+0xfb0], R229 ;  /* 0x000fb0e501007387 */ /* 0x000fea0000100800 */
[C---:B---3--:R-:W-:Y:S08]  /*18050*/  HMMA.1688.F32.TF32 R92, R4.reuse, R74, R232 ;  /* 0x0000004a045c723c */ /* 0x048ff000000810e8 */
[----:B----4-:R-:W-:Y:S08]  /*18060*/  HMMA.1688.F32.TF32 R4, R4, R78, R236 ;  /* 0x0000004e0404723c */ /* 0x010ff000000810ec */
[C---:B------:R-:W-:Y:S11]  /*18070*/  HMMA.1688.F32.TF32 R168, R8.reuse, R30, R88 ;  /* 0x0000001e08a8723c */ /* 0x040ff60000081058 */
[----:B------:R-:W-:Y:S04]  /*18080*/  @!UPT UIADD3 URZ, URZ, URZ, URZ ;  /* 0x0000003f3f3ff290 */ /* 0x000fe8000fffe03f */
[----:B------:R-:W-:Y:S04]  /*18090*/  STL.64 [R1+0x598], R6 ;  /* 0x0005980601007387 */ /* 0x000fe80000100a00 */
[----:B------:R-:W2:Y:S04]  /*180a0*/  LDL.LU R112, [R1+0x520] ;  /* 0x0005200001707983 */ /* 0x000ea80000300800 */
[----:B------:R-:W-:Y:S04]  /*180b0*/  STL.64 [R1+0x540], R80 ;  /* 0x0005405001007387 */ /* 0x000fe80000100a00 */
[----:B------:R-:W-:Y:S04]  /*180c0*/  STL.64 [R1+0x548], R82 ;  /* 0x0005485201007387 */ /* 0x000fe80000100a00 */
[----:B------:R1:W-:Y:S04]  /*180d0*/  STL.64 [R1+0x200], R12 ;  /* 0x0002000c01007387 */ /* 0x0003e80000100a00 */
[----:B------:R3:W-:Y:S04]  /*180e0*/  STL.64 [R1+0x208], R14 ;  /* 0x0002080e01007387 */ /* 0x0007e80000100a00 */
[----:B------:R-:W2:Y:S04]  /*180f0*/  LDL.LU R113, [R1+0x524] ;  /* 0x0005240001717983 */ /* 0x000ea80000300800 */
[----:B------:R-:W2:Y:S04]  /*18100*/  LDL.LU R114, [R1+0x528] ;  /* 0x0005280001727983 */ /* 0x000ea80000300800 */
[----:B------:R-:W2:Y:S01]  /*18110*/  LDL.LU R115, [R1+0x52c] ;  /* 0x00052c0001737983 */ /* 0x000ea20000300800 */
[C---:B------:R-:W-:Y:S03]  /*18120*/  HMMA.1688.F32.TF32 R216, R8.reuse, R22, R248 ;  /* 0x0000001608d8723c */ /* 0x040fe600000810f8 */
[----:B------:R-:W4:Y:S04]  /*18130*/  LDL.LU R88, [R1+0x5c0] ;  /* 0x0005c00001587983 */ /* 0x000f280000300800 */
[----:B------:R-:W4:Y:S04]  /*18140*/  LDL.LU R89, [R1+0x5c4] ;  /* 0x0005c40001597983 */ /* 0x000f280000300800 */
[----:B------:R-:W4:Y:S04]  /*18150*/  LDL.LU R90, [R1+0x5c8] ;  /* 0x0005c800015a7983 */ /* 0x000f280000300800 */
[----:B------:R-:W4:Y:S04]  /*18160*/  LDL.LU R91, [R1+0x5cc] ;  /* 0x0005cc00015b7983 */ /* 0x000f280000300800 */
        /* <DEDUP_REMOVED lines=64> */
[----:B------:R-:W-:Y:S03]  /*18570*/  HMMA.1688.F32.TF32 R200, R8, R18, R104 ;  /* 0x0000001208c8723c */ /* 0x000fe60000081068 */
        /* <DEDUP_REMOVED lines=8> */
[----:B-1----:R-:W4:Y:S04]  /*18600*/  LDL.LU R12, [R1+0x170] ;  /* 0x00017000010c7983 */ /* 0x002f280000300800 */
[----:B------:R-:W4:Y:S04]  /*18610*/  LDL.LU R13, [R1+0x174] ;  /* 0x00017400010d7983 */ /* 0x000f280000300800 */
[----:B---3--:R-:W3:Y:S04]  /*18620*/  LDL.LU R14, [R1+0x178] ;  /* 0x00017800010e7983 */ /* 0x008ee80000300800 */
        /* <DEDUP_REMOVED lines=9> */
[----:B------:R-:W-:-:S03]  /*186c0*/  IMAD.MOV.U32 R235, RZ, RZ, R92 ;  /* 0x000000ffffeb7224 */ /* 0x000fc600078e005c */
        /* <DEDUP_REMOVED lines=9> */
[----:B------:R-:W3:Y:S04]  /*18760*/  LDL.LU R94, [R1+0x2c8] ;  /* 0x0002c800015e7983 */ /* 0x000ee80000300800 */
[----:B------:R-:W3:Y:S04]  /*18770*/  LDL.LU R95, [R1+0x2cc] ;  /* 0x0002cc00015f7983 */ /* 0x000ee80000300800 */
[----:B------:R-:W3:Y:S04]  /*18780*/  LDL.LU R116, [R1+0x270] ;  /* 0x0002700001747983 */ /* 0x000ee80000300800 */
[----:B------:R-:W3:Y:S01]  /*18790*/  LDL.LU R117, [R1+0x274] ;  /* 0x0002740001757983 */ /* 0x000ee20000300800 */
[----:B--2---:R-:W-:Y:S01]  /*187a0*/  IMAD.MOV.U32 R118, RZ, RZ, R2 ;  /* 0x000000ffff767224 */ /* 0x004fe200078e0002 */
[----:B------:R-:W-:Y:S01]  /*187b0*/  HMMA.1688.F32.TF32 R176, R8, R26, R244 ;  /* 0x0000001a08b0723c */ /* 0x000fe200000810f4 */
[----:B------:R-:W-:Y:S01]  /*187c0*/  IMAD.MOV.U32 R119, RZ, RZ, R242 ;  /* 0x000000ffff777224 */ /* 0x000fe200078e00f2 */
[----:B------:R-:W2:Y:S04]  /*187d0*/  LDL.LU R2, [R1+0x1204] ;  /* 0x0012040001027983 */ /* 0x000ea80000300800 */
[----:B------:R-:W2:Y:S04]  /*187e0*/  LDL.LU R242, [R1+0x1200] ;  /* 0x0012000001f27983 */ /* 0x000ea80000300800 */
[----:B------:R-:W2:Y:S04]  /*187f0*/  LDL.LU R244, [R1+0x680] ;  /* 0x0006800001f47983 */ /* 0x000ea80000300800 */
[----:B------:R-:W2:Y:S04]  /*18800*/  LDL.LU R245, [R1+0x684] ;  /* 0x0006840001f57983 */ /* 0x000ea80000300800 */
[----:B------:R-:W2:Y:S04]  /*18810*/  LDL.LU R246, [R1+0x688] ;  /* 0x0006880001f67983 */ /* 0x000ea80000300800 */
[----:B------:R-:W2:Y:S01]  /*18820*/  LDL.LU R247, [R1+0x68c] ;  /* 0x00068c0001f77983 */ /* 0x000ea20000300800 */
[----:B------:R-:W-:-:S02]  /*18830*/  IMAD.MOV.U32 R231, RZ, RZ, R4 ;  /* 0x000000ffffe77224 */ /* 0x000fc400078e0004 */
[----:B------:R-:W-:Y:S01]  /*18840*/  IMAD.MOV.U32 R229, RZ, RZ, R5 ;  /* 0x000000ffffe57224 */ /* 0x000fe200078e0005 */
[----:B------:R-:W-:Y:S04]  /*18850*/  LDS R4, [R243+0x2300] ;  /* 0x00230000f3047984 */ /* 0x000fe80000000800 */
[----:B------:R-:W-:Y:S04]  /*18860*/  LDS R6, [R243+0x3300] ;  /* 0x00330000f3067984 */ /* 0x000fe80000000800 */
[----:B------:R-:W-:Y:S04]  /*18870*/  LDS R5, [R241+0x2300] ;  /* 0x00230000f1057984 */ /* 0x000fe80000000800 */
[----:B------:R-:W4:Y:S01]  /*18880*/  LDS R7, [R241+0x3300] ;  /* 0x00330000f1077984 */ /* 0x000f220000000800 */
[----:B------:R-:W-:Y:S03]  /*18890*/  HMMA.1688.F32.TF32 R160, R8, R34, R84 ;  /* 0x0000002208a0723c */ /* 0x000fe60000081054 */
[----:B------:R-:W2:Y:S04]  /*188a0*/  LDL.LU R84, [R1+0x580] ;  /* 0x0005800001547983 */ /* 0x000ea80000300800 */
[----:B------:R-:W2:Y:S04]  /*188b0*/  LDL.LU R85, [R1+0x584] ;  /* 0x0005840001557983 */ /* 0x000ea80000300800 */
[----:B------:R-:W2:Y:S04]  /*188c0*/  LDL R83, [R1+0x960] ;  /* 0x0009600001537983 */ /* 0x000ea80000100800 */
[----:B------:R-:W-:Y:S04]  /*188d0*/  LDS R80, [R243+0x4200] ;  /* 0x00420000f3507984 */ /* 0x000fe80000000800 */
[----:B------:R-:W-:Y:S04]  /*188e0*/  LDS R82, [R243+0x5200] ;  /* 0x00520000f3527984 */ /* 0x000fe80000000800 */
[----:B------:R-:W-:Y:S01]  /*188f0*/  LDS R81, [R241+0x4200] ;  /* 0x00420000f1517984 */ /* 0x000fe20000000800 */
[C---:B----4-:R-:W-:Y:S08]  /*18900*/  HMMA.1688.F32.TF32 R188, R4.reuse, R42, R188 ;  /* 0x0000002a04bc723c */ /* 0x050ff000000810bc */
[----:B------:R-:W-:Y:S08]  /*18910*/  HMMA.1688.F32.TF32 R184, R4, R46, R184 ;  /* 0x0000002e04b8723c */ /* 0x000ff000000810b8 */
[C---:B------:R-:W-:Y:S08]  /*18920*/  HMMA.1688.F32.TF32 R236, R8.reuse, R58, R236 ;  /* 0x0000003a08ec723c */ /* 0x040ff000000810ec */
[C---:B------:R-:W-:Y:S08]  /*18930*/  HMMA.1688.F32.TF32 R104, R8.reuse, R50, R104 ;  /* 0x000000320868723c */ /* 0x040ff00000081068 */
[C---:B---3--:R-:W-:Y:S11]  /*18940*/  HMMA.1688.F32.TF32 R12, R8.reuse, R54, R12 ;  /* 0x00000036080c723c */ /* 0x048ff6000008100c */
[----:B------:R-:W-:Y:S04]  /*18950*/  @!UPT UIADD3 URZ, URZ, URZ, URZ ;  /* 0x0000003f3f3ff290 */ /* 0x000fe8000fffe03f */
[----:B------:R-:W-:Y:S04]  /*18960*/  STL.64 [R1+0x530], R104 ;  /* 0x0005306801007387 */ /* 0x000fe80000100a00 */
[----:B------:R1:W-:Y:S04]  /*18970*/  STL.64 [R1+0x538], R106 ;  /* 0x0005386a01007387 */ /* 0x0003e80000100a00 */
[----:B-1----:R-:W3:Y:S04]  /*18980*/  LDL.LU.64 R106, [R1+0x11f8] ;  /* 0x0011f800016a7983 */ /* 0x002ee80000300a00 */
[----:B------:R-:W4:Y:S04]  /*18990*/  LDL.LU R105, [R1+0x11f0] ;  /* 0x0011f00001697983 */ /* 0x000f280000300800 */
[----:B------:R-:W-:Y:S04]  /*189a0*/  STL.64 [R1+0x1e0], R12 ;  /* 0x0001e00c01007387 */ /* 0x000fe80000100a00 */
[----:B------:R1:W-:Y:S04]  /*189b0*/  STL.64 [R1+0x1e8], R14 ;  /* 0x0001e80e01007387 */ /* 0x0003e80000100a00 */
[----:B-1----:R-:W3:Y:S04]  /*189c0*/  LDL.LU.64 R14, [R1+0x11e8] ;  /* 0x0011e800010e7983 */ /* 0x002ee80000300a00 */
[----:B------:R-:W3:Y:S04]  /*189d0*/  LDL.LU.64 R12, [R1+0x11e0] ;  /* 0x0011e000010c7983 */ /* 0x000ee80000300a00 */
[----:B------:R-:W-:Y:S04]  /*189e0*/  STL.64 [R1+0x1d0], R236 ;  /* 0x0001d0ec01007387 */ /* 0x000fe80000100a00 */
[----:B------:R1:W-:Y:S02]  /*189f0*/  STL.64 [R1+0x1d8], R238 ;  /* 0x0001d8ee01007387 */ /* 0x0003e40000100a00 */
[C---:B-1----:R-:W-:Y:S08]  /*18a00*/  HMMA.1688.F32.TF32 R236, R8.reuse, R62, R224 ;  /* 0x0000003e08ec723c */ /* 0x042ff000000810e0 */
[C---:B------:R-:W-:Y:S08]  /*18a10*/  HMMA.1688.F32.TF32 R224, R8.reuse, R66, R220 ;  /* 0x0000004208e0723c */ /* 0x040ff000000810dc */
[C---:B------:R-:W-:Y:S08]  /*18a20*/  HMMA.1688.F32.TF32 R220, R8.reuse, R70, R208 ;  /* 0x0000004608dc723c */ /* 0x040ff000000810d0 */
[C---:B------:R-:W-:Y:S08]  /*18a30*/  HMMA.1688.F32.TF32 R208, R8.reuse, R74, R204 ;  /* 0x0000004a08d0723c */ /* 0x040ff000000810cc */
[----:B------:R-:W-:Y:S08]  /*18a40*/  HMMA.1688.F32.TF32 R8, R8, R78, R148 ;  /* 0x0000004e0808723c */ /* 0x000ff00000081094 */
[C---:B------:R-:W-:Y:S01]  /*18a50*/  HMMA.1688.F32.TF32 R148, R4.reuse, R50, R92 ;  /* 0x000000320494723c */ /* 0x040fe2000008105c */
[----:B------:R-:W-:Y:S07]  /*18a60*/  STL.64 [R1+0x1c0], R236 ;  /* 0x0001c0ec01007387 */ /* 0x000fee0000100a00 */
[C---:B------:R-:W-:Y:S01]  /*18a70*/  HMMA.1688.F32.TF32 R92, R4.reuse, R54, R100 ;  /* 0x00000036045c723c */ /* 0x040fe20000081064 */
        /* <DEDUP_REMOVED lines=8> */
[----:B------:R-:W-:Y:S01]  /*18b00*/  STL.64 [R1+0x188], R10 ;  /* 0x0001880a01007387 */ /* 0x000fe20000100a00 */
[C---:B------:R-:W-:Y:S03]  /*18b10*/  HMMA.1688.F32.TF32 R100, R4.reuse, R58, R96 ;  /* 0x0000003a0464723c */ /* 0x040fe60000081060 */
[----:B-1----:R-:W3:Y:S04]  /*18b20*/  LDL R8, [R1+0xd50] ;  /* 0x000d500001087983 */ /* 0x002ee80000100800 */
[----:B------:R-:W-:Y:S04]  /*18b30*/  STL.64 [R1+0x4e0], R188 ;  /* 0x0004e0bc01007387 */ /* 0x000fe80000100a00 */
[----:B------:R-:W-:Y:S04]  /*18b40*/  STL.64 [R1+0x4e8], R190 ;  /* 0x0004e8be01007387 */ /* 0x000fe80000100a00 */
[----:B------:R-:W-:Y:S01]  /*18b50*/  STL.64 [R1+0x4d0], R184 ;  /* 0x0004d0b801007387 */ /* 0x000fe20000100a00 */
[C---:B------:R-:W-:Y:S03]  /*18b60*/  HMMA.1688.F32.TF32 R96, R4.reuse, R62, R108 ;  /* 0x0000003e0460723c */ /* 0x040fe6000008106c */
[----:B------:R-:W-:Y:S04]  /*18b70*/  STL.64 [R1+0x4d8], R186 ;  /* 0x0004d8ba01007387 */ /* 0x000fe80000100a00 */
[----:B------:R-:W-:Y:S04]  /*18b80*/  STL.64 [R1+0x2c0], R148 ;  /* 0x0002c09401007387 */ /* 0x000fe80000100a00 */
[----:B------:R-:W-:Y:S04]  /*18b90*/  STL.64 [R1+0x2c8], R150 ;  /* 0x0002c89601007387 */ /* 0x000fe80000100a00 */
        /* <DEDUP_REMOVED lines=9> */
[----:B--2---:R-:W-:Y:S03]  /*18c30*/  HMMA.1688.F32.TF32 R96, R4, R74, R140 ;  /* 0x0000004a0460723c */ /* 0x004fe6000008108c */
[----:B------:R1:W-:Y:S01]  /*18c40*/  STL.64 [R1+0x288], R94 ;  /* 0x0002885e01007387 */ /* 0x0003e20000100a00 */
[----:B------:R-:W-:-:S02]  /*18c50*/  IMAD.MOV.U32 R86, RZ, RZ, R242 ;  /* 0x000000ffff567224 */ /* 0x000fc400078e00f2 */
[----:B------:R-:W-:Y:S01]  /*18c60*/  IMAD.MOV.U32 R87, RZ, RZ, R2 ;  /* 0x000000ffff577224 */ /* 0x000fe200078e0002 */
[----:B------:R-:W-:Y:S01]  /*18c70*/  LDS R140, [R243+0x4080] ;  /* 0x00408000f38c7984 */ /* 0x000fe20000000800 */
[-C--:B------:R-:W-:Y:S08]  /*18c80*/  HMMA.1688.F32.TF32 R220, R212, R18.reuse, R244 ;  /* 0x00000012d4dc723c */ /* 0x080ff000000810f4 */
[C---:B------:R-:W-:Y:S08]  /*18c90*/  HMMA.1688.F32.TF32 R204, R4.reuse, R18, R196 ;  /* 0x0000001204cc723c */ /* 0x040ff000000810c4 */
[C---:B------:R-:W-:Y:S08]  /*18ca0*/  HMMA.1688.F32.TF32 R180, R4.reuse, R26, R180 ;  /* 0x0000001a04b4723c */ /* 0x040ff000000810b4 */
[C---:B------:R-:W-:Y:S08]  /*18cb0*/  HMMA.1688.F32.TF32 R172, R4.reuse, R30, R172 ;  /* 0x0000001e04ac723c */ /* 0x040ff000000810ac */
[C---:B------:R-:W-:Y:S08]  /*18cc0*/  HMMA.1688.F32.TF32 R164, R4.reuse, R34, R164 ;  /* 0x0000002204a4723c */ /* 0x040ff000000810a4 */
[C---:B------:R-:W-:Y:S01]  /*18cd0*/  HMMA.1688.F32.TF32 R156, R4.reuse, R38, R156 ;  /* 0x00000026049c723c */ /* 0x040fe2000008109c */
[----:B------:R-:W-:Y:S01]  /*18ce0*/  IMAD.MOV.U32 R239, RZ, RZ, R240 ;  /* 0x000000ffffef7224 */ /* 0x000fe200078e00f0 */
[----:B------:R-:W-:Y:S04]  /*18cf0*/  LDS R142, [R243+0x5080] ;  /* 0x00508000f38e7984 */ /* 0x000fe80000000800 */
[----:B------:R-:W-:Y:S02]  /*18d00*/  LDS R141, [R241+0x4080] ;  /* 0x00408000f18d7984 */ /* 0x000fe40000000800 */
[----:B-1----:R-:W-:Y:S02]  /*18d10*/  HMMA.1688.F32.TF32 R92, R4, R78, R248 ;  /* 0x0000004e045c723c */ /* 0x002fe400000810f8 */
[----:B------:R-:W-:Y:S01]  /*18d20*/  STL.64 [R1+0x270], R100 ;  /* 0x0002706401007387 */ /* 0x000fe20000100a00 */
[----:B------:R-:W-:-:S03]  /*18d30*/  IMAD.MOV.U32 R244, RZ, RZ, R24 ;  /* 0x000000fffff47224 */ /* 0x000fc600078e0018 */
[----:B------:R-:W-:Y:S01]  /*18d40*/  STL.64 [R1+0x278], R102 ;  /* 0x0002786601007387 */ /* 0x000fe20000100a00 */
[----:B------:R-:W-:-:S03]  /*18d50*/  IMAD.MOV.U32 R245, RZ, RZ, R25 ;  /* 0x000000fffff57224 */ /* 0x000fc600078e0019 */
[----:B------:R1:W-:Y:S01]  /*18d60*/  STL.64 [R1+0x260], R96 ;  /* 0x0002606001007387 */ /* 0x0003e20000100a00 */
[----:B------:R-:W-:-:S03]  /*18d70*/  IMAD.MOV.U32 R246, RZ, RZ, R21 ;  /* 0x000000fffff67224 */ /* 0x000fc600078e0015 */
[----:B------:R2:W-:Y:S01]  /*18d80*/  STL.64 [R1+0x268], R98 ;  /* 0x0002686201007387 */ /* 0x0005e20000100a00 */
[----:B------:R-:W-:Y:S01]  /*18d90*/  IMAD.MOV.U32 R247, RZ, RZ, R17 ;  /* 0x000000fffff77224 */ /* 0x000fe200078e0011 */
[----:B------:R-:W-:Y:S02]  /*18da0*/  HMMA.1688.F32.TF32 R208, R4, R22, R192 ;  /* 0x0000001604d0723c */ /* 0x000fe400000810c0 */
[----:B------:R-:W-:Y:S04]  /*18db0*/  LDS R18, [R243+0x5280] ;  /* 0x00528000f3127984 */ /* 0x000fe80000000800 */
[----:B------:R-:W-:Y:S04]  /*18dc0*/  LDS R143, [R241+0x5080] ;  /* 0x00508000f18f7984 */ /* 0x000fe80000000800 */
[----:B------:R1:W-:Y:S04]  /*18dd0*/  STL.64 [R1+0x240], R92 ;  /* 0x0002405c01007387 */ /* 0x0003e80000100a00 */
[----:B------:R-:W2:Y:S04]  /*18de0*/  LDL.LU R24, [R1+0x11dc] ;  /* 0x0011dc0001187983 */ /* 0x000ea80000300800 */
[----:B------:R-:W4:Y:S04]  /*18df0*/  LDL.LU R25, [R1+0x11d8] ;  /* 0x0011d80001197983 */ /* 0x000f280000300800 */
[----:B------:R-:W4:Y:S04]  /*18e00*/  LDL.LU R21, [R1+0x11d4] ;  /* 0x0011d40001157983 */ /* 0x000f280000300800 */
[----:B------:R-:W4:Y:S01]  /*18e10*/  LDL.LU R17, [R1+0x11d0] ;  /* 0x0011d00001117983 */ /* 0x000f220000300800 */
[----:B------:R-:W-:-:S02]  /*18e20*/  IMAD.MOV.U32 R248, RZ, RZ, R16 ;  /* 0x000000fffff87224 */ /* 0x000fc400078e0010 */
[----:B------:R-:W-:Y:S01]  /*18e30*/  IMAD.MOV.U32 R249, RZ, RZ, R20 ;  /* 0x000000fffff97224 */ /* 0x000fe200078e0014 */
[----:B------:R-:W4:Y:S01]  /*18e40*/  LDL.LU R16, [R1+0x11cc] ;  /* 0x0011cc0001107983 */ /* 0x000f220000300800 */
[----:B------:R-:W-:Y:S02]  /*18e50*/  IMAD.MOV.U32 R250, RZ, RZ, R29 ;  /* 0x000000fffffa7224 */ /* 0x000fe400078e001d */
[----:B------:R-:W-:Y:S01]  /*18e60*/  IMAD.MOV.U32 R251, RZ, RZ, R28 ;  /* 0x000000fffffb7224 */ /* 0x000fe200078e001c */
[----:B------:R-:W4:Y:S04]  /*18e70*/  LDL.LU R20, [R1+0x11c8] ;  /* 0x0011c80001147983 */ /* 0x000f280000300800 */
[----:B------:R-:W4:Y:S04]  /*18e80*/  LDL.LU R29, [R1+0x11c4] ;  /* 0x0011c400011d7983 */ /* 0x000f280000300800 */
[----:B------:R-:W4:Y:S01]  /*18e90*/  LDL.LU R28, [R1+0x11c0] ;  /* 0x0011c000011c7983 */ /* 0x000f220000300800 */
[----:B------:R-:W-:Y:S01]  /*18ea0*/  HMMA.1688.F32.TF32 R224, R212, R22, R88 ;  /* 0x00000016d4e0723c */ /* 0x000fe20000081058 */
[----:B------:R-:W-:-:S02]  /*18eb0*/  IMAD.MOV.U32 R242, RZ, RZ, R94 ;  /* 0x000000fffff27224 */ /* 0x000fc400078e005e */
[----:B------:R-:W-:Y:S01]  /*18ec0*/  IMAD.MOV.U32 R2, RZ, RZ, R95 ;  /* 0x000000ffff027224 */ /* 0x000fe200078e005f */
[----:B------:R-:W-:Y:S04]  /*18ed0*/  LDS R22, [R243+0x5380] ;  /* 0x00538000f3167984 */ /* 0x000fe80000000800 */
[----:B------:R-:W-:Y:S01]  /*18ee0*/  LDS R19, [R241+0x5280] ;  /* 0x00528000f1137984 */ /* 0x000fe20000000800 */
[----:B--2---:R-:W-:Y:S02]  /*18ef0*/  IMAD.MOV.U32 R123, RZ, RZ, R24 ;  /* 0x000000ffff7b7224 */ /* 0x004fe400078e0018 */
[----:B---3--:R-:W-:Y:S01]  /*18f00*/  IMAD R104, R83, 0x8000, R8 ;  /* 0x0000800053687824 */ /* 0x008fe200078e0208 */
[----:B------:R-:W-:Y:S01]  /*18f10*/  HMMA.1688.F32.TF32 R192, R212, R26, R84 ;  /* 0x0000001ad4c0723c */ /* 0x000fe20000081054 */
[----:B----4-:R-:W-:Y:S01]  /*18f20*/  IMAD.MOV.U32 R122, RZ, RZ, R25 ;  /* 0x000000ffff7a7224 */ /* 0x010fe200078e0019 */
[----:B------:R-:W-:Y:S01]  /*18f30*/  LDS R26, [R243+0x5100] ;  /* 0x00510000f31a7984 */ /* 0x000fe20000000800 */
[----:B------:R-:W-:-:S03]  /*18f40*/  IMAD.MOV.U32 R120, RZ, RZ, R21 ;  /* 0x000000ffff787224 */ /* 0x000fc600078e0015 */
[----:B------:R-:W2:Y:S01]  /*18f50*/  LDSM.16.M88.4 R4, [R104+0x20000] ;  /* 0x020000006804783b */ /* 0x000ea20000000200 */
[----:B------:R-:W-:-:S03]  /*18f60*/  IMAD.MOV.U32 R121, RZ, RZ, R17 ;  /* 0x000000ffff797224 */ /* 0x000fc600078e0011 */
[----:B------:R-:W3:Y:S04]  /*18f70*/  LDL.LU R21, [R1+0x11bc] ;  /* 0x0011bc0001157983 */ /* 0x000ee80000300800 */
[----:B------:R-:W4:Y:S04]  /*18f80*/  LDL.LU R17, [R1+0x11b8] ;  /* 0x0011b80001117983 */ /* 0x000f280000300800 */
[----:B------:R-:W2:Y:S04]  /*18f90*/  LDL.LU R25, [R1+0x11b4] ;  /* 0x0011b40001197983 */ /* 0x000ea80000300800 */
[----:B------:R-:W2:Y:S01]  /*18fa0*/  LDL.LU R24, [R1+0x11b0] ;  /* 0x0011b00001187983 */ /* 0x000ea20000300800 */
[----:B------:R-:W-:-:S02]  /*18fb0*/  IMAD.MOV.U32 R116, RZ, RZ, R29 ;  /* 0x000000ffff747224 */ /* 0x000fc400078e001d */
[----:B------:R-:W-:Y:S01]  /*18fc0*/  IMAD.MOV.U32 R117, RZ, RZ, R28 ;  /* 0x000000ffff757224 */ /* 0x000fe200078e001c */
[----:B------:R-:W2:Y:S01]  /*18fd0*/  LDL.LU R29, [R1+0x11ac] ;  /* 0x0011ac00011d7983 */ /* 0x000ea20000300800 */
[----:B------:R-:W-:Y:S02]  /*18fe0*/  IMAD.MOV.U32 R118, RZ, RZ, R20 ;  /* 0x000000ffff767224 */ /* 0x000fe400078e0014 */
[----:B------:R-:W-:Y:S01]  /*18ff0*/  IMAD.MOV.U32 R119, RZ, RZ, R16 ;  /* 0x000000ffff777224 */ /* 0x000fe200078e0010 */
[----:B------:R-:W2:Y:S04]  /*19000*/  LDL.LU R28, [R1+0x11a8] ;  /* 0x0011a800011c7983 */ /* 0x000ea80000300800 */
[----:B------:R-:W1:Y:S04]  /*19010*/  LDL.LU R20, [R1+0x11a4] ;  /* 0x0011a40001147983 */ /* 0x000e680000300800 */
[----:B------:R-:W2:Y:S04]  /*19020*/  LDL.LU R16, [R1+0x11a0] ;  /* 0x0011a00001107983 */ /* 0x000ea80000300800 */
[----:B------:R-:W1:Y:S01]  /*19030*/  LDSM.16.M88.4 R8, [R104+0x20800] ;  /* 0x020800006808783b */ /* 0x000e620000000200 */
[----:B------:R-:W-:Y:S01]  /*19040*/  HMMA.1688.F32.TF32 R196, R212, R30, R112 ;  /* 0x0000001ed4c4723c */ /* 0x000fe20000081070 */
[----:B------:R-:W-:-:S02]  /*19050*/  IMAD.MOV.U32 R89, RZ, RZ, R14 ;  /* 0x000000ffff597224 */ /* 0x000fc400078e000e */
[----:B------:R-:W-:Y:S01]  /*19060*/  IMAD.MOV.U32 R91, RZ, RZ, R12 ;  /* 0x000000ffff5b7224 */ /* 0x000fe200078e000c */
[----:B------:R-:W-:Y:S01]  /*19070*/  LDS R112, [R243+0x4000] ;  /* 0x00400000f3707984 */ /* 0x000fe20000000800 */
[----:B------:R-:W-:Y:S02]  /*19080*/  IMAD.MOV.U32 R88, RZ, RZ, R15 ;  /* 0x000000ffff587224 */ /* 0x000fe400078e000f */
[----:B------:R-:W-:Y:S01]  /*19090*/  IMAD.MOV.U32 R90, RZ, RZ, R13 ;  /* 0x000000ffff5a7224 */ /* 0x000fe200078e000d */
[----:B------:R-:W-:Y:S04]  /*190a0*/  LDS R114, [R243+0x5000] ;  /* 0x00500000f3727984 */ /* 0x000fe80000000800 */
[----:B------:R-:W-:Y:S04]  /*190b0*/  LDS R30, [R243+0x5180] ;  /* 0x00518000f31e7984 */ /* 0x000fe80000000800 */
[----:B------:R-:W-:Y:S04]  /*190c0*/  LDS R12, [R243+0x4300] ;  /* 0x00430000f30c7984 */ /* 0x000fe80000000800 */
[----:B------:R-:W-:Y:S04]  /*190d0*/  LDS R14, [R243+0x5300] ;  /* 0x00530000f30e7984 */ /* 0x000fe80000000800 */
[----:B------:R-:W-:Y:S04]  /*190e0*/  LDS R113, [R241+0x4000] ;  /* 0x00400000f1717984 */ /* 0x000fe80000000800 */
[----:B------:R-:W1:Y:S04]  /*190f0*/  LDS R115, [R241+0x5000] ;  /* 0x00500000f1737984 */ /* 0x000e680000000800 */
[----:B------:R-:W-:Y:S04]  /*19100*/  LDS R27, [R241+0x5100] ;  /* 0x00510000f11b7984 */ /* 0x000fe80000000800 */
[----:B------:R-:W-:Y:S04]  /*19110*/  LDS R31, [R241+0x5180] ;  /* 0x00518000f11f7984 */ /* 0x000fe80000000800 */
[----:B------:R-:W-:Y:S04]  /*19120*/  LDS R83, [R241+0x5200] ;  /* 0x00520000f1537984 */ /* 0x000fe80000000800 */
[----:B------:R-:W-:Y:S04]  /*19130*/  LDS R13, [R241+0x4300] ;  /* 0x00430000f10d7984 */ /* 0x000fe80000000800 */
[----:B------:R-:W-:Y:S04]  /*19140*/  LDS R15, [R241+0x5300] ;  /* 0x00530000f10f7984 */ /* 0x000fe80000000800 */
[----:B------:R-:W-:Y:S01]  /*19150*/  LDS R23, [R241+0x5380] ;  /* 0x00538000f1177984 */ /* 0x000fe20000000800 */
[----:B---3--:R-:W-:-:S02]  /*19160*/  IMAD.MOV.U32 R111, RZ, RZ, R21 ;  /* 0x000000ffff6f7224 */ /* 0x008fc400078e0015 */
[----:B----4-:R-:W-:Y:S02]  /*19170*/  IMAD.MOV.U32 R110, RZ, RZ, R17 ;  /* 0x000000ffff6e7224 */ /* 0x010fe400078e0011 */
[----:B--2---:R-:W-:Y:S02]  /*19180*/  IMAD.MOV.U32 R108, RZ, RZ, R25 ;  /* 0x000000ffff6c7224 */ /* 0x004fe400078e0019 */
[----:B------:R-:W2:Y:S01]  /*19190*/  LDL.LU R25, [R1+0x119c] ;  /* 0x00119c0001197983 */ /* 0x000ea20000300800 */
[----:B------:R-:W-:-:S03]  /*191a0*/  IMAD.MOV.U32 R109, RZ, RZ, R24 ;  /* 0x000000ffff6d7224 */ /* 0x000fc600078e0018 */
[----:B------:R-:W3:Y:S04]  /*191b0*/  LDL.LU R24, [R1+0x1198] ;  /* 0x0011980001187983 */ /* 0x000ee80000300800 */
[----:B------:R-:W4:Y:S04]  /*191c0*/  LDL.LU R17, [R1+0x1194] ;  /* 0x0011940001117983 */ /* 0x000f280000300800 */
[----:B------:R-:W2:Y:S01]  /*191d0*/  LDL.LU R21, [R1+0x1190] ;  /* 0x0011900001157983 */ /* 0x000ea20000300800 */
[----:B-1----:R-:W-:-:S03]  /*191e0*/  IMAD.MOV.U32 R96, RZ, RZ, R20 ;  /* 0x000000ffff607224 */ /* 0x002fc600078e0014 */
[----:B------:R-:W3:Y:S01]  /*191f0*/  LDL.LU R20, [R1+0x118c] ;  /* 0x00118c0001147983 */ /* 0x000ee20000300800 */
[----:B------:R-:W-:Y:S02]  /*19200*/  IMAD.MOV.U32 R98, RZ, RZ, R28 ;  /* 0x000000ffff627224 */ /* 0x000fe400078e001c */
[----:B------:R-:W-:Y:S02]  /*19210*/  IMAD.MOV.U32 R97, RZ, RZ, R16 ;  /* 0x000000ffff617224 */ /* 0x000fe400078e0010 */
[----:B------:R-:W3:Y:S01]  /*19220*/  LDL.LU R16, [R1+0x1188] ;  /* 0x0011880001107983 */ /* 0x000ee20000300800 */
[----:B------:R-:W-:-:S03]  /*19230*/  IMAD.MOV.U32 R99, RZ, RZ, R29 ;  /* 0x000000ffff637224 */ /* 0x000fc600078e001d */
[----:B------:R-:W3:Y:S04]  /*19240*/  LDL.LU R28, [R1+0x1184] ;  /* 0x00118400011c7983 */ /* 0x000ee80000300800 */
[----:B------:R-:W3:Y:S01]  /*19250*/  LDL.LU R29, [R1+0x1180] ;  /* 0x00118000011d7983 */ /* 0x000ee20000300800 */
[----:B----4-:R-:W-:-:S03]  /*19260*/  IMAD.MOV.U32 R100, RZ, RZ, R17 ;  /* 0x000000ffff647224 */ /* 0x010fc600078e0011 */
[----:B------:R-:W4:Y:S01]  /*19270*/  LDL.LU R17, [R1+0x117c] ;  /* 0x00117c0001117983 */ /* 0x000f220000300800 */
[----:B--2---:R-:W-:-:S03]  /*19280*/  IMAD.MOV.U32 R101, RZ, RZ, R21 ;  /* 0x000000ffff657224 */ /* 0x004fc600078e0015 */
[----:B------:R-:W2:Y:S01]  /*19290*/  LDL.LU R21, [R1+0x1178] ;  /* 0x0011780001157983 */ /* 0x000ea20000300800 */
[----:B---3--:R-:W-:Y:S02]  /*192a0*/  IMAD.MOV.U32 R102, RZ, RZ, R24 ;  /* 0x000000ffff667224 */ /* 0x008fe400078e0018 */
[----:B------:R-:W-:Y:S01]  /*192b0*/  IMAD.MOV.U32 R103, RZ, RZ, R25 ;  /* 0x000000ffff677224 */ /* 0x000fe200078e0019 */
[----:B------:R-:W3:Y:S01]  /*192c0*/  LDL.LU R24, [R1+0x1174] ;  /* 0x0011740001187983 */ /* 0x000ee20000300800 */
[----:B------:R-:W-:-:S03]  /*192d0*/  IMAD.MOV.U32 R95, RZ, RZ, R20 ;  /* 0x000000ffff5f7224 */ /* 0x000fc600078e0014 */
[----:B------:R-:W3:Y:S01]  /*192e0*/  LDL.LU R25, [R1+0x1170] ;  /* 0x0011700001197983 */ /* 0x000ee20000300800 */
[----:B------:R-:W-:Y:S02]  /*192f0*/  IMAD.MOV.U32 R94, RZ, RZ, R16 ;  /* 0x000000ffff5e7224 */ /* 0x000fe400078e0010 */
[----:B------:R-:W-:Y:S02]  /*19300*/  IMAD.MOV.U32 R92, RZ, RZ, R28 ;  /* 0x000000ffff5c7224 */ /* 0x000fe400078e001c */
[----:B------:R-:W3:Y:S01]  /*19310*/  LDL.LU R28, [R1+0x116c] ;  /* 0x00116c00011c7983 */ /* 0x000ee20000300800 */
[----:B------:R-:W-:-:S03]  /*19320*/  IMAD.MOV.U32 R93, RZ, RZ, R29 ;  /* 0x000000ffff5d7224 */ /* 0x000fc600078e001d */
[----:B------:R-:W3:Y:S04]  /*19330*/  LDL.LU R29, [R1+0x1168] ;  /* 0x00116800011d7983 */ /* 0x000ee80000300800 */
[----:B------:R-:W3:Y:S04]  /*19340*/  LDL.LU R16, [R1+0x1164] ;  /* 0x0011640001107983 */ /* 0x000ee80000300800 */
[----:B------:R-:W3:Y:S01]  /*19350*/  LDL.LU R20, [R1+0x1160] ;  /* 0x0011600001147983 */ /* 0x000ee20000300800 */
[----:B----4-:R-:W-:Y:S02]  /*19360*/  IMAD.MOV.U32 R149, RZ, RZ, R17 ;  /* 0x000000ffff957224 */ /* 0x010fe400078e0011 */
[----:B--2---:R-:W-:-:S02]  /*19370*/  IMAD.MOV.U32 R148, RZ, RZ, R21 ;  /* 0x000000ffff947224 */ /* 0x004fc400078e0015 */
[----:B------:R-:W2:Y:S04]  /*19380*/  LDL.LU R21, [R1+0x115c] ;  /* 0x00115c0001157983 */ /* 0x000ea80000300800 */
[----:B------:R-:W4:Y:S04]  /*19390*/  LDL.LU R17, [R1+0x1158] ;  /* 0x0011580001117983 */ /* 0x000f280000300800 */
[----:B------:R-:W4:Y:S04]  /*193a0*/  LDL.LU R150, [R1+0x468] ;  /* 0x0004680001967983 */ /* 0x000f280000300800 */
[----:B------:R-:W4:Y:S01]  /*193b0*/  LDL.LU R151, [R1+0x46c] ;  /* 0x00046c0001977983 */ /* 0x000f220000300800 */
[----:B------:R-:W-:Y:S03]  /*193c0*/  HMMA.1688.F32.TF32 R92, R212, R46, R92 ;  /* 0x0000002ed45c723c */ /* 0x000fe6000008105c */
[----:B------:R-:W-:Y:S01]  /*193d0*/  STL [R1+0xf50], R243 ;  /* 0x000f50f301007387 */ /* 0x000fe20000100800 */
[----:B---3--:R-:W-:-:S04]  /*193e0*/  IMAD.MOV.U32 R87, RZ, RZ, R16 ;  /* 0x000000ffff577224 */ /* 0x008fc800078e0010 */
[C---:B------:R-:W-:Y:S01]  /*193f0*/  HMMA.1688.F32.TF32 R100, R212.reuse, R50, R100 ;  /* 0x00000032d464723c */ /* 0x040fe20000081064 */
[----:B------:R-:W-:Y:S01]  /*19400*/  IMAD.MOV.U32 R85, RZ, RZ, R20 ;  /* 0x000000ffff557224 */ /* 0x000fe200078e0014 */
[----:B------:R-:W-:Y:S04]  /*19410*/  STL [R1+0xf40], R6 ;  /* 0x000f400601007387 */ /* 0x000fe80000100800 */
[----:B------:R-:W-:Y:S02]  /*19420*/  STL [R1+0xef8], R7 ;  /* 0x000ef80701007387 */ /* 0x000fe40000100800 */
[C---:B------:R-:W-:Y:S02]  /*19430*/  HMMA.1688.F32.TF32 R96, R212.reuse, R54, R96 ;  /* 0x00000036d460723c */ /* 0x040fe40000081060 */
[----:B------:R-:W-:Y:S04]  /*19440*/  STL [R1+0xf4c], R241 ;  /* 0x000f4cf101007387 */ /* 0x000fe80000100800 */
[----:B------:R-:W-:Y:S02]  /*19450*/  STL [R1+0xef4], R10 ;  /* 0x000ef40a01007387 */ /* 0x000fe40000100800 */
[----:B------:R-:W-:Y:S02]  /*19460*/  HMMA.1688.F32.TF32 R108, R212, R58, R108 ;  /* 0x0000003ad46c723c */ /* 0x000fe4000008106c */
[----:B------:R-:W-:Y:S01]  /*19470*/  STL [R1+0xef0], R11 ;  /* 0x000ef00b01007387 */ /* 0x000fe20000100800 */
[----:B------:R-:W-:-:S02]  /*19480*/  IMAD.MOV.U32 R185, RZ, RZ, R28 ;  /* 0x000000ffffb97224 */ /* 0x000fc400078e001c */
[----:B------:R-:W-:Y:S01]  /*19490*/  IMAD.MOV.U32 R187, RZ, RZ, R24 ;  /* 0x000000ffffbb7224 */ /* 0x000fe200078e0018 */
[----:B------:R-:W-:Y:S01]  /*194a0*/  LDS R28, [R243+0x4180] ;  /* 0x00418000f31c7984 */ /* 0x000fe20000000800 */
[----:B------:R-:W-:Y:S02]  /*194b0*/  IMAD.MOV.U32 R184, RZ, RZ, R29 ;  /* 0x000000ffffb87224 */ /* 0x000fe400078e001d */
[----:B------:R-:W-:Y:S01]  /*194c0*/  IMAD.MOV.U32 R186, RZ, RZ, R25 ;  /* 0x000000ffffba7224 */ /* 0x000fe200078e0019 */
[----:B------:R-:W-:Y:S04]  /*194d0*/  LDS R24, [R243+0x4100] ;  /* 0x00410000f3187984 */ /* 0x000fe80000000800 */
[----:B------:R-:W-:Y:S02]  /*194e0*/  LDS R16, [R243+0x4280] ;  /* 0x00428000f3107984 */ /* 0x000fe40000000800 */
[----:B------:R-:W-:-:S02]  /*194f0*/  IMAD.MOV.U32 R240, RZ, RZ, R99 ;  /* 0x000000fffff07224 */ /* 0x000fc400078e0063 */
[----:B------:R1:W-:Y:S04]  /*19500*/  LDS R20, [R243+0x4380] ;  /* 0x00438000f3147984 */ /* 0x0003e80000000800 */
[----:B------:R-:W3:Y:S04]  /*19510*/  LDS R25, [R241+0x4100] ;  /* 0x00410000f1197984 */ /* 0x000ee80000000800 */
[----:B------:R-:W2:Y:S01]  /*19520*/  LDS R29, [R241+0x4180] ;  /* 0x00418000f11d7984 */ /* 0x000ea20000000800 */
[----:B-1----:R-:W-:Y:S02]  /*19530*/  IMAD.MOV.U32 R243, RZ, RZ, R108 ;  /* 0x000000fffff37224 */ /* 0x002fe400078e006c */
[----:B--2---:R-:W-:-:S02]  /*19540*/  IMAD.MOV.U32 R84, RZ, RZ, R21 ;  /* 0x000000ffff547224 */ /* 0x004fc400078e0015 */
[----:B------:R-:W-:Y:S01]  /*19550*/  LDS R21, [R241+0x4380] ;  /* 0x00438000f1157984 */ /* 0x000fe20000000800 */
[----:B----4-:R-:W-:-:S03]  /*19560*/  IMAD.MOV.U32 R86, RZ, RZ, R17 ;  /* 0x000000ffff567224 */ /* 0x010fc600078e0011 */
[----:B------:R-:W1:Y:S01]  /*19570*/  LDS R17, [R241+0x4280] ;  /* 0x00428000f1117984 */ /* 0x000e620000000800 */
[C---:B------:R-:W-:Y:S08]  /*19580*/  HMMA.1688.F32.TF32 R148, R212.reuse, R42, R148 ;  /* 0x0000002ad494723c */ /* 0x040ff00000081094 */
[----:B------:R-:W-:Y:S01]  /*19590*/  HMMA.1688.F32.TF32 R188, R212, R34, R84 ;  /* 0x00000022d4bc723c */ /* 0x000fe20000081054 */
[----:B------:R-:W2:Y:S04]  /*195a0*/  LDL.LU R84, [R1+0x210] ;  /* 0x0002100001547983 */ /* 0x000ea80000300800 */
[----:B------:R-:W2:Y:S04]  /*195b0*/  LDL.LU R85, [R1+0x214] ;  /* 0x0002140001557983 */ /* 0x000ea80000300800 */
[----:B------:R-:W2:Y:S04]  /*195c0*/  LDL.LU R86, [R1+0x218] ;  /* 0x0002180001567983 */ /* 0x000ea80000300800 */
[----:B------:R-:W2:Y:S04]  /*195d0*/  LDL.LU R87, [R1+0x21c] ;  /* 0x00021c0001577983 */ /* 0x000ea80000300800 */
[----:B------:R-:W4:Y:S04]  /*195e0*/  LDL.LU R236, [R1] ;  /* 0x0000000001ec7983 */ /* 0x000f280000300800 */
[----:B------:R-:W4:Y:S04]  /*195f0*/  LDL.LU R237, [R1+0x4] ;  /* 0x0000040001ed7983 */ /* 0x000f280000300800 */
[----:B------:R-:W4:Y:S04]  /*19600*/  LDL.LU R238, [R1+0x8] ;  /* 0x0000080001ee7983 */ /* 0x000f280000300800 */
[----:B------:R-:W-:Y:S04]  /*19610*/  STL.64 [R1+0x320], R148 ;  /* 0x0003209401007387 */ /* 0x000fe80000100a00 */
[----:B------:R1:W-:Y:S04]  /*19620*/  STL.64 [R1+0x328], R150 ;  /* 0x0003289601007387 */ /* 0x0003e80000100a00 */
[----:B-1----:R-:W3:Y:S04]  /*19630*/  LDL.LU.64 R150, [R1+0x1150] ;  /* 0x0011500001967983 */ /* 0x002ee80000300a00 */
[----:B------:R-:W3:Y:S04]  /*19640*/  LDL.LU.64 R148, [R1+0x1148] ;  /* 0x0011480001947983 */ /* 0x000ee80000300a00 */
[----:B------:R-:W-:Y:S04]  /*19650*/  STL.64 [R1+0x370], R92 ;  /* 0x0003705c01007387 */ /* 0x000fe80000100a00 */
[----:B------:R1:W-:Y:S01]  /*19660*/  STL.64 [R1+0x378], R94 ;  /* 0x0003785e01007387 */ /* 0x0003e20000100a00 */
[----:B------:R-:W-:-:S03]  /*19670*/  IMAD.MOV.U32 R241, RZ, RZ, R109 ;  /* 0x000000fffff17224 */ /* 0x000fc600078e006d */
[----:B-1----:R-:W3:Y:S04]  /*19680*/  LDL.LU.64 R94, [R1+0x1140] ;  /* 0x00114000015e7983 */ /* 0x002ee80000300a00 */
[----:B------:R-:W3:Y:S04]  /*19690*/  LDL.LU.64 R92, [R1+0x1138] ;  /* 0x00113800015c7983 */ /* 0x000ee80000300a00 */
[----:B------:R-:W-:Y:S04]  /*196a0*/  STL.64 [R1+0x460], R100 ;  /* 0x0004606401007387 */ /* 0x000fe80000100a00 */
[----:B------:R1:W-:Y:S04]  /*196b0*/  STL.64 [R1+0x468], R102 ;  /* 0x0004686601007387 */ /* 0x0003e80000100a00 */
[----:B-1----:R-:W3:Y:S04]  /*196c0*/  LDL.LU.64 R102, [R1+0x1130] ;  /* 0x0011300001667983 */ /* 0x002ee80000300a00 */
[----:B------:R-:W3:Y:S04]  /*196d0*/  LDL.LU.64 R100, [R1+0x1128] ;  /* 0x0011280001647983 */ /* 0x000ee80000300a00 */
[----:B------:R-:W-:Y:S04]  /*196e0*/  STL.64 [R1+0x450], R96 ;  /* 0x0004506001007387 */ /* 0x000fe80000100a00 */
[----:B------:R1:W-:Y:S04]  /*196f0*/  STL [R1+0x458], R98 ;  /* 0x0004586201007387 */ /* 0x0003e80000100800 */
[----:B-1----:R-:W3:Y:S04]  /*19700*/  LDL.LU.64 R98, [R1+0x1120] ;  /* 0x0011200001627983 */ /* 0x002ee80000300a00 */
[----:B------:R-:W3:Y:S04]  /*19710*/  LDL.LU.64 R96, [R1+0x1118] ;  /* 0x0011180001607983 */ /* 0x000ee80000300a00 */
[----:B------:R1:W-:Y:S04]  /*19720*/  STL.64 [R1+0x438], R110 ;  /* 0x0004386e01007387 */ /* 0x0003e80000100a00 */
[----:B-1----:R-:W3:Y:S04]  /*19730*/  LDL.LU.64 R110, [R1+0x1110] ;  /* 0x00111000016e7983 */ /* 0x002ee80000300a00 */
[----:B------:R-:W3:Y:S04]  /*19740*/  LDL.LU.64 R108, [R1+0x1108] ;  /* 0x00110800016c7983 */ /* 0x000ee80000300a00 */
[----:B------:R-:W-:Y:S04]  /*19750*/  STL.64 [R1+0xf60], R242 ;  /* 0x000f60f201007387 */ /* 0x000fe80000100a00 */
[----:B------:R1:W-:Y:S04]  /*19760*/  STL.64 [R1+0xf58], R240 ;  /* 0x000f58f001007387 */ /* 0x0003e80000100a00 */
[----:B-1----:R-:W3:Y:S01]  /*19770*/  LDL.LU R240, [R1+0x30] ;  /* 0x0000300001f07983 */ /* 0x002ee20000300800 */
[----:B------:R-:W-:-:S03]  /*19780*/  IMAD.MOV.U32 R241, RZ, RZ, R252 ;  /* 0x000000fffff17224 */ /* 0x000fc600078e00fc */
[----:B------:R-:W3:Y:S01]  /*19790*/  LDL.LU R252, [R1+0x1100] ;  /* 0x0011000001fc7983 */ /* 0x000ee20000300800 */
[C---:B------:R-:W-:Y:S08]  /*197a0*/  HMMA.1688.F32.TF32 R116, R212.reuse, R62, R116 ;  /* 0x0000003ed474723c */ /* 0x040ff00000081074 */
[C---:B------:R-:W-:Y:S08]  /*197b0*/  HMMA.1688.F32.TF32 R120, R212.reuse, R66, R120 ;  /* 0x00000042d478723c */ /* 0x040ff00000081078 */
[C---:B------:R-:W-:Y:S08]  /*197c0*/  HMMA.1688.F32.TF32 R248, R212.reuse, R70, R248 ;  /* 0x00000046d4f8723c */ /* 0x040ff000000810f8 */
[C---:B------:R-:W-:Y:S01]  /*197d0*/  HMMA.1688.F32.TF32 R244, R212.reuse, R74, R244 ;  /* 0x0000004ad4f4723c */ /* 0x040fe200000810f4 */
[----:B------:R-:W-:Y:S07]  /*197e0*/  STL.64 [R1+0x420], R116 ;  /* 0x0004207401007387 */ /* 0x000fee0000100a00 */
[C---:B------:R-:W-:Y:S01]  /*197f0*/  HMMA.1688.F32.TF32 R184, R212.reuse, R38, R184 ;  /* 0x00000026d4b8723c */ /* 0x040fe200000810b8 */
[----:B------:R1:W-:Y:S07]  /*19800*/  STL.64 [R1+0x428], R118 ;  /* 0x0004287601007387 */ /* 0x0003ee0000100a00 */
[----:B------:R-:W-:Y:S01]  /*19810*/  HMMA.1688.F32.TF32 R212, R212, R78, R88 ;  /* 0x0000004ed4d4723c */ /* 0x000fe20000081058 */
[----:B-1----:R-:W4:Y:S04]  /*19820*/  LDL.LU.64 R118, [R1+0x10f8] ;  /* 0x0010f80001767983 */ /* 0x002f280000300a00 */
[----:B------:R-:W4:Y:S04]  /*19830*/  LDL.LU.64 R116, [R1+0x10f0] ;  /* 0x0010f00001747983 */ /* 0x000f280000300a00 */
[----:B------:R-:W-:Y:S04]  /*19840*/  STL.64 [R1+0x3d0], R120 ;  /* 0x0003d07801007387 */ /* 0x000fe80000100a00 */
[----:B------:R1:W-:Y:S04]  /*19850*/  STL.64 [R1+0x3d8], R122 ;  /* 0x0003d87a01007387 */ /* 0x0003e80000100a00 */
[----:B-1----:R-:W4:Y:S04]  /*19860*/  LDL.LU.64 R122, [R1+0x10e8] ;  /* 0x0010e800017a7983 */ /* 0x002f280000300a00 */
[----:B------:R-:W4:Y:S04]  /*19870*/  LDL.LU.64 R120, [R1+0x10e0] ;  /* 0x0010e00001787983 */ /* 0x000f280000300a00 */
[----:B------:R-:W-:Y:S04]  /*19880*/  STL.64 [R1+0x3c0], R248 ;  /* 0x0003c0f801007387 */ /* 0x000fe80000100a00 */
[----:B------:R1:W-:Y:S01]  /*19890*/  STL.64 [R1+0x3c8], R250 ;  /* 0x0003c8fa01007387 */ /* 0x0003e20000100a00 */
[----:B------:R-:W-:-:S02]  /*198a0*/  IMAD.MOV.U32 R242, RZ, RZ, R3 ;  /* 0x000000fffff27224 */ /* 0x000fc400078e0003 */
[----:B------:R-:W-:Y:S01]  /*198b0*/  IMAD.MOV.U32 R243, RZ, RZ, R0 ;  /* 0x000000fffff37224 */ /* 0x000fe200078e0000 */
        /* <DEDUP_REMOVED lines=8> */
[----:B------:R-:W4:Y:S04]  /*19940*/  LDL.LU.64 R90, [R1+0x10b8] ;  /* 0x0010b800015a7983 */ /* 0x000f280000300a00 */
[----:B------:R-:W4:Y:S01]  /*19950*/  LDL.LU.64 R88, [R1+0x10b0] ;  /* 0x0010b00001587983 */ /* 0x000f220000300a00 */
[----:B--2---:R-:W-:Y:S03]  /*19960*/  HMMA.1688.F32.TF32 R84, R112, R4, R84 ;  /* 0x000000047054723c */ /* 0x004fe60000081054 */
[----:B------:R1:W-:Y:S04]  /*19970*/  STL.64 [R1+0x170], R212 ;  /* 0x000170d401007387 */ /* 0x0003e80000100a00 */
[----:B-1----:R-:W2:Y:S04]  /*19980*/  LDL.LU R212, [R1+0x470] ;  /* 0x0004700001d47983 */ /* 0x002ea80000300800 */
[----:B------:R-:W2:Y:S04]  /*19990*/  LDL.LU R213, [R1+0x474] ;  /* 0x0004740001d57983 */ /* 0x000ea80000300800 */
[----:B------:R-:W2:Y:S09]  /*199a0*/  LDL.LU R214, [R1+0x478] ;  /* 0x0004780001d67983 */ /* 0x000eb20000300800 */
[----:B------:R-:W-:Y:S01]  /*199b0*/  IMAD.MOV.U32 R6, RZ, RZ, R86 ;  /* 0x000000ffff067224 */ /* 0x000fe200078e0056 */
[----:B------:R1:W-:Y:S01]  /*199c0*/  STL.64 [R1+0x350], R84 ;  /* 0x0003505401007387 */ /* 0x0003e20000100a00 */
[----:B---3--:R-:W-:-:S02]  /*199d0*/  IMAD.MOV.U32 R215, RZ, RZ, R252 ;  /* 0x000000ffffd77224 */ /* 0x008fc400078e00fc */
[----:B------:R-:W-:Y:S02]  /*199e0*/  IMAD.MOV.U32 R252, RZ, RZ, R87 ;  /* 0x000000fffffc7224 */ /* 0x000fe400078e0057 */
[----:B------:R-:W3:Y:S04]  /*199f0*/  LDL.LU.64 R86, [R1+0x10a8] ;  /* 0x0010a80001567983 */ /* 0x000ee80000300a00 */
[----:B-1----:R-:W3:Y:S01]  /*19a00*/  LDL.LU.64 R84, [R1+0x10a0] ;  /* 0x0010a00001547983 */ /* 0x002ee20000300a00 */
[----:B----4-:R-:W-:Y:S03]  /*19a10*/  HMMA.1688.F32.TF32 R236, R140, R4, R236 ;  /* 0x000000048cec723c */ /* 0x010fe600000810ec */
[----:B------:R-:W-:Y:S04]  /*19a20*/  STL [R1+0xf48], R6 ;  /* 0x000f480601007387 */ /* 0x000fe80000100800 */
[----:B------:R-:W-:Y:S11]  /*19a30*/  STL [R1+0xf44], R252 ;  /* 0x000f44fc01007387 */ /* 0x000ff60000100800 */
[----:B------:R-:W-:Y:S05]  /*19a40*/  @!UPT UIADD3 URZ, URZ, URZ, URZ ;  /* 0x0000003f3f3ff290 */ /* 0x000fea000fffe03f */
[----:B------:R-:W-:Y:S04]  /*19a50*/  STL.64 [R1+0x3b0], R236 ;  /* 0x0003b0ec01007387 */ /* 0x000fe80000100a00 */
[----:B------:R3:W-:Y:S01]  /*19a60*/  STL.64 [R1+0x3b8], R238 ;  /* 0x0003b8ee01007387 */ /* 0x0007e20000100a00 */
[C---:B------:R-:W-:Y:S08]  /*19a70*/  HMMA.1688.F32.TF32 R88, R24.reuse, R8, R88 ;  /* 0x000000081858723c */ /* 0x040ff00000081058 */
[-C--:B---3--:R-:W-:Y:S08]  /*19a80*/  HMMA.1688.F32.TF32 R236, R24, R4.reuse, R84 ;  /* 0x0000000418ec723c */ /* 0x088ff00000081054 */
[-C--:B------:R-:W-:Y:S08]  /*19a90*/  HMMA.1688.F32.TF32 R84, R28, R4.reuse, R120 ;  /* 0x000000041c54723c */ /* 0x080ff00000081078 */
[-C--:B------:R-:W-:Y:S07]  /*19aa0*/  HMMA.1688.F32.TF32 R120, R80, R4.reuse, R148 ;  /* 0x000000045078723c */ /* 0x080fee0000081094 */
[----:B------:R1:W-:Y:S04]  /*19ab0*/  STL.64 [R1+0x410], R236 ;  /* 0x000410ec01007387 */ /* 0x0003e80000100a00 */
[----:B------:R3:W-:Y:S04]  /*19ac0*/  STL.64 [R1+0x418], R238 ;  /* 0x000418ee01007387 */ /* 0x0007e80000100a00 */
[----:B-1----:R-:W4:Y:S04]  /*19ad0*/  LDL.LU R236, [R1+0x550] ;  /* 0x0005500001ec7983 */ /* 0x002f280000300800 */
[----:B------:R-:W-:Y:S04]  /*19ae0*/  STL.64 [R1+0x4a0], R84 ;  /* 0x0004a05401007387 */ /* 0x000fe80000100a00 */
[----:B------:R1:W-:Y:S01]  /*19af0*/  STL.64 [R1+0x4a8], R86 ;  /* 0x0004a85601007387 */ /* 0x0003e20000100a00 */
[-C--:B------:R-:W-:Y:S03]  /*19b00*/  HMMA.1688.F32.TF32 R148, R12, R4.reuse, R204 ;  /* 0x000000040c94723c */ /* 0x080fe600000810cc */
[----:B------:R-:W4:Y:S04]  /*19b10*/  LDL.LU R237, [R1+0x554] ;  /* 0x0005540001ed7983 */ /* 0x000f280000300800 */
[----:B---3--:R-:W4:Y:S01]  /*19b20*/  LDL.LU R238, [R1+0x558] ;  /* 0x0005580001ee7983 */ /* 0x008f220000300800 */
[-C--:B-1----:R-:W-:Y:S03]  /*19b30*/  HMMA.1688.F32.TF32 R84, R16, R4.reuse, R200 ;  /* 0x000000041054723c */ /* 0x082fe600000810c8 */
[----:B------:R-:W4:Y:S04]  /*19b40*/  LDL.LU R239, [R1+0x55c] ;  /* 0x00055c0001ef7983 */ /* 0x000f280000300800 */
[----:B------:R-:W-:Y:S04]  /*19b50*/  STL.64 [R1+0x500], R120 ;  /* 0x0005007801007387 */ /* 0x000fe80000100a00 */
[----:B------:R1:W-:Y:S04]  /*19b60*/  STL.64 [R1+0x508], R122 ;  /* 0x0005087a01007387 */ /* 0x0003e80000100a00 */
[----:B------:R-:W-:Y:S04]  /*19b70*/  LDSM.16.M88.4 R200, [R104+0x26800] ;  /* 0x0268000068c8783b */ /* 0x000fe80000000200 */
[----:B------:R-:W-:Y:S01]  /*19b80*/  LDSM.16.M88.4 R204, [R104+0x26000] ;  /* 0x0260000068cc783b */ /* 0x000fe20000000200 */
[----:B-1----:R-:W-:Y:S03]  /*19b90*/  HMMA.1688.F32.TF32 R120, R20, R4, R220 ;  /* 0x000000041478723c */ /* 0x002fe600000810dc */
[----:B------:R-:W-:Y:S04]  /*19ba0*/  LDSM.16.M88.4 R220, [R104+0x24000] ;  /* 0x0240000068dc783b */ /* 0x000fe80000000200 */
[----:B------:R-:W-:Y:S04]  /*19bb0*/  STL.64 [R1+0x520], R84 ;  /* 0x0005205401007387 */ /* 0x000fe80000100a00 */
[----:B------:R2:W-:Y:S02]  /*19bc0*/  STL.64 [R1+0x528], R86 ;  /* 0x0005285601007387 */ /* 0x0005e40000100a00 */
[-C--:B--2---:R-:W-:Y:S02]  /*19bd0*/  HMMA.1688.F32.TF32 R84, R112, R8.reuse, R212 ;  /* 0x000000087054723c */ /* 0x084fe400000810d4 */
[----:B------:R-:W-:Y:S04]  /*19be0*/  STL.64 [R1+0x560], R148 ;  /* 0x0005609401007387 */ /* 0x000fe80000100a00 */
[----:B------:R-:W-:Y:S04]  /*19bf0*/  STL.64 [R1+0x568], R150 ;  /* 0x0005689601007387 */ /* 0x000fe80000100a00 */
[----:B------:R-:W-:Y:S04]  /*19c00*/  STL.64 [R1+0x5c0], R120 ;  /* 0x0005c07801007387 */ /* 0x000fe80000100a00 */
[----:B------:R1:W-:Y:S02]  /*19c10*/  STL.64 [R1+0x5c8], R122 ;  /* 0x0005c87a01007387 */ /* 0x0003e40000100a00 */
[----:B-1----:R-:W-:Y:S08]  /*19c20*/  HMMA.1688.F32.TF32 R120, R140, R8, R240 ;  /* 0x000000088c78723c */ /* 0x002ff000000810f0 */
[----:B------:R-:W-:Y:S01]  /*19c30*/  IMAD.MOV.U32 R6, RZ, RZ, R84 ;  /* 0x000000ffff067224 */ /* 0x000fe200078e0054 */
[----:B------:R1:W-:Y:S01]  /*19c40*/  STL.64 [R1+0x138], R86 ;  /* 0x0001385601007387 */ /* 0x0003e20000100a00 */
[----:B------:R-:W-:-:S02]  /*19c50*/  IMAD.MOV.U32 R252, RZ, RZ, R85 ;  /* 0x000000fffffc7224 */ /* 0x000fc400078e0055 */
[----:B-1----:R-:W-:Y:S11]  /*19c60*/  HMMA.1688.F32.TF32 R84, R28, R8, R116 ;  /* 0x000000081c54723c */ /* 0x002ff60000081074 */
[----:B------:R1:W-:Y:S04]  /*19c70*/  STL.64 [R1+0x160], R120 ;  /* 0x0001607801007387 */ /* 0x0003e80000100a00 */
[----:B------:R2:W-:Y:S04]  /*19c80*/  STL.64 [R1+0x168], R122 ;  /* 0x0001687a01007387 */ /* 0x0005e80000100a00 */
[----:B------:R-:W-:Y:S01]  /*19c90*/  STL.64 [R1+0x340], R88 ;  /* 0x0003405801007387 */ /* 0x000fe20000100a00 */
[----:B-1----:R-:W-:-:S03]  /*19ca0*/  IMAD.MOV.U32 R120, RZ, RZ, R45 ;  /* 0x000000ffff787224 */ /* 0x002fc600078e002d */
[----:B------:R-:W-:Y:S01]  /*19cb0*/  STL.64 [R1+0x348], R90 ;  /* 0x0003485a01007387 */ /* 0x000fe20000100a00 */
[----:B------:R-:W-:-:S03]  /*19cc0*/  IMAD.MOV.U32 R121, RZ, RZ, R40 ;  /* 0x000000ffff797224 */ /* 0x000fc600078e0028 */
[----:B------:R-:W3:Y:S01]  /*19cd0*/  LDL.LU R45, [R1+0x109c] ;  /* 0x00109c00012d7983 */ /* 0x000ee20000300800 */
[----:B--2---:R-:W-:-:S03]  /*19ce0*/  IMAD.MOV.U32 R122, RZ, RZ, R44 ;  /* 0x000000ffff7a7224 */ /* 0x004fc600078e002c */
[----:B------:R-:W-:Y:S04]  /*19cf0*/  STL.64 [R1+0x400], R84 ;  /* 0x0004005401007387 */ /* 0x000fe80000100a00 */
[----:B------:R1:W-:Y:S04]  /*19d00*/  STL.64 [R1+0x408], R86 ;  /* 0x0004085601007387 */ /* 0x0003e80000100a00 */
[----:B------:R-:W2:Y:S04]  /*19d10*/  LDL.LU R40, [R1+0x1098] ;  /* 0x0010980001287983 */ /* 0x000ea80000300800 */
[----:B------:R-:W2:Y:S01]  /*19d20*/  LDL.LU R44, [R1+0x1094] ;  /* 0x00109400012c7983 */ /* 0x000ea20000300800 */
[----:B------:R-:W-:-:S03]  /*19d30*/  IMAD.MOV.U32 R123, RZ, RZ, R41 ;  /* 0x000000ffff7b7224 */ /* 0x000fc600078e0029 */
[----:B------:R-:W4:Y:S01]  /*19d40*/  LDL.LU R41, [R1+0x1090] ;  /* 0x0010900001297983 */ /* 0x000f220000300800 */
[-C--:B-1----:R-:W-:Y:S08]  /*19d50*/  HMMA.1688.F32.TF32 R84, R80, R8.reuse, R144 ;  /* 0x000000085054723c */ /* 0x082ff00000081090 */
[-C--:B------:R-:W-:Y:S01]  /*19d60*/  HMMA.1688.F32.TF32 R116, R16, R8.reuse, R216 ;  /* 0x000000081074723c */ /* 0x080fe200000810d8 */
[----:B------:R-:W-:Y:S01]  /*19d70*/  IMAD.MOV.U32 R212, RZ, RZ, R37 ;  /* 0x000000ffffd47224 */ /* 0x000fe200078e0025 */
[----:B------:R-:W-:Y:S11]  /*19d80*/  LDSM.16.M88.4 R216, [R104+0x24800] ;  /* 0x0248000068d8783b */ /* 0x000ff60000000200 */
[----:B------:R-:W-:Y:S02]  /*19d90*/  @!UPT UIADD3 URZ, URZ, URZ, URZ ;  /* 0x0000003f3f3ff290 */ /* 0x000fe4000fffe03f */
[----:B------:R3:W-:Y:S01]  /*19da0*/  STL.64 [R1+0x490], R84 ;  /* 0x0004905401007387 */ /* 0x0007e20000100a00 */
[-C--:B------:R-:W-:Y:S03]  /*19db0*/  HMMA.1688.F32.TF32 R88, R12, R8.reuse, R208 ;  /* 0x000000080c58723c */ /* 0x080fe600000810d0 */
[----:B------:R-:W-:Y:S04]  /*19dc0*/  STL.64 [R1+0x498], R86 ;  /* 0x0004985601007387 */ /* 0x000fe80000100a00 */
[----:B------:R-:W-:Y:S01]  /*19dd0*/  STL.64 [R1+0x4f0], R116 ;  /* 0x0004f07401007387 */ /* 0x000fe20000100a00 */
[----:B------:R-:W-:Y:S03]  /*19de0*/  HMMA.1688.F32.TF32 R8, R20, R8, R224 ;  /* 0x000000081408723c */ /* 0x000fe600000810e0 */
[----:B------:R-:W-:Y:S01]  /*19df0*/  STL.64 [R1+0x4f8], R118 ;  /* 0x0004f87601007387 */ /* 0x000fe20000100a00 */
[----:B------:R-:W-:-:S02]  /*19e00*/  IMAD.MOV.U32 R213, RZ, RZ, R36 ;  /* 0x000000ffffd57224 */ /* 0x000fc400078e0024 */
[----:B------:R-:W-:Y:S01]  /*19e10*/  IMAD.MOV.U32 R214, RZ, RZ, R33 ;  /* 0x000000ffffd67224 */ /* 0x000fe200078e0021 */
[----:B------:R-:W-:Y:S01]  /*19e20*/  LDSM.16.M88.4 R36, [R104+0x22800] ;  /* 0x022800006824783b */ /* 0x000fe20000000200 */
[----:B------:R-:W-:-:S03]  /*19e30*/  IMAD.MOV.U32 R215, RZ, RZ, R32 ;  /* 0x000000ffffd77224 */ /* 0x000fc600078e0020 */
[----:B------:R-:W-:Y:S04]  /*19e40*/  LDSM.16.M88.4 R32, [R104+0x22000] ;  /* 0x022000006820783b */ /* 0x000fe80000000200 */
[----:B------:R-:W-:Y:S04]  /*19e50*/  STL.64 [R1+0x510], R88 ;  /* 0x0005105801007387 */ /* 0x000fe80000100a00 */
[----:B------:R-:W-:Y:S04]  /*19e60*/  STL.64 [R1+0x518], R90 ;  /* 0x0005185a01007387 */ /* 0x000fe80000100a00 */
[----:B------:R-:W-:Y:S04]  /*19e70*/  STL.64 [R1+0x580], R8 ;  /* 0x0005800801007387 */ /* 0x000fe80000100a00 */
[----:B------:R-:W-:Y:S01]  /*19e80*/  STL.64 [R1+0x588], R10 ;  /* 0x0005880a01007387 */ /* 0x000fe20000100a00 */
[----:B------:R-:W-:-:S02]  /*19e90*/  IMAD.MOV.U32 R148, RZ, RZ, R53 ;  /* 0x000000ffff947224 */ /* 0x000fc400078e0035 */
[----:B------:R-:W-:Y:S01]  /*19ea0*/  IMAD.MOV.U32 R149, RZ, RZ, R52 ;  /* 0x000000ffff957224 */ /* 0x000fe200078e0034 */
[----:B------:R-:W-:Y:S01]  /*19eb0*/  LDSM.16.M88.4 R208, [R104+0x25800] ;  /* 0x0258000068d0783b */ /* 0x000fe20000000200 */
[----:B---3--:R-:W-:Y:S02]  /*19ec0*/  IMAD.MOV.U32 R84, RZ, RZ, R45 ;  /* 0x000000ffff547224 */ /* 0x008fe400078e002d */
[----:B--2---:R-:W-:Y:S02]  /*19ed0*/  IMAD.MOV.U32 R85, RZ, RZ, R44 ;  /* 0x000000ffff557224 */ /* 0x004fe400078e002c */
[----:B------:R-:W4:Y:S02]  /*19ee0*/  LDSM.16.M88.4 R44, [R104+0x21000] ;  /* 0x02100000682c783b */ /* 0x000f240000000200 */
[----:B----4-:R-:W-:Y:S11]  /*19ef0*/  HMMA.1688.F32.TF32 R88, R112, R44, R236 ;  /* 0x0000002c7058723c */ /* 0x010ff600000810ec */
[----:B------:R-:W-:Y:S11]  /*19f00*/  @!UPT UIADD3 URZ, URZ, URZ, URZ ;  /* 0x0000003f3f3ff290 */ /* 0x000ff6000fffe03f */
[----:B------:R-:W-:Y:S01]  /*19f10*/  @!UPT UIADD3 URZ, URZ, URZ, URZ ;  /* 0x0000003f3f3ff290 */ /* 0x000fe2000fffe03f */
[----:B------:R-:W-:Y:S04]  /*19f20*/  STL [R1+0x11c], R91 ;  /* 0x00011c5b01007387 */ /* 0x000fe80000100800 */
[----:B------:R-:W2:Y:S04]  /*19f30*/  LDL.LU R236, [R1+0x5e0] ;  /* 0x0005e00001ec7983 */ /* 0x000ea80000300800 */
[----:B------:R-:W2:Y:S04]  /*19f40*/  LDL.LU R237, [R1+0x5e4] ;  /* 0x0005e40001ed7983 */ /* 0x000ea80000300800 */
[----:B------:R-:W2:Y:S04]  /*19f50*/  LDL.LU R238, [R1+0x5e8] ;  /* 0x0005e80001ee7983 */ /* 0x000ea80000300800 */
[----:B------:R-:W2:Y:S01]  /*19f60*/  LDL.LU R239, [R1+0x5ec] ;  /* 0x0005ec0001ef7983 */ /* 0x000ea20000300800 */
[----:B------:R-:W-:-:S02]  /*19f70*/  IMAD.MOV.U32 R10, RZ, RZ, R89 ;  /* 0x000000ffff0a7224 */ /* 0x000fc400078e0059 */
[----:B------:R-:W-:Y:S01]  /*19f80*/  IMAD.MOV.U32 R11, RZ, RZ, R90 ;  /* 0x000000ffff0b7224 */ /* 0x000fe200078e005a */
[----:B------:R-:W3:Y:S01]  /*19f90*/  LDL.LU R240, [R1+0x60] ;  /* 0x0000600001f07983 */ /* 0x000ee20000300800 */
[----:B------:R-:W-:-:S03]  /*19fa0*/  IMAD.MOV.U32 R7, RZ, RZ, R88 ;  /* 0x000000ffff077224 */ /* 0x000fc600078e0058 */
[----:B------:R-:W3:Y:S04]  /*19fb0*/  LDL.LU R241, [R1+0x64] ;  /* 0x0000640001f17983 */ /* 0x000ee80000300800 */
[----:B------:R-:W3:Y:S04]  /*19fc0*/  LDL.LU R242, [R1+0x68] ;  /* 0x0000680001f27983 */ /* 0x000ee80000300800 */
[----:B------:R-:W3:Y:S04]  /*19fd0*/  LDL.LU R243, [R1+0x6c] ;  /* 0x00006c0001f37983 */ /* 0x000ee80000300800 */
[----:B------:R-:W-:Y:S04]  /*19fe0*/  STL.64 [R1+0xf70], R10 ;  /* 0x000f700a01007387 */ /* 0x000fe80000100a00 */
[----:B------:R1:W-:Y:S02]  /*19ff0*/  STL.64 [R1+0xf68], R6 ;  /* 0x000f680601007387 */ /* 0x0003e40000100a00 */
[-C--:B-1----:R-:W-:Y:S08]  /*1a000*/  HMMA.1688.F32.TF32 R4, R140, R44.reuse, R120 ;  /* 0x0000002c8c04723c */ /* 0x082ff00000081078 */
[-C--:B------:R-:W-:Y:S08]  /*1a010*/  HMMA.1688.F32.TF32 R88, R24, R44.reuse, R244 ;  /* 0x0000002c1858723c */ /* 0x080ff000000810f4 */
[----:B------:R-:W-:Y:S07]  /*1a020*/  HMMA.1688.F32.TF32 R8, R28, R44, R108 ;  /* 0x0000002c1c08723c */ /* 0x000fee000008106c */
[----:B------:R-:W-:Y:S04]  /*1a030*/  STL.64 [R1+0x150], R4 ;  /* 0x0001500401007387 */ /* 0x000fe80000100a00 */
[----:B------:R1:W-:Y:S01]  /*1a040*/  STL.64 [R1+0x158], R6 ;  /* 0x0001580601007387 */ /* 0x0003e20000100a00 */
[----:B------:R-:W-:-:S02]  /*1a050*/  IMAD.MOV.U32 R86, RZ, RZ, R41 ;  /* 0x000000ffff567224 */ /* 0x000fc400078e0029 */
[----:B------:R-:W-:Y:S02]  /*1a060*/  IMAD.MOV.U32 R87, RZ, RZ, R40 ;  /* 0x000000ffff577224 */ /* 0x000fe400078e0028 */
[----:B------:R-:W4:Y:S01]  /*1a070*/  LDSM.16.M88.4 R40, [R104+0x21800] ;  /* 0x021800006828783b */ /* 0x000f220000000200 */
[-C--:B-1----:R-:W-:Y:S03]  /*1a080*/  HMMA.1688.F32.TF32 R4, R80, R44.reuse, R136 ;  /* 0x0000002c5004723c */ /* 0x082fe60000081088 */
[----:B------:R-:W-:Y:S04]  /*1a090*/  STL.64 [R1+0x250], R88 ;  /* 0x0002505801007387 */ /* 0x000fe80000100a00 */
[----:B------:R1:W-:Y:S04]  /*1a0a0*/  STL.64 [R1+0x258], R90 ;  /* 0x0002585a01007387 */ /* 0x0003e80000100a00 */
[----:B------:R-:W-:Y:S04]  /*1a0b0*/  STL.64 [R1+0x330], R8 ;  /* 0x0003300801007387 */ /* 0x000fe80000100a00 */
[----:B------:R1:W-:Y:S02]  /*1a0c0*/  STL.64 [R1+0x338], R10 ;  /* 0x0003380a01007387 */ /* 0x0003e40000100a00 */
[-C--:B-1----:R-:W-:Y:S06]  /*1a0d0*/  HMMA.1688.F32.TF32 R88, R16, R44.reuse, R176 ;  /* 0x0000002c1058723c */ /* 0x082fec00000810b0 */
[----:B------:R-:W-:Y:S02]  /*1a0e0*/  STL.64 [R1+0x440], R4 ;  /* 0x0004400401007387 */ /* 0x000fe40000100a00 */
[-C--:B------:R-:W-:Y:S02]  /*1a0f0*/  HMMA.1688.F32.TF32 R8, R12, R44.reuse, R180 ;  /* 0x0000002c0c08723c */ /* 0x080fe400000810b4 */
[----:B------:R1:W-:Y:S06]  /*1a100*/  STL.64 [R1+0x448], R6 ;  /* 0x0004480601007387 */ /* 0x0003ec0000100a00 */
[----:B-1----:R-:W-:Y:S07]  /*1a110*/  HMMA.1688.F32.TF32 R4, R20, R44, R192 ;  /* 0x0000002c1404723c */ /* 0x002fee00000810c0 */
[----:B------:R-:W-:Y:S04]  /*1a120*/  STL.64 [R1+0x480], R88 ;  /* 0x0004805801007387 */ /* 0x000fe80000100a00 */
[----:B------:R-:W-:Y:S01]  /*1a130*/  STL.64 [R1+0x488], R90 ;  /* 0x0004885a01007387 */ /* 0x000fe20000100a00 */
[-C--:B----4-:R-:W-:Y:S03]  /*1a140*/  HMMA.1688.F32.TF32 R244, R112, R40.reuse, R84 ;  /* 0x0000002870f4723c */ /* 0x090fe60000081054 */
[----:B------:R-:W-:Y:S04]  /*1a150*/  STL.64 [R1+0x4b0], R8 ;  /* 0x0004b00801007387 */ /* 0x000fe80000100a00 */
[----:B------:R-:W-:Y:S01]  /*1a160*/  STL.64 [R1+0x4b8], R10 ;  /* 0x0004b80a01007387 */ /* 0x000fe20000100a00 */
[----:B------:R-:W-:Y:S01]  /*1a170*/  HMMA.1688.F32.TF32 R248, R24, R40, R248 ;  /* 0x0000002818f8723c */ /* 0x000fe200000810f8 */
[----:B------:R-:W-:-:S02]  /*1a180*/  IMAD.MOV.U32 R150, RZ, RZ, R69 ;  /* 0x000000ffff967224 */ /* 0x000fc400078e0045 */
[----:B------:R-:W-:Y:S04]  /*1a190*/  LDSM.16.M88.4 R192, [R104+0x27800] ;  /* 0x0278000068c0783b */ /* 0x000fe80000000200 */
[----:B------:R-:W-:Y:S04]  /*1a1a0*/  STL.64 [R1+0x680], R4 ;  /* 0x0006800401007387 */ /* 0x000fe80000100a00 */
[----:B------:R1:W-:Y:S02]  /*1a1b0*/  STL.64 [R1+0x688], R6 ;  /* 0x0006880601007387 */ /* 0x0003e40000100a00 */
[----:B-1----:R-:W-:Y:S01]  /*1a1c0*/  HMMA.1688.F32.TF32 R4, R140, R40, R212 ;  /* 0x000000288c04723c */ /* 0x002fe200000810d4 */
[----:B------:R-:W-:-:S02]  /*1a1d0*/  IMAD.MOV.U32 R84, RZ, RZ, R60 ;  /* 0x000000ffff547224 */ /* 0x000fc400078e003c */
[----:B------:R-:W4:Y:S01]  /*1a1e0*/  LDL.LU R60, [R1+0x108c] ;  /* 0x00108c00013c7983 */ /* 0x000f220000300800 */
[----:B------:R-:W-:Y:S02]  /*1a1f0*/  IMAD.MOV.U32 R85, RZ, RZ, R61 ;  /* 0x000000ffff557224 */ /* 0x000fe400078e003d */
[----:B------:R-:W-:Y:S01]  /*1a200*/  IMAD.MOV.U32 R86, RZ, RZ, R49 ;  /* 0x000000ffff567224 */ /* 0x000fe200078e0031 */
[----:B------:R-:W4:Y:S01]  /*1a210*/  LDL.LU R61, [R1+0x1088] ;  /* 0x00108800013d7983 */ /* 0x000f220000300800 */
[----:B------:R-:W-:-:S03]  /*1a220*/  IMAD.MOV.U32 R87, RZ, RZ, R48 ;  /* 0x000000ffff577224 */ /* 0x000fc600078e0030 */
[----:B------:R-:W4:Y:S01]  /*1a230*/  LDL.LU R49, [R1+0x1084] ;  /* 0x0010840001317983 */ /* 0x000f220000300800 */
[-C--:B------:R-:W-:Y:S03]  /*1a240*/  HMMA.1688.F32.TF32 R8, R28, R40.reuse, R96 ;  /* 0x000000281c08723c */ /* 0x080fe60000081060 */
[----:B------:R-:W4:Y:S04]  /*1a250*/  LDL.LU R48, [R1+0x1080] ;  /* 0x0010800001307983 */ /* 0x000f280000300800 */
[----:B------:R-:W-:Y:S04]  /*1a260*/  STL.64 [R1+0xed8], R246 ;  /* 0x000ed8f601007387 */ /* 0x000fe80000100a00 */
[----:B------:R-:W-:Y:S04]  /*1a270*/  STL.64 [R1+0xed0], R244 ;  /* 0x000ed0f401007387 */ /* 0x000fe80000100a00 */
[----:B------:R-:W-:Y:S04]  /*1a280*/  STL [R1+0xec8], R248 ;  /* 0x000ec8f801007387 */ /* 0x000fe80000100800 */
[----:B------:R-:W-:Y:S04]  /*1a290*/  STL.64 [R1], R4 ;  /* 0x0000000401007387 */ /* 0x000fe80000100a00 */
[----:B------:R1:W-:Y:S02]  /*1a2a0*/  STL.64 [R1+0x8], R6 ;  /* 0x0000080601007387 */ /* 0x0003e40000100a00 */
[-C--:B-1----:R-:W-:Y:S02]  /*1a2b0*/  HMMA.1688.F32.TF32 R4, R80, R40.reuse, R132 ;  /* 0x000000285004723c */ /* 0x082fe40000081084 */
[----:B------:R-:W-:Y:S04]  /*1a2c0*/  STL [R1+0xec4], R249 ;  /* 0x000ec4f901007387 */ /* 0x000fe80000100800 */
[----:B------:R-:W-:Y:S02]  /*1a2d0*/  STL [R1+0xec0], R250 ;  /* 0x000ec0fa01007387 */ /* 0x000fe40000100800 */
[-C--:B------:R-:W-:Y:S02]  /*1a2e0*/  HMMA.1688.F32.TF32 R88, R16, R40.reuse, R168 ;  /* 0x000000281058723c */ /* 0x080fe400000810a8 */
[----:B------:R-:W-:Y:S04]  /*1a2f0*/  STL [R1+0xebc], R251 ;  /* 0x000ebcfb01007387 */ /* 0x000fe80000100800 */
[----:B------:R-:W-:Y:S04]  /*1a300*/  STL.64 [R1+0x2f0], R8 ;  /* 0x0002f00801007387 */ /* 0x000fe80000100a00 */
[----:B------:R1:W-:Y:S05]  /*1a310*/  STL.64 [R1+0x2f8], R10 ;  /* 0x0002f80a01007387 */ /* 0x0003ea0000100a00 */
[----:B------:R-:W-:Y:S04]  /*1a320*/  STL.64 [R1+0x3a0], R4 ;  /* 0x0003a00401007387 */ /* 0x000fe80000100a00 */
[----:B------:R1:W-:Y:S02]  /*1a330*/  STL.64 [R1+0x3a8], R6 ;  /* 0x0003a80601007387 */ /* 0x0003e40000100a00 */
[-C--:B-1----:R-:W-:Y:S08]  /*1a340*/  HMMA.1688.F32.TF32 R8, R12, R40.reuse, R172 ;  /* 0x000000280c08723c */ /* 0x082ff000000810ac */
[----:B------:R-:W-:Y:S01]  /*1a350*/  HMMA.1688.F32.TF32 R4, R20, R40, R196 ;  /* 0x000000281404723c */ /* 0x000fe200000810c4 */
[----:B------:R-:W-:Y:S04]  /*1a360*/  STL.64 [R1+0x3f0], R88 ;  /* 0x0003f05801007387 */ /* 0x000fe80000100a00 */
[----:B------:R-:W-:Y:S01]  /*1a370*/  STL.64 [R1+0x3f8], R90 ;  /* 0x0003f85a01007387 */ /* 0x000fe20000100a00 */
[----:B------:R-:W-:-:S02]  /*1a380*/  IMAD.MOV.U32 R151, RZ, RZ, R68 ;  /* 0x000000ffff977224 */ /* 0x000fc400078e0044 */
[----:B------:R-:W-:Y:S01]  /*1a390*/  IMAD.MOV.U32 R224, RZ, RZ, R77 ;  /* 0x000000ffffe07224 */ /* 0x000fe200078e004d */
[----:B------:R-:W1:Y:S06]  /*1a3a0*/  LDSM.16.M88.4 R196, [R104+0x27000] ;  /* 0x0270000068c4783b */ /* 0x000e6c0000000200 */
[----:B------:R-:W-:Y:S04]  /*1a3b0*/  STL.64 [R1+0x470], R8 ;  /* 0x0004700801007387 */ /* 0x000fe80000100a00 */
[----:B------:R-:W-:Y:S01]  /*1a3c0*/  STL.64 [R1+0x478], R10 ;  /* 0x0004780a01007387 */ /* 0x000fe20000100a00 */
[-C--:B--2---:R-:W-:Y:S11]  /*1a3d0*/  HMMA.1688.F32.TF32 R236, R112, R32.reuse, R236 ;  /* 0x0000002070ec723c */ /* 0x084ff600000810ec */
[----:B------:R-:W-:Y:S11]  /*1a3e0*/  @!UPT UIADD3 URZ, URZ, URZ, URZ ;  /* 0x0000003f3f3ff290 */ /* 0x000ff6000fffe03f */
[----:B------:R-:W-:Y:S01]  /*1a3f0*/  @!UPT UIADD3 URZ, URZ, URZ, URZ ;  /* 0x0000003f3f3ff290 */ /* 0x000fe2000fffe03f */
[----:B------:R-:W-:Y:S04]  /*1a400*/  STL.64 [R1+0xee8], R238 ;  /* 0x000ee8ee01007387 */ /* 0x000fe80000100a00 */
[----:B------:R-:W-:Y:S04]  /*1a410*/  STL.64 [R1+0x5b0], R4 ;  /* 0x0005b00401007387 */ /* 0x000fe80000100a00 */
[----:B------:R2:W-:Y:S04]  /*1a420*/  STL.64 [R1+0x5b8], R6 ;  /* 0x0005b80601007387 */ /* 0x0005e80000100a00 */
[----:B------:R-:W-:Y:S04]  /*1a430*/  STL.64 [R1+0xee0], R236 ;  /* 0x000ee0ec01007387 */ /* 0x000fe80000100a00 */
[----:B------:R-:W4:Y:S04]  /*1a440*/  LDL.LU R50, [R1+0x698] ;  /* 0x0006980001327983 */ /* 0x000f280000300800 */
[----:B------:R-:W4:Y:S04]  /*1a450*/  LDL.LU R51, [R1+0x69c] ;  /* 0x00069c0001337983 */ /* 0x000f280000300800 */
[----:B------:R-:W4:Y:S04]  /*1a460*/  LDL.LU R212, [R1+0x70] ;  /* 0x0000700001d47983 */ /* 0x000f280000300800 */
[----:B------:R-:W4:Y:S04]  /*1a470*/  LDL.LU R213, [R1+0x74] ;  /* 0x0000740001d57983 */ /* 0x000f280000300800 */
[----:B------:R-:W4:Y:S04]  /*1a480*/  LDL.LU R214, [R1+0x78] ;  /* 0x0000780001d67983 */ /* 0x000f280000300800 */
[----:B------:R-:W4:Y:S01]  /*1a490*/  LDL.LU R215, [R1+0x7c] ;  /* 0x00007c0001d77983 */ /* 0x000f220000300800 */
[-C--:B--2---:R-:W-:Y:S08]  /*1a4a0*/  HMMA.1688.F32.TF32 R4, R24, R32.reuse, R84 ;  /* 0x000000201804723c */ /* 0x084ff00000081054 */
[-C--:B---3--:R-:W-:Y:S08]  /*1a4b0*/  HMMA.1688.F32.TF32 R96, R140, R32.reuse, R240 ;  /* 0x000000208c60723c */ /* 0x088ff000000810f0 */
[----:B------:R-:W-:Y:S08]  /*1a4c0*/  HMMA.1688.F32.TF32 R8, R28, R32, R100 ;  /* 0x000000201c08723c */ /* 0x000ff00000081064 */
[----:B------:R-:W-:-:S02]  /*1a4d0*/  IMAD.MOV.U32 R248, RZ, RZ, R4 ;  /* 0x000000fffff87224 */ /* 0x000fc400078e0004 */
[----:B------:R-:W-:Y:S02]  /*1a4e0*/  IMAD.MOV.U32 R249, RZ, RZ, R5 ;  /* 0x000000fffff97224 */ /* 0x000fe400078e0005 */
[----:B------:R-:W-:Y:S02]  /*1a4f0*/  IMAD.MOV.U32 R250, RZ, RZ, R6 ;  /* 0x000000fffffa7224 */ /* 0x000fe400078e0006 */
[----:B------:R-:W-:Y:S02]  /*1a500*/  IMAD.MOV.U32 R251, RZ, RZ, R7 ;  /* 0x000000fffffb7224 */ /* 0x000fe400078e0007 */
[----:B------:R-:W-:Y:S01]  /*1a510*/  HMMA.1688.F32.TF32 R4, R80, R32, R128 ;  /* 0x000000205004723c */ /* 0x000fe20000081080 */
[----:B------:R-:W-:Y:S02]  /*1a520*/  IMAD.MOV.U32 R240, RZ, RZ, R72 ;  /* 0x000000fffff07224 */ /* 0x000fe400078e0048 */
[----:B------:R-:W2:Y:S01]  /*1a530*/  LDL.LU R72, [R1+0x107c] ;  /* 0x00107c0001487983 */ /* 0x000ea20000300800 */
[----:B------:R-:W-:-:S02]  /*1a540*/  IMAD.MOV.U32 R241, RZ, RZ, R73 ;  /* 0x000000fffff17224 */ /* 0x000fc400078e0049 */
[----:B------:R-:W-:Y:S01]  /*1a550*/  IMAD.MOV.U32 R242, RZ, RZ, R56 ;  /* 0x000000fffff27224 */ /* 0x000fe200078e0038 */
[----:B------:R-:W3:Y:S01]  /*1a560*/  LDL.LU R73, [R1+0x1078] ;  /* 0x0010780001497983 */ /* 0x000ee20000300800 */
[----:B------:R-:W-:-:S03]  /*1a570*/  IMAD.MOV.U32 R243, RZ, RZ, R57 ;  /* 0x000000fffff37224 */ /* 0x000fc600078e0039 */
[----:B------:R-:W2:Y:S04]  /*1a580*/  LDL.LU R56, [R1+0x1074] ;  /* 0x0010740001387983 */ /* 0x000ea80000300800 */
[----:B------:R-:W2:Y:S04]  /*1a590*/  LDL.LU R57, [R1+0x1070] ;  /* 0x0010700001397983 */ /* 0x000ea80000300800 */
[----:B------:R-:W-:Y:S04]  /*1a5a0*/  STL.64 [R1+0xf08], R98 ;  /* 0x000f086201007387 */ /* 0x000fe80000100a00 */
[----:B------:R-:W-:Y:S04]  /*1a5b0*/  STL.64 [R1+0xf00], R96 ;  /* 0x000f006001007387 */ /* 0x000fe80000100a00 */
[----:B------:R-:W-:Y:S04]  /*1a5c0*/  STL.64 [R1+0xf18], R250 ;  /* 0x000f18fa01007387 */ /* 0x000fe80000100a00 */
[----:B------:R-:W-:Y:S04]  /*1a5d0*/  STL.64 [R1+0xf10], R248 ;  /* 0x000f10f801007387 */ /* 0x000fe80000100a00 */
[----:B------:R-:W-:Y:S04]  /*1a5e0*/  STL.64 [R1+0x220], R8 ;  /* 0x0002200801007387 */ /* 0x000fe80000100a00 */
[----:B------:R-:W-:Y:S04]  /*1a5f0*/  STL.64 [R1+0x228], R10 ;  /* 0x0002280a01007387 */ /* 0x000fe80000100a00 */
[----:B------:R-:W-:Y:S04]  /*1a600*/  STL.64 [R1+0x310], R4 ;  /* 0x0003100401007387 */ /* 0x000fe80000100a00 */
[----:B------:R1:W-:Y:S01]  /*1a610*/  STL.64 [R1+0x318], R6 ;  /* 0x0003180601007387 */ /* 0x0003e20000100a00 */
[-C--:B------:R-:W-:Y:S08]  /*1a620*/  HMMA.1688.F32.TF32 R84, R16, R32.reuse, R160 ;  /* 0x000000201054723c */ /* 0x080ff000000810a0 */
[-C--:B-1----:R-:W-:Y:S01]  /*1a630*/  HMMA.1688.F32.TF32 R4, R20, R32.reuse, R188 ;  /* 0x000000201404723c */ /* 0x082fe200000810bc */
[----:B------:R-:W-:Y:S01]  /*1a640*/  IMAD.MOV.U32 R225, RZ, RZ, R76 ;  /* 0x000000ffffe17224 */ /* 0x000fe200078e004c */
[----:B------:R-:W1:Y:S06]  /*1a650*/  LDSM.16.M88.4 R188, [R104+0x23000] ;  /* 0x0230000068bc783b */ /* 0x000e6c0000000200 */
[----:B------:R-:W-:Y:S08]  /*1a660*/  HMMA.1688.F32.TF32 R8, R12, R32, R164 ;  /* 0x000000200c08723c */ /* 0x000ff000000810a4 */
[----:B------:R-:W-:Y:S01]  /*1a670*/  HMMA.1688.F32.TF32 R144, R24, R36, R240 ;  /* 0x000000241890723c */ /* 0x000fe200000810f0 */
[----:B------:R-:W-:Y:S07]  /*1a680*/  STL.64 [R1+0x390], R84 ;  /* 0x0003905401007387 */ /* 0x000fee0000100a00 */
[----:B------:R-:W-:-:S02]  /*1a690*/  IMAD.MOV.U32 R45, RZ, RZ, R4 ;  /* 0x000000ffff2d7224 */ /* 0x000fc400078e0004 */
[----:B------:R-:W-:Y:S02]  /*1a6a0*/  IMAD.MOV.U32 R44, RZ, RZ, R5 ;  /* 0x000000ffff2c7224 */ /* 0x000fe400078e0005 */
[----:B------:R-:W-:Y:S02]  /*1a6b0*/  IMAD.MOV.U32 R41, RZ, RZ, R6 ;  /* 0x000000ffff297224 */ /* 0x000fe400078e0006 */
[----:B------:R-:W-:Y:S02]  /*1a6c0*/  IMAD.MOV.U32 R40, RZ, RZ, R7 ;  /* 0x000000ffff287224 */ /* 0x000fe400078e0007 */
[-C--:B------:R-:W-:Y:S01]  /*1a6d0*/  HMMA.1688.F32.TF32 R4, R28, R36.reuse, R92 ;  /* 0x000000241c04723c */ /* 0x080fe2000008105c */
[----:B------:R-:W-:Y:S04]  /*1a6e0*/  STL.64 [R1+0x398], R86 ;  /* 0x0003985601007387 */ /* 0x000fe80000100a00 */
[----:B------:R-:W-:Y:S04]  /*1a6f0*/  STL.64 [R1+0x3e0], R8 ;  /* 0x0003e00801007387 */ /* 0x000fe80000100a00 */
[----:B------:R-:W-:Y:S04]  /*1a700*/  STL.64 [R1+0x3e8], R10 ;  /* 0x0003e80a01007387 */ /* 0x000fe80000100a00 */
[----:B------:R1:W-:Y:S04]  /*1a710*/  STL.64 [R1+0xf78], R34 ;  /* 0x000f782201007387 */ /* 0x0003e80000100a00 */
[----:B------:R-:W-:Y:S04]  /*1a720*/  STL [R1+0xe50], R40 ;  /* 0x000e502801007387 */ /* 0x000fe80000100800 */
[----:B------:R-:W-:Y:S04]  /*1a730*/  STL [R1+0xe4c], R41 ;  /* 0x000e4c2901007387 */ /* 0x000fe80000100800 */
[----:B------:R-:W-:Y:S04]  /*1a740*/  STL.64 [R1+0xf80], R42 ;  /* 0x000f802a01007387 */ /* 0x000fe80000100a00 */
[----:B------:R-:W-:Y:S04]  /*1a750*/  STL [R1+0xe48], R44 ;  /* 0x000e482c01007387 */ /* 0x000fe80000100800 */
[----:B------:R-:W-:Y:S01]  /*1a760*/  STL [R1+0xe44], R45 ;  /* 0x000e442d01007387 */ /* 0x000fe20000100800 */
[-C--:B-1----:R-:W-:Y:S03]  /*1a770*/  HMMA.1688.F32.TF32 R32, R80, R36.reuse, R124 ;  /* 0x000000245020723c */ /* 0x082fe6000008107c */
[----:B------:R-:W-:Y:S05]  /*1a780*/  STL.64 [R1+0xf88], R46 ;  /* 0x000f882e01007387 */ /* 0x000fea0000100a00 */
[-C--:B------:R-:W-:Y:S08]  /*1a790*/  HMMA.1688.F32.TF32 R8, R16, R36.reuse, R152 ;  /* 0x000000241008723c */ /* 0x080ff00000081098 */
[-C--:B----4-:R-:W-:Y:S08]  /*1a7a0*/  HMMA.1688.F32.TF32 R48, R112, R36.reuse, R48 ;  /* 0x000000247030723c */ /* 0x090ff00000081030 */
[-C--:B------:R-:W-:Y:S01]  /*1a7b0*/  HMMA.1688.F32.TF32 R100, R140, R36.reuse, R212 ;  /* 0x000000248c64723c */ /* 0x080fe200000810d4 */
[----:B------:R-:W-:Y:S01]  /*1a7c0*/  IMAD.MOV.U32 R226, RZ, RZ, R65 ;  /* 0x000000ffffe27224 */ /* 0x000fe200078e0041 */
[----:B------:R-:W-:Y:S11]  /*1a7d0*/  LDSM.16.M88.4 R212, [R104+0x25000] ;  /* 0x0250000068d4783b */ /* 0x000ff60000000200 */
[----:B------:R-:W-:Y:S02]  /*1a7e0*/  @!UPT UIADD3 URZ, URZ, URZ, URZ ;  /* 0x0000003f3f3ff290 */ /* 0x000fe4000fffe03f */
[----:B------:R-:W-:Y:S04]  /*1a7f0*/  STL.64 [R1+0xf28], R50 ;  /* 0x000f283201007387 */ /* 0x000fe80000100a00 */
[----:B------:R-:W-:Y:S04]  /*1a800*/  STL.64 [R1+0xf20], R48 ;  /* 0x000f203001007387 */ /* 0x000fe80000100a00 */
[----:B------:R-:W-:Y:S04]  /*1a810*/  STL.64 [R1+0xf38], R102 ;  /* 0x000f386601007387 */ /* 0x000fe80000100a00 */
[----:B------:R-:W-:Y:S04]  /*1a820*/  STL.64 [R1+0xf30], R100 ;  /* 0x000f306401007387 */ /* 0x000fe80000100a00 */
[----:B------:R-:W-:Y:S04]  /*1a830*/  STL.64 [R1+0xf98], R146 ;  /* 0x000f989201007387 */ /* 0x000fe80000100a00 */
[----:B------:R-:W-:Y:S04]  /*1a840*/  STL.64 [R1+0xf90], R144 ;  /* 0x000f909001007387 */ /* 0x000fe80000100a00 */
[----:B------:R-:W-:Y:S04]  /*1a850*/  STL.64 [R1+0x140], R4 ;  /* 0x0001400401007387 */ /* 0x000fe80000100a00 */
[----:B------:R1:W-:Y:S02]  /*1a860*/  STL.64 [R1+0x148], R6 ;  /* 0x0001480601007387 */ /* 0x0003e40000100a00 */
[-C--:B-1----:R-:W-:Y:S02]  /*1a870*/  HMMA.1688.F32.TF32 R4, R12, R36.reuse, R156 ;  /* 0x000000240c04723c */ /* 0x082fe4000008109c */
        /* <DEDUP_REMOVED lines=8> */
[----:B------:R-:W4:Y:S01]  /*1a900*/  LDL.LU R53, [R1+0x106c] ;  /* 0x00106c0001357983 */ /* 0x000f220000300800 */
[----:B-1----:R-:W-:Y:S01]  /*1a910*/  HMMA.1688.F32.TF32 R4, R20, R36, R184 ;  /* 0x000000241404723c */ /* 0x002fe200000810b8 */
[----:B------:R-:W-:-:S02]  /*1a920*/  IMAD.MOV.U32 R227, RZ, RZ, R64 ;  /* 0x000000ffffe37224 */ /* 0x000fc400078e0040 */
[----:B------:R-:W1:Y:S11]  /*1a930*/  LDSM.16.M88.4 R184, [R104+0x23800] ;  /* 0x0238000068b8783b */ /* 0x000e760000000200 */
[----:B------:R-:W-:Y:S09]  /*1a940*/  @!UPT UIADD3 URZ, URZ, URZ, URZ ;  /* 0x0000003f3f3ff290 */ /* 0x000ff2000fffe03f */
[----:B------:R1:W-:Y:S04]  /*1a950*/  STL.64 [R1+0x550], R4 ;  /* 0x0005500401007387 */ /* 0x0003e80000100a00 */
[----:B------:R1:W-:Y:S04]  /*1a960*/  STL.64 [R1+0x558], R6 ;  /* 0x0005580601007387 */ /* 0x0003e80000100a00 */
[----:B------:R-:W4:Y:S04]  /*1a970*/  LDL.LU R52, [R1+0x1068] ;  /* 0x0010680001347983 */ /* 0x000f280000300800 */
[----:B------:R-:W4:Y:S04]  /*1a980*/  LDL.LU R69, [R1+0x1064] ;  /* 0x0010640001457983 */ /* 0x000f280000300800 */
[----:B------:R-:W4:Y:S01]  /*1a990*/  LDL.LU R68, [R1+0x1060] ;  /* 0x0010600001447983 */ /* 0x000f220000300800 */
[----:B---3--:R-:W-:-:S03]  /*1a9a0*/  IMAD.MOV.U32 R8, RZ, RZ, R73 ;  /* 0x000000ffff087224 */ /* 0x008fc600078e0049 */
[----:B------:R-:W3:Y:S01]  /*1a9b0*/  LDL.LU R77, [R1+0x105c] ;  /* 0x00105c00014d7983 */ /* 0x000ee20000300800 */
[----:B--2---:R-:W-:-:S03]  /*1a9c0*/  IMAD.MOV.U32 R9, RZ, RZ, R72 ;  /* 0x000000ffff097224 */ /* 0x004fc600078e0048 */
[----:B------:R-:W2:Y:S01]  /*1a9d0*/  LDL.LU R76, [R1+0x1058] ;  /* 0x00105800014c7983 */ /* 0x000ea20000300800 */
[----:B------:R-:W-:-:S03]  /*1a9e0*/  IMAD.MOV.U32 R10, RZ, RZ, R61 ;  /* 0x000000ffff0a7224 */ /* 0x000fc600078e003d */
[----:B------:R-:W2:Y:S01]  /*1a9f0*/  LDL.LU R65, [R1+0x1054] ;  /* 0x0010540001417983 */ /* 0x000ea20000300800 */
[----:B------:R-:W-:-:S03]  /*1aa00*/  IMAD.MOV.U32 R11, RZ, RZ, R60 ;  /* 0x000000ffff0b7224 */ /* 0x000fc600078e003c */
[----:B------:R-:W2:Y:S04]  /*1aa10*/  LDL.LU R64, [R1+0x1050] ;  /* 0x0010500001407983 */ /* 0x000ea80000300800 */
[----:B------:R-:W2:Y:S04]  /*1aa20*/  LDL.LU R73, [R1+0x104c] ;  /* 0x00104c0001497983 */ /* 0x000ea80000300800 */
[----:B------:R-:W2:Y:S04]  /*1aa30*/  LDL.LU R72, [R1+0x1048] ;  /* 0x0010480001487983 */ /* 0x000ea80000300800 */
[----:B------:R-:W2:Y:S04]  /*1aa40*/  LDL.LU R61, [R1+0x1044] ;  /* 0x00104400013d7983 */ /* 0x000ea80000300800 */
[----:B------:R-:W2:Y:S01]  /*1aa50*/  LDL.LU R60, [R1+0x1040] ;  /* 0x00104000013c7983 */ /* 0x000ea20000300800 */
[----:B----4-:R-:W-:-:S02]  /*1aa60*/  IMAD.MOV.U32 R137, RZ, RZ, R53 ;  /* 0x000000ffff897224 */ /* 0x010fc400078e0035 */
[----:B------:R-:W-:Y:S02]  /*1aa70*/  IMAD.MOV.U32 R136, RZ, RZ, R52 ;  /* 0x000000ffff887224 */ /* 0x000fe400078e0034 */
[----:B------:R-:W4:Y:S04]  /*1aa80*/  LDL.LU R52, [R1+0x103c] ;  /* 0x00103c0001347983 */ /* 0x000f280000300800 */
[----:B------:R-:W4:Y:S01]  /*1aa90*/  LDL.LU R53, [R1+0x1038] ;  /* 0x0010380001357983 */ /* 0x000f220000300800 */
[----:B------:R-:W-:Y:S02]  /*1aaa0*/  IMAD.MOV.U32 R138, RZ, RZ, R57 ;  /* 0x000000ffff8a7224 */ /* 0x000fe400078e0039 */
[----:B------:R-:W-:Y:S01]  /*1aab0*/  IMAD.MOV.U32 R139, RZ, RZ, R56 ;  /* 0x000000ffff8b7224 */ /* 0x000fe200078e0038 */
[----:B------:R-:W4:Y:S01]  /*1aac0*/  LDL.LU R57, [R1+0x1034] ;  /* 0x0010340001397983 */ /* 0x000f220000300800 */
[----:B------:R-:W-:-:S02]  /*1aad0*/  IMAD.MOV.U32 R122, RZ, RZ, R68 ;  /* 0x000000ffff7a7224 */ /* 0x000fc400078e0044 */
[----:B---3--:R-:W-:Y:S01]  /*1aae0*/  IMAD.MOV.U32 R121, RZ, RZ, R77 ;  /* 0x000000ffff797224 */ /* 0x008fe200078e004d */
[----:B------:R-:W3:Y:S01]  /*1aaf0*/  LDL.LU R56, [R1+0x1030] ;  /* 0x0010300001387983 */ /* 0x000ee20000300800 */
[----:B--2---:R-:W-:-:S03]  /*1ab00*/  IMAD.MOV.U32 R120, RZ, RZ, R76 ;  /* 0x000000ffff787224 */ /* 0x004fc600078e004c */
[----:B------:R-:W2:Y:S01]  /*1ab10*/  LDL.LU R76, [R1+0x102c] ;  /* 0x00102c00014c7983 */ /* 0x000ea20000300800 */
[----:B------:R-:W-:-:S03]  /*1ab20*/  IMAD.MOV.U32 R123, RZ, RZ, R69 ;  /* 0x000000ffff7b7224 */ /* 0x000fc600078e0045 */
[----:B------:R-:W2:Y:S04]  /*1ab30*/  LDL.LU R77, [R1+0x1028] ;  /* 0x00102800014d7983 */ /* 0x000ea80000300800 */
[----:B------:R-:W2:Y:S01]  /*1ab40*/  LDL.LU R68, [R1+0x1024] ;  /* 0x0010240001447983 */ /* 0x000ea20000300800 */
[----:B------:R-:W-:Y:S02]  /*1ab50*/  IMAD.MOV.U32 R118, RZ, RZ, R64 ;  /* 0x000000ffff767224 */ /* 0x000fe400078e0040 */
[----:B------:R-:W-:Y:S01]  /*1ab60*/  IMAD.MOV.U32 R117, RZ, RZ, R73 ;  /* 0x000000ffff757224 */ /* 0x000fe200078e0049 */
[----:B------:R-:W2:Y:S01]  /*1ab70*/  LDL.LU R69, [R1+0x1020] ;  /* 0x0010200001457983 */ /* 0x000ea20000300800 */
[----:B------:R-:W-:-:S03]  /*1ab80*/  IMAD.MOV.U32 R116, RZ, RZ, R72 ;  /* 0x000000ffff747224 */ /* 0x000fc600078e0048 */
[----:B------:R-:W2:Y:S01]  /*1ab90*/  LDL.LU R72, [R1+0x101c] ;  /* 0x00101c0001487983 */ /* 0x000ea20000300800 */
[----:B------:R-:W-:-:S03]  /*1aba0*/  IMAD.MOV.U32 R119, RZ, RZ, R65 ;  /* 0x000000ffff777224 */ /* 0x000fc600078e0041 */
[----:B------:R-:W2:Y:S04]  /*1abb0*/  LDL.LU R73, [R1+0x1018] ;  /* 0x0010180001497983 */ /* 0x000ea80000300800 */
[----:B------:R-:W2:Y:S04]  /*1abc0*/  LDL.LU R64, [R1+0x1014] ;  /* 0x0010140001407983 */ /* 0x000ea80000300800 */
[----:B------:R-:W2:Y:S01]  /*1abd0*/  LDL.LU R65, [R1+0x1010] ;  /* 0x0010100001417983 */ /* 0x000ea20000300800 */
[----:B----4-:R-:W-:Y:S02]  /*1abe0*/  IMAD.MOV.U32 R109, RZ, RZ, R52 ;  /* 0x000000ffff6d7224 */ /* 0x010fe400078e0034 */
[----:B------:R-:W-:-:S02]  /*1abf0*/  IMAD.MOV.U32 R108, RZ, RZ, R53 ;  /* 0x000000ffff6c7224 */ /* 0x000fc400078e0035 */
[----:B------:R-:W4:Y:S04]  /*1ac00*/  LDL.LU R53, [R1+0x100c] ;  /* 0x00100c0001357983 */ /* 0x000f280000300800 */
[----:B------:R-:W4:Y:S01]  /*1ac10*/  LDL.LU R52, [R1+0x1008] ;  /* 0x0010080001347983 */ /* 0x000f220000300800 */
[----:B------:R-:W-:Y:S02]  /*1ac20*/  IMAD.MOV.U32 R110, RZ, RZ, R60 ;  /* 0x000000ffff6e7224 */ /* 0x000fe400078e003c */
[----:B------:R-:W-:Y:S01]  /*1ac30*/  IMAD.MOV.U32 R111, RZ, RZ, R61 ;  /* 0x000000ffff6f7224 */ /* 0x000fe200078e003d */
[----:B------:R-:W4:Y:S01]  /*1ac40*/  LDL.LU R60, [R1+0x1004] ;  /* 0x00100400013c7983 */ /* 0x000f220000300800 */
[----:B---3--:R-:W-:Y:S02]  /*1ac50*/  IMAD.MOV.U32 R182, RZ, RZ, R56 ;  /* 0x000000ffffb67224 */ /* 0x008fe400078e0038 */
[----:B--2---:R-:W-:Y:S01]  /*1ac60*/  IMAD.MOV.U32 R181, RZ, RZ, R76 ;  /* 0x000000ffffb57224 */ /* 0x004fe200078e004c */
[----:B------:R-:W2:Y:S01]  /*1ac70*/  LDL.LU R61, [R1+0x1000] ;  /* 0x00100000013d7983 */ /* 0x000ea20000300800 */
[----:B------:R-:W-:-:S03]  /*1ac80*/  IMAD.MOV.U32 R180, RZ, RZ, R77 ;  /* 0x000000ffffb47224 */ /* 0x000fc600078e004d */
[----:B------:R-:W3:Y:S01]  /*1ac90*/  LDL.LU R77, [R1+0xffc] ;  /* 0x000ffc00014d7983 */ /* 0x000ee20000300800 */
[----:B------:R-:W-:-:S03]  /*1aca0*/  IMAD.MOV.U32 R183, RZ, RZ, R57 ;  /* 0x000000ffffb77224 */ /* 0x000fc600078e0039 */
[----:B------:R-:W3:Y:S04]  /*1acb0*/  LDL.LU R76, [R1+0xff8] ;  /* 0x000ff800014c7983 */ /* 0x000ee80000300800 */
[----:B------:R-:W3:Y:S01]  /*1acc0*/  LDL.LU R56, [R1+0xff4] ;  /* 0x000ff40001387983 */ /* 0x000ee20000300800 */
[----:B------:R-:W-:Y:S02]  /*1acd0*/  IMAD.MOV.U32 R246, RZ, RZ, R69 ;  /* 0x000000fffff67224 */ /* 0x000fe400078e0045 */
[----:B------:R-:W-:Y:S01]  /*1ace0*/  IMAD.MOV.U32 R245, RZ, RZ, R72 ;  /* 0x000000fffff57224 */ /* 0x000fe200078e0048 */
[----:B------:R-:W3:Y:S01]  /*1acf0*/  LDL.LU R57, [R1+0xff0] ;  /* 0x000ff00001397983 */ /* 0x000ee20000300800 */
[----:B------:R-:W-:-:S03]  /*1ad00*/  IMAD.MOV.U32 R244, RZ, RZ, R73 ;  /* 0x000000fffff47224 */ /* 0x000fc600078e0049 */
[----:B------:R-:W3:Y:S01]  /*1ad10*/  LDL.LU R73, [R1+0xfec] ;  /* 0x000fec0001497983 */ /* 0x000ee20000300800 */
[----:B------:R-:W-:-:S03]  /*1ad20*/  IMAD.MOV.U32 R247, RZ, RZ, R68 ;  /* 0x000000fffff77224 */ /* 0x000fc600078e0044 */
[----:B------:R-:W3:Y:S04]  /*1ad30*/  LDL.LU R72, [R1+0xfe8] ;  /* 0x000fe80001487983 */ /* 0x000ee80000300800 */
[----:B------:R-:W3:Y:S04]  /*1ad40*/  LDL.LU R69, [R1+0xfe4] ;  /* 0x000fe40001457983 */ /* 0x000ee80000300800 */
[----:B------:R-:W3:Y:S01]  /*1ad50*/  LDL.LU R68, [R1+0xfe0] ;  /* 0x000fe00001447983 */ /* 0x000ee20000300800 */
[----:B----4-:R-:W-:Y:S02]  /*1ad60*/  IMAD.MOV.U32 R85, RZ, RZ, R53 ;  /* 0x000000ffff557224 */ /* 0x010fe400078e0035 */
[----:B------:R-:W-:-:S02]  /*1ad70*/  IMAD.MOV.U32 R84, RZ, RZ, R52 ;  /* 0x000000ffff547224 */ /* 0x000fc400078e0034 */
[----:B------:R-:W4:Y:S04]  /*1ad80*/  LDL.LU R52, [R1+0xfdc] ;  /* 0x000fdc0001347983 */ /* 0x000f280000300800 */
[----:B------:R-:W4:Y:S01]  /*1ad90*/  LDL.LU R53, [R1+0xfd8] ;  /* 0x000fd80001357983 */ /* 0x000f220000300800 */
[----:B------:R-:W-:Y:S02]  /*1ada0*/  IMAD.MOV.U32 R86, RZ, RZ, R65 ;  /* 0x000000ffff567224 */ /* 0x000fe400078e0041 */
[----:B------:R-:W-:Y:S01]  /*1adb0*/  IMAD.MOV.U32 R87, RZ, RZ, R64 ;  /* 0x000000ffff577224 */ /* 0x000fe200078e0040 */
[----:B------:R-:W4:Y:S01]  /*1adc0*/  LDL.LU R65, [R1+0xfd4] ;  /* 0x000fd40001417983 */ /* 0x000f220000300800 */
[----:B--2---:R-:W-:Y:S02]  /*1add0*/  IMAD.MOV.U32 R78, RZ, RZ, R61 ;  /* 0x000000ffff4e7224 */ /* 0x004fe400078e003d */
[----:B------:R-:W-:Y:S01]  /*1ade0*/  IMAD.MOV.U32 R79, RZ, RZ, R60 ;  /* 0x000000ffff4f7224 */ /* 0x000fe200078e003c */
[----:B------:R-:W2:Y:S04]  /*1adf0*/  LDL.LU R64, [R1+0xfd0] ;  /* 0x000fd00001407983 */ /* 0x000ea80000300800 */
[----:B------:R-:W2:Y:S01]  /*1ae00*/  LDL.LU R61, [R1+0xfcc] ;  /* 0x000fcc00013d7983 */ /* 0x000ea20000300800 */
[----:B---3--:R-:W-:-:S03]  /*1ae10*/  IMAD.MOV.U32 R75, RZ, RZ, R56 ;  /* 0x000000ffff4b7224 */ /* 0x008fc600078e0038 */
[----:B------:R-:W3:Y:S01]  /*1ae20*/  LDL.LU R60, [R1+0xfc8] ;  /* 0x000fc800013c7983 */ /* 0x000ee20000300800 */
[----:B------:R-:W-:-:S03]  /*1ae30*/  IMAD.MOV.U32 R74, RZ, RZ, R57 ;  /* 0x000000ffff4a7224 */ /* 0x000fc600078e0039 */
[----:B------:R-:W2:Y:S04]  /*1ae40*/  LDL.LU R57, [R1+0xfc4] ;  /* 0x000fc40001397983 */ /* 0x000ea80000300800 */
[----:B------:R-:W2:Y:S01]  /*1ae50*/  LDL.LU R56, [R1+0xfc0] ;  /* 0x000fc00001387983 */ /* 0x000ea20000300800 */
[----:B----4-:R-:W-:Y:S02]  /*1ae60*/  IMAD.MOV.U32 R67, RZ, RZ, R52 ;  /* 0x000000ffff437224 */ /* 0x010fe400078e0034 */
[----:B------:R-:W-:Y:S02]  /*1ae70*/  IMAD.MOV.U32 R66, RZ, RZ, R53 ;  /* 0x000000ffff427224 */ /* 0x000fe400078e0035 */
[----:B------:R-:W4:Y:S04]  /*1ae80*/  LDL.LU R53, [R1+0xfbc] ;  /* 0x000fbc0001357983 */ /* 0x000f280000300800 */
[----:B------:R-:W4:Y:S04]  /*1ae90*/  LDL.LU R52, [R1+0xfb8] ;  /* 0x000fb80001347983 */ /* 0x000f280000300800 */
[----:B------:R-:W3:Y:S04]  /*1aea0*/  LDL.LU R62, [R1+0x858] ;  /* 0x00085800013e7983 */ /* 0x000ee80000300800 */
        /* <DEDUP_REMOVED lines=17> */
[----:B------:R-:W4:Y:S04]  /*1afc0*/  LDL.LU R6, [R1+0x778] ;  /* 0x0007780001067983 */ /* 0x000f280000300800 */
[----:B------:R-:W4:Y:S04]  /*1afd0*/  LDL.LU R7, [R1+0x77c] ;  /* 0x00077c0001077983 */ /* 0x000f280000300800 */
[----:B------:R-:W4:Y:S01]  /*1afe0*/  LDL.LU R240, [R1+0x730] ;  /* 0x0007300001f07983 */ /* 0x000f220000300800 */
[C---:B------:R-:W-:Y:S08]  /*1aff0*/  HMMA.1688.F32.TF32 R124, R140.reuse, R208, R136 ;  /* 0x000000d08c7c723c */ /* 0x040ff00000081088 */
[C---:B------:R-:W-:Y:S01]  /*1b000*/  HMMA.1688.F32.TF32 R136, R140.reuse, R196, R224 ;  /* 0x000000c48c88723c */ /* 0x040fe200000810e0 */
[----:B------:R-:W4:Y:S04]  /*1b010*/  LDL.LU R224, [R1+0x670] ;  /* 0x0006700001e07983 */ /* 0x000f280000300800 */
[----:B------:R-:W4:Y:S03]  /*1b020*/  LDL.LU R225, [R1+0x674] ;  /* 0x0006740001e17983 */ /* 0x000f260000300800 */
[----:B------:R-:W-:Y:S01]  /*1b030*/  HMMA.1688.F32.TF32 R132, R140, R200, R8 ;  /* 0x000000c88c84723c */ /* 0x000fe20000081008 */
        /* <DEDUP_REMOVED lines=14> */
[----:B------:R-:W-:Y:S01]  /*1b120*/  HMMA.1688.F32.TF32 R92, R112, R192, R244 ;  /* 0x000000c0705c723c */ /* 0x000fe200000810f4 */
[----:B------:R-:W-:-:S02]  /*1b130*/  IMAD.MOV.U32 R241, RZ, RZ, R107 ;  /* 0x000000fffff17224 */ /* 0x000fc400078e006b */
[----:B------:R-:W-:Y:S02]  /*1b140*/  IMAD.MOV.U32 R242, RZ, RZ, R106 ;  /* 0x000000fffff27224 */ /* 0x000fe400078e006a */
[----:B------:R-:W-:-:S03]  /*1b150*/  IMAD.MOV.U32 R243, RZ, RZ, R105 ;  /* 0x000000fffff37224 */ /* 0x000fc600078e0069 */
[----:B------:R-:W-:Y:S08]  /*1b160*/  HMMA.1688.F32.TF32 R104, R140, R188, R180 ;  /* 0x000000bc8c68723c */ /* 0x000ff000000810b4 */
[C---:B--2---:R-:W-:Y:S08]  /*1b170*/  HMMA.1688.F32.TF32 R64, R112.reuse, R216, R64 ;  /* 0x000000d87040723c */ /* 0x044ff00000081040 */
[C---:B------:R-:W-:Y:S08]  /*1b180*/  HMMA.1688.F32.TF32 R72, R112.reuse, R208, R72 ;  /* 0x000000d07048723c */ /* 0x040ff00000081048 */
[C---:B------:R-:W-:Y:S08]  /*1b190*/  HMMA.1688.F32.TF32 R76, R112.reuse, R204, R76 ;  /* 0x000000cc704c723c */ /* 0x040ff0000008104c */
[----:B------:R-:W-:Y:S08]  /*1b1a0*/  HMMA.1688.F32.TF32 R84, R112, R200, R84 ;  /* 0x000000c87054723c */ /* 0x000ff00000081054 */
[C---:B------:R-:W-:Y:S08]  /*1b1b0*/  HMMA.1688.F32.TF32 R108, R140.reuse, R184, R108 ;  /* 0x000000b88c6c723c */ /* 0x040ff0000008106c */
[C---:B------:R-:W-:Y:S08]  /*1b1c0*/  HMMA.1688.F32.TF32 R116, R140.reuse, R216, R116 ;  /* 0x000000d88c74723c */ /* 0x040ff00000081074 */
[----:B------:R-:W-:Y:S08]  /*1b1d0*/  HMMA.1688.F32.TF32 R120, R140, R212, R120 ;  /* 0x000000d48c78723c */ /* 0x000ff00000081078 */
[C---:B---3--:R-:W-:Y:S08]  /*1b1e0*/  HMMA.1688.F32.TF32 R60, R112.reuse, R220, R60 ;  /* 0x000000dc703c723c */ /* 0x048ff0000008103c */
[C---:B----4-:R-:W-:Y:S08]  /*1b1f0*/  HMMA.1688.F32.TF32 R56, R112.reuse, R184, R56 ;  /* 0x000000b87038723c */ /* 0x050ff00000081038 */
[C---:B------:R-:W-:Y:S08]  /*1b200*/  HMMA.1688.F32.TF32 R52, R112.reuse, R188, R52 ;  /* 0x000000bc7034723c */ /* 0x040ff00000081034 */
[C---:B------:R-:W-:Y:S08]  /*1b210*/  HMMA.1688.F32.TF32 R68, R112.reuse, R212, R68 ;  /* 0x000000d47044723c */ /* 0x040ff00000081044 */
[----:B------:R-:W-:Y:S08]  /*1b220*/  HMMA.1688.F32.TF32 R88, R112, R196, R88 ;  /* 0x000000c47058723c */ /* 0x000ff00000081058 */
[C---:B------:R-:W-:Y:S01]  /*1b230*/  HMMA.1688.F32.TF32 R128, R140.reuse, R204, R4 ;  /* 0x000000cc8c80723c */ /* 0x040fe20000081004 */
        /* <DEDUP_REMOVED lines=24> */
[----:B------:R-:W2:Y:S01]  /*1b3c0*/  LDL.LU R179, [R1+0x6cc] ;  /* 0x0006cc0001b37983 */ /* 0x000ea20000300800 */
[----:B------:R-:W-:Y:S08]  /*1b3d0*/  HMMA.1688.F32.TF32 R140, R140, R192, R148 ;  /* 0x000000c08c8c723c */ /* 0x000ff00000081094 */
[C---:B------:R-:W-:Y:S01]  /*1b3e0*/  HMMA.1688.F32.TF32 R148, R24.reuse, R188, R240 ;  /* 0x000000bc1894723c */ /* 0x040fe200000810f0 */
[----:B------:R-:W2:Y:S04]  /*1b3f0*/  LDL.LU R240, [R1+0x660] ;  /* 0x0006600001f07983 */ /* 0x000ea80000300800 */
[----:B------:R-:W2:Y:S04]  /*1b400*/  LDL.LU R241, [R1+0x664] ;  /* 0x0006640001f17983 */ /* 0x000ea80000300800 */
[----:B------:R-:W2:Y:S04]  /*1b410*/  LDL.LU R242, [R1+0x668] ;  /* 0x0006680001f27983 */ /* 0x000ea80000300800 */
[----:B------:R-:W2:Y:S01]  /*1b420*/  LDL.LU R243, [R1+0x66c] ;  /* 0x00066c0001f37983 */ /* 0x000ea20000300800 */
[C---:B------:R-:W-:Y:S08]  /*1b430*/  HMMA.1688.F32.TF32 R152, R24.reuse, R184, R96 ;  /* 0x000000b81898723c */ /* 0x040ff00000081060 */
[C---:B------:R-:W-:Y:S11]  /*1b440*/  HMMA.1688.F32.TF32 R156, R24.reuse, R220, R236 ;  /* 0x000000dc189c723c */ /* 0x040ff600000810ec */
[----:B------:R-:W-:Y:S04]  /*1b450*/  @!UPT UIADD3 URZ, URZ, URZ, URZ ;  /* 0x0000003f3f3ff290 */ /* 0x000fe8000fffe03f */
[----:B------:R-:W-:Y:S04]  /*1b460*/  STL [R1+0xe8c], R152 ;  /* 0x000e8c9801007387 */ /* 0x000fe80000100800 */
[----:B------:R-:W-:Y:S04]  /*1b470*/  STL [R1+0xe88], R153 ;  /* 0x000e889901007387 */ /* 0x000fe80000100800 */
[----:B------:R-:W-:Y:S04]  /*1b480*/  STL [R1+0xe84], R154 ;  /* 0x000e849a01007387 */ /* 0x000fe80000100800 */
[----:B------:R-:W-:Y:S04]  /*1b490*/  STL [R1+0xe80], R155 ;  /* 0x000e809b01007387 */ /* 0x000fe80000100800 */
[----:B------:R1:W-:Y:S04]  /*1b4a0*/  STL [R1+0xe9c], R156 ;  /* 0x000e9c9c01007387 */ /* 0x0003e80000100800 */
[----:B------:R1:W-:Y:S04]  /*1b4b0*/  STL [R1+0xe98], R157 ;  /* 0x000e989d01007387 */ /* 0x0003e80000100800 */
[----:B------:R1:W-:Y:S04]  /*1b4c0*/  STL [R1+0xe94], R158 ;  /* 0x000e949e01007387 */ /* 0x0003e80000100800 */
[----:B------:R1:W-:Y:S01]  /*1b4d0*/  STL [R1+0xe90], R159 ;  /* 0x000e909f01007387 */ /* 0x0003e20000100800 */
[C---:B---3--:R-:W-:Y:S08]  /*1b4e0*/  HMMA.1688.F32.TF32 R160, R24.reuse, R216, R172 ;  /* 0x000000d818a0723c */ /* 0x048ff000000810ac */
[C---:B----4-:R-:W-:Y:S08]  /*1b4f0*/  HMMA.1688.F32.TF32 R164, R24.reuse, R212, R168 ;  /* 0x000000d418a4723c */ /* 0x050ff000000810a8 */
[C---:B--2---:R-:W-:Y:S07]  /*1b500*/  HMMA.1688.F32.TF32 R168, R24.reuse, R208, R244 ;  /* 0x000000d018a8723c */ /* 0x044fee00000810f4 */
[----:B------:R-:W-:Y:S01]  /*1b510*/  STL [R1+0xea8], R160 ;  /* 0x000ea8a001007387 */ /* 0x000fe20000100800 */
[C---:B------:R-:W-:Y:S08]  /*1b520*/  HMMA.1688.F32.TF32 R172, R24.reuse, R204, R180 ;  /* 0x000000cc18ac723c */ /* 0x040ff000000810b4 */
[C---:B------:R-:W-:Y:S08]  /*1b530*/  HMMA.1688.F32.TF32 R180, R24.reuse, R196, R4 ;  /* 0x000000c418b4723c */ /* 0x040ff00000081004 */
[C---:B------:R-:W-:Y:S08]  /*1b540*/  HMMA.1688.F32.TF32 R176, R24.reuse, R200, R176 ;  /* 0x000000c818b0723c */ /* 0x040ff000000810b0 */
[----:B------:R-:W-:Y:S08]  /*1b550*/  HMMA.1688.F32.TF32 R24, R24, R192, R8 ;  /* 0x000000c01818723c */ /* 0x000ff00000081008 */
[C---:B------:R-:W-:Y:S01]  /*1b560*/  HMMA.1688.F32.TF32 R8, R28.reuse, R188, R224 ;  /* 0x000000bc1c08723c */ /* 0x040fe200000810e0 */
[----:B------:R-:W-:Y:S04]  /*1b570*/  STL [R1+0xea4], R161 ;  /* 0x000ea4a101007387 */ /* 0x000fe80000100800 */
[----:B------:R-:W-:Y:S04]  /*1b580*/  STL [R1+0xea0], R162 ;  /* 0x000ea0a201007387 */ /* 0x000fe80000100800 */
[----:B------:R2:W-:Y:S04]  /*1b590*/  STL [R1+0xe7c], R163 ;  /* 0x000e7ca301007387 */ /* 0x0005e80000100800 */
[----:B------:R-:W-:Y:S04]  /*1b5a0*/  STL [R1+0xeb4], R164 ;  /* 0x000eb4a401007387 */ /* 0x000fe80000100800 */
[----:B------:R-:W-:Y:S04]  /*1b5b0*/  STL [R1+0xeb0], R165 ;  /* 0x000eb0a501007387 */ /* 0x000fe80000100800 */
[----:B------:R-:W-:Y:S04]  /*1b5c0*/  STL [R1+0xeac], R166 ;  /* 0x000eaca601007387 */ /* 0x000fe80000100800 */
[----:B------:R-:W-:Y:S04]  /*1b5d0*/  STL [R1+0xe78], R167 ;  /* 0x000e78a701007387 */ /* 0x000fe80000100800 */
[----:B------:R-:W-:Y:S01]  /*1b5e0*/  STL [R1+0xeb8], R169 ;  /* 0x000eb8a901007387 */ /* 0x000fe20000100800 */
[----:B------:R-:W-:Y:S03]  /*1b5f0*/  HMMA.1688.F32.TF32 R4, R28, R184, R240 ;  /* 0x000000b81c04723c */ /* 0x000fe600000810f0 */
[----:B------:R-:W-:Y:S04]  /*1b600*/  STL [R1+0xe74], R170 ;  /* 0x000e74aa01007387 */ /* 0x000fe80000100800 */
[----:B------:R-:W-:Y:S01]  /*1b610*/  STL [R1+0xe70], R171 ;  /* 0x000e70ab01007387 */ /* 0x000fe20000100800 */
[----:B------:R-:W-:-:S03]  /*1b620*/  IMAD.MOV.U32 R240, RZ, RZ, R231 ;  /* 0x000000fffff07224 */ /* 0x000fc600078e00e7 */
[----:B------:R-:W-:Y:S01]  /*1b630*/  STL [R1+0xe6c], R175 ;  /* 0x000e6caf01007387 */ /* 0x000fe20000100800 */
[----:B------:R-:W-:-:S03]  /*1b640*/  IMAD.MOV.U32 R241, RZ, RZ, R229 ;  /* 0x000000fffff17224 */ /* 0x000fc600078e00e5 */
[----:B------:R-:W-:Y:S04]  /*1b650*/  STL.64 [R1+0x60], R8 ;  /* 0x0000600801007387 */ /* 0x000fe80000100a00 */
[----:B------:R3:W-:Y:S04]  /*1b660*/  STL.64 [R1+0x68], R10 ;  /* 0x0000680a01007387 */ /* 0x0007e80000100a00 */
        /* <DEDUP_REMOVED lines=35> */
[----:B------:R-:W4:Y:S01]  /*1b8a0*/  LDL.LU R15, [R1+0x64c] ;  /* 0x00064c00010f7983 */ /* 0x000f220000300800 */
[----:B--2---:R-:W-:-:S02]  /*1b8b0*/  IMAD.MOV.U32 R163, RZ, RZ, R7 ;  /* 0x000000ffffa37224 */ /* 0x004fc400078e0007 */
[----:B------:R-:W-:Y:S02]  /*1b8c0*/  IMAD.MOV.U32 R155, RZ, RZ, R6 ;  /* 0x000000ffff9b7224 */ /* 0x000fe400078e0006 */
[----:B------:R-:W-:Y:S02]  /*1b8d0*/  IMAD.MOV.U32 R7, RZ, RZ, R228 ;  /* 0x000000ffff077224 */ /* 0x000fe400078e00e4 */
[----:B------:R-:W-:Y:S01]  /*1b8e0*/  IMAD.MOV.U32 R154, RZ, RZ, R5 ;  /* 0x000000ffff9a7224 */ /* 0x000fe200078e0005 */
[----:B------:R-:W2:Y:S01]  /*1b8f0*/  LDL.LU R228, [R1+0x600] ;  /* 0x0006000001e47983 */ /* 0x000ea20000300800 */
[----:B------:R-:W-:Y:S02]  /*1b900*/  IMAD.MOV.U32 R153, RZ, RZ, R4 ;  /* 0x000000ffff997224 */ /* 0x000fe400078e0004 */
[----:B------:R-:W-:Y:S02]  /*1b910*/  IMAD.MOV.U32 R5, RZ, RZ, R230 ;  /* 0x000000ffff057224 */ /* 0x000fe400078e00e6 */
[----:B---3--:R-:W-:-:S02]  /*1b920*/  IMAD.MOV.U32 R11, RZ, RZ, R232 ;  /* 0x000000ffff0b7224 */ /* 0x008fc400078e00e8 */
[----:B------:R-:W-:Y:S02]  /*1b930*/  IMAD.MOV.U32 R10, RZ, RZ, R233 ;  /* 0x000000ffff0a7224 */ /* 0x000fe400078e00e9 */
[----:B------:R-:W-:Y:S02]  /*1b940*/  IMAD.MOV.U32 R9, RZ, RZ, R234 ;  /* 0x000000ffff097224 */ /* 0x000fe400078e00ea */
[----:B------:R-:W-:Y:S02]  /*1b950*/  IMAD.MOV.U32 R8, RZ, RZ, R235 ;  /* 0x000000ffff087224 */ /* 0x000fe400078e00eb */
[----:B----4-:R-:W-:Y:S02]  /*1b960*/  IMAD.MOV.U32 R4, RZ, RZ, R231 ;  /* 0x000000ffff047224 */ /* 0x010fe400078e00e7 */
[----:B------:R-:W-:Y:S02]  /*1b970*/  IMAD.MOV.U32 R6, RZ, RZ, R229 ;  /* 0x000000ffff067224 */ /* 0x000fe400078e00e5 */
        /* <DEDUP_REMOVED lines=27> */
[C---:B------:R-:W-:Y:S08]  /*1bb30*/  HMMA.1688.F32.TF32 R12, R28.reuse, R216, R12 ;  /* 0x000000d81c0c723c */ /* 0x040ff0000008100c */
[----:B------:R-:W-:Y:S11]  /*1bb40*/  HMMA.1688.F32.TF32 R164, R28, R220, R156 ;  /* 0x000000dc1ca4723c */ /* 0x000ff6000008109c */
[----:B------:R-:W-:Y:S05]  /*1bb50*/  @!UPT UIADD3 URZ, URZ, URZ, URZ ;  /* 0x0000003f3f3ff290 */ /* 0x000fea000fffe03f */
[----:B------:R-:W-:Y:S02]  /*1bb60*/  IMAD.MOV.U32 R160, RZ, RZ, R12 ;  /* 0x000000ffffa07224 */ /* 0x000fe400078e000c */
[----:B------:R-:W-:Y:S02]  /*1bb70*/  IMAD.MOV.U32 R161, RZ, RZ, R13 ;  /* 0x000000ffffa17224 */ /* 0x000fe400078e000d */
[----:B------:R-:W-:Y:S02]  /*1bb80*/  IMAD.MOV.U32 R162, RZ, RZ, R14 ;  /* 0x000000ffffa27224 */ /* 0x000fe400078e000e */
[----:B------:R-:W-:Y:S02]  /*1bb90*/  IMAD.MOV.U32 R156, RZ, RZ, R15 ;  /* 0x000000ffff9c7224 */ /* 0x000fe400078e000f */
[----:B------:R-:W-:Y:S02]  /*1bba0*/  IMAD.MOV.U32 R157, RZ, RZ, R164 ;  /* 0x000000ffff9d7224 */ /* 0x000fe400078e00a4 */
[----:B------:R-:W-:-:S02]  /*1bbb0*/  IMAD.MOV.U32 R158, RZ, RZ, R165 ;  /* 0x000000ffff9e7224 */ /* 0x000fc400078e00a5 */
[----:B------:R-:W-:Y:S01]  /*1bbc0*/  IMAD.MOV.U32 R159, RZ, RZ, R166 ;  /* 0x000000ffff9f7224 */ /* 0x000fe200078e00a6 */
[C---:B------:R-:W-:Y:S01]  /*1bbd0*/  HMMA.1688.F32.TF32 R44, R80.reuse, R188, R44 ;  /* 0x000000bc502c723c */ /* 0x040fe2000008102c */
[----:B------:R-:W-:Y:S11]  /*1bbe0*/  IMAD.MOV.U32 R152, RZ, RZ, R167 ;  /* 0x000000ffff987224 */ /* 0x000ff600078e00a7 */
[----:B------:R-:W-:Y:S11]  /*1bbf0*/  @!UPT UIADD3 URZ, URZ, URZ, URZ ;  /* 0x0000003f3f3ff290 */ /* 0x000ff6000fffe03f */
[----:B------:R-:W-:Y:S04]  /*1bc00*/  STL.64 [R1+0x100], R44 ;  /* 0x0001002c01007387 */ /* 0x000fe80000100a00 */
[----:B------:R-:W-:Y:S01]  /*1bc10*/  STL.64 [R1+0x108], R46 ;  /* 0x0001082e01007387 */ /* 0x000fe20000100a00 */
[----:B------:R-:W-:Y:S08]  /*1bc20*/  HMMA.1688.F32.TF32 R8, R80, R196, R8 ;  /* 0x000000c45008723c */ /* 0x000ff00000081008 */
[C---:B---3--:R-:W-:Y:S11]  /*1bc30*/  HMMA.1688.F32.TF32 R12, R28.reuse, R212, R144 ;  /* 0x000000d41c0c723c */ /* 0x048ff60000081090 */
[----:B------:R-:W-:Y:S11]  /*1bc40*/  @!UPT UIADD3 URZ, URZ, URZ, URZ ;  /* 0x0000003f3f3ff290 */ /* 0x000ff6000fffe03f */
[----:B------:R-:W-:Y:S02]  /*1bc50*/  @!UPT UIADD3 URZ, URZ, URZ, URZ ;  /* 0x0000003f3f3ff290 */ /* 0x000fe4000fffe03f */
[----:B------:R-:W-:Y:S02]  /*1bc60*/  IMAD.MOV.U32 R169, RZ, RZ, R12 ;  /* 0x000000ffffa97224 */ /* 0x000fe400078e000c */
[----:B------:R-:W-:Y:S02]  /*1bc70*/  IMAD.MOV.U32 R164, RZ, RZ, R13 ;  /* 0x000000ffffa47224 */ /* 0x000fe400078e000d */
[----:B------:R-:W-:Y:S02]  /*1bc80*/  IMAD.MOV.U32 R165, RZ, RZ, R14 ;  /* 0x000000ffffa57224 */ /* 0x000fe400078e000e */
[----:B------:R-:W-:Y:S02]  /*1bc90*/  IMAD.MOV.U32 R166, RZ, RZ, R15 ;  /* 0x000000ffffa67224 */ /* 0x000fe400078e000f */
[----:B----4-:R-:W-:Y:S11]  /*1bca0*/  HMMA.1688.F32.TF32 R12, R28, R208, R100 ;  /* 0x000000d01c0c723c */ /* 0x010ff60000081064 */
[----:B------:R-:W-:Y:S11]  /*1bcb0*/  @!UPT UIADD3 URZ, URZ, URZ, URZ ;  /* 0x0000003f3f3ff290 */ /* 0x000ff6000fffe03f */
[----:B------:R-:W-:Y:S02]  /*1bcc0*/  @!UPT UIADD3 URZ, URZ, URZ, URZ ;  /* 0x0000003f3f3ff290 */ /* 0x000fe4000fffe03f */
[----:B------:R-:W-:Y:S02]  /*1bcd0*/  IMAD.MOV.U32 R167, RZ, RZ, R12 ;  /* 0x000000ffffa77224 */ /* 0x000fe400078e000c */
[----:B------:R-:W-:Y:S02]  /*1bce0*/  IMAD.MOV.U32 R170, RZ, RZ, R13 ;  /* 0x000000ffffaa7224 */ /* 0x000fe400078e000d */
[----:B------:R-:W-:Y:S02]  /*1bcf0*/  IMAD.MOV.U32 R171, RZ, RZ, R14 ;  /* 0x000000ffffab7224 */ /* 0x000fe400078e000e */
[----:B------:R-:W-:Y:S02]  /*1bd00*/  IMAD.MOV.U32 R175, RZ, RZ, R15 ;  /* 0x000000ffffaf7224 */ /* 0x000fe400078e000f */
[C---:B------:R-:W-:Y:S08]  /*1bd10*/  HMMA.1688.F32.TF32 R12, R80.reuse, R184, R40 ;  /* 0x000000b8500c723c */ /* 0x040ff00000081028 */
[C---:B--2---:R-:W-:Y:S08]  /*1bd20*/  HMMA.1688.F32.TF32 R40, R80.reuse, R220, R32 ;  /* 0x000000dc5028723c */ /* 0x044ff00000081020 */
        /* <DEDUP_REMOVED lines=13> */
[----:B------:R-:W-:Y:S02]  /*1be00*/  STL.64 [R1+0xb0], R40 ;  /* 0x0000b02801007387 */ /* 0x000fe40000100a00 */
[----:B------:R-:W-:Y:S02]  /*1be10*/  HMMA.1688.F32.TF32 R4, R80, R192, R240 ;  /* 0x000000c05004723c */ /* 0x000fe400000810f0 */
[----:B------:R-:W-:Y:S05]  /*1be20*/  STL.64 [R1+0xb8], R42 ;  /* 0x0000b82a01007387 */ /* 0x000fea0000100a00 */
[----:B------:R-:W-:Y:S04]  /*1be30*/  STL.64 [R1+0xa0], R32 ;  /* 0x0000a02001007387 */ /* 0x000fe80000100a00 */
[----:B------:R-:W-:Y:S04]  /*1be40*/  STL.64 [R1+0xa8], R34 ;  /* 0x0000a82201007387 */ /* 0x000fe80000100a00 */
[----:B------:R-:W-:Y:S04]  /*1be50*/  STL.64 [R1+0x90], R12 ;  /* 0x0000900c01007387 */ /* 0x000fe80000100a00 */
[----:B------:R-:W-:Y:S04]  /*1be60*/  STL.64 [R1+0x98], R14 ;  /* 0x0000980e01007387 */ /* 0x000fe80000100a00 */
[----:B------:R1:W-:Y:S01]  /*1be70*/  STL.64 [R1+0x80], R8 ;  /* 0x0000800801007387 */ /* 0x0003e20000100a00 */
[C---:B------:R-:W-:Y:S03]  /*1be80*/  HMMA.1688.F32.TF32 R224, R28.reuse, R204, R224 ;  /* 0x000000cc1ce0723c */ /* 0x040fe600000810e0 */
[----:B------:R2:W-:Y:S04]  /*1be90*/  STL.64 [R1+0x88], R10 ;  /* 0x0000880a01007387 */ /* 0x0005e80000100a00 */
[----:B------:R-:W3:Y:S01]  /*1bea0*/  LDL.LU R244, [R1+0x2a0] ;  /* 0x0002a00001f47983 */ /* 0x000ee20000300800 */
[C---:B------:R-:W-:Y:S03]  /*1beb0*/  HMMA.1688.F32.TF32 R228, R28.reuse, R200, R228 ;  /* 0x000000c81ce4723c */ /* 0x040fe600000810e4 */
[----:B------:R-:W3:Y:S04]  /*1bec0*/  LDL.LU R245, [R1+0x2a4] ;  /* 0x0002a40001f57983 */ /* 0x000ee80000300800 */
[----:B------:R-:W3:Y:S01]  /*1bed0*/  LDL.LU R246, [R1+0x2a8] ;  /* 0x0002a80001f67983 */ /* 0x000ee20000300800 */
[C---:B------:R-:W-:Y:S03]  /*1bee0*/  HMMA.1688.F32.TF32 R232, R28.reuse, R196, R232 ;  /* 0x000000c41ce8723c */ /* 0x040fe600000810e8 */
[----:B------:R-:W3:Y:S05]  /*1bef0*/  LDL.LU R247, [R1+0x2ac] ;  /* 0x0002ac0001f77983 */ /* 0x000eea0000300800 */
[----:B------:R-:W-:Y:S01]  /*1bf00*/  HMMA.1688.F32.TF32 R28, R28, R192, R48 ;  /* 0x000000c01c1c723c */ /* 0x000fe20000081030 */
[----:B------:R-:W4:Y:S04]  /*1bf10*/  LDL.LU R48, [R1+0x2b0] ;  /* 0x0002b00001307983 */ /* 0x000f280000300800 */
[----:B------:R-:W4:Y:S04]  /*1bf20*/  LDL.LU R49, [R1+0x2b4] ;  /* 0x0002b40001317983 */ /* 0x000f280000300800 */
[----:B------:R-:W4:Y:S04]  /*1bf30*/  LDL.LU R50, [R1+0x2b8] ;  /* 0x0002b80001327983 */ /* 0x000f280000300800 */
[----:B------:R-:W4:Y:S01]  /*1bf40*/  LDL.LU R51, [R1+0x2bc] ;  /* 0x0002bc0001337983 */ /* 0x000f220000300800 */
        /* <DEDUP_REMOVED lines=12> */
[----:B-1----:R-:W3:Y:S04]  /*1c010*/  LDL.LU R8, [R1+0x190] ;  /* 0x0001900001087983 */ /* 0x002ee80000300800 */
[----:B------:R-:W3:Y:S04]  /*1c020*/  LDL.LU R9, [R1+0x194] ;  /* 0x0001940001097983 */ /* 0x000ee80000300800 */
[----:B--2---:R-:W3:Y:S04]  /*1c030*/  LDL.LU R10, [R1+0x198] ;  /* 0x00019800010a7983 */ /* 0x004ee80000300800 */
[----:B------:R-:W3:Y:S04]  /*1c040*/  LDL.LU R11, [R1+0x19c] ;  /* 0x00019c00010b7983 */ /* 0x000ee80000300800 */
        /* <DEDUP_REMOVED lines=36> */
[----:B------:R-:W-:Y:S04]  /*1c290*/  STL [R1+0xe68], R80 ;  /* 0x000e685001007387 */ /* 0x000fe80000100800 */
[----:B------:R-:W-:Y:S04]  /*1c2a0*/  STL [R1+0xe64], R81 ;  /* 0x000e645101007387 */ /* 0x000fe80000100800 */
[----:B------:R-:W-:Y:S04]  /*1c2b0*/  STL [R1+0xe60], R82 ;  /* 0x000e605201007387 */ /* 0x000fe80000100800 */
[----:B------:R2:W-:Y:S02]  /*1c2c0*/  STL [R1+0xe5c], R83 ;  /* 0x000e5c5301007387 */ /* 0x0005e40000100800 */
[C---:B--2---:R-:W-:Y:S02]  /*1c2d0*/  HMMA.1688.F32.TF32 R80, R16.reuse, R188, R248 ;  /* 0x000000bc1050723c */ /* 0x044fe400000810f8 */
[----:B------:R-:W2:Y:S06]  /*1c2e0*/  LDL.LU R248, [R1+0x4c0] ;  /* 0x0004c00001f87983 */ /* 0x000eac0000300800 */
[----:B---3--:R-:W-:Y:S11]  /*1c2f0*/  HMMA.1688.F32.TF32 R96, R16, R184, R96 ;  /* 0x000000b81060723c */ /* 0x008ff60000081060 */
[----:B------:R-:W-:Y:S04]  /*1c300*/  @!UPT UIADD3 URZ, URZ, URZ, URZ ;  /* 0x0000003f3f3ff290 */ /* 0x000fe8000fffe03f */
[----:B------:R1:W-:Y:S04]  /*1c310*/  STL.64 [R1+0x210], R80 ;  /* 0x0002105001007387 */ /* 0x0003e80000100a00 */
[----:B------:R3:W-:Y:S04]  /*1c320*/  STL.64 [R1+0x218], R82 ;  /* 0x0002185201007387 */ /* 0x0007e80000100a00 */
[----:B------:R-:W2:Y:S04]  /*1c330*/  LDL.LU R249, [R1+0x4c4] ;  /* 0x0004c40001f97983 */ /* 0x000ea80000300800 */
[----:B------:R-:W2:Y:S04]  /*1c340*/  LDL.LU R250, [R1+0x4c8] ;  /* 0x0004c80001fa7983 */ /* 0x000ea80000300800 */
[----:B------:R-:W2:Y:S01]  /*1c350*/  LDL.LU R251, [R1+0x4cc] ;  /* 0x0004cc0001fb7983 */ /* 0x000ea20000300800 */
[----:B-1----:R-:W-:-:S02]  /*1c360*/  IMAD.MOV.U32 R80, RZ, RZ, R96 ;  /* 0x000000ffff507224 */ /* 0x002fc400078e0060 */
[----:B------:R-:W-:Y:S01]  /*1c370*/  IMAD.MOV.U32 R81, RZ, RZ, R97 ;  /* 0x000000ffff517224 */ /* 0x000fe200078e0061 */
[----:B------:R-:W2:Y:S01]  /*1c380*/  LDL.LU R96, [R1+0x280] ;  /* 0x0002800001607983 */ /* 0x000ea20000300800 */
[----:B---3--:R-:W-:Y:S01]  /*1c390*/  IMAD.MOV.U32 R82, RZ, RZ, R98 ;  /* 0x000000ffff527224 */ /* 0x008fe200078e0062 */
[C---:B----4-:R-:W-:Y:S02]  /*1c3a0*/  HMMA.1688.F32.TF32 R236, R16.reuse, R220, R236 ;  /* 0x000000dc10ec723c */ /* 0x050fe400000810ec */
[----:B------:R-:W3:Y:S06]  /*1c3b0*/  LDL.LU R97, [R1+0x284] ;  /* 0x0002840001617983 */ /* 0x000eec0000300800 */
[C---:B------:R-:W-:Y:S01]  /*1c3c0*/  HMMA.1688.F32.TF32 R12, R16.reuse, R216, R12 ;  /* 0x000000d8100c723c */ /* 0x040fe2000008100c */
[----:B------:R-:W-:Y:S01]  /*1c3d0*/  IMAD.MOV.U32 R83, RZ, RZ, R99 ;  /* 0x000000ffff537224 */ /* 0x000fe200078e0063 */
[----:B------:R-:W3:Y:S04]  /*1c3e0*/  LDL.LU R98, [R1+0x288] ;  /* 0x0002880001627983 */ /* 0x000ee80000300800 */
[----:B------:R-:W3:Y:S09]  /*1c3f0*/  LDL.LU R99, [R1+0x28c] ;  /* 0x00028c0001637983 */ /* 0x000ef20000300800 */
[----:B------:R1:W-:Y:S04]  /*1c400*/  STL.64 [R1+0x1f0], R236 ;  /* 0x0001f0ec01007387 */ /* 0x0003e80000100a00 */
[----:B------:R4:W-:Y:S04]  /*1c410*/  STL.64 [R1+0x1f8], R238 ;  /* 0x0001f8ee01007387 */ /* 0x0009e80000100a00 */
[----:B-1----:R-:W2:Y:S04]  /*1c420*/  LDL.LU R236, [R1+0x270] ;  /* 0x0002700001ec7983 */ /* 0x002ea80000300800 */
[----:B------:R-:W2:Y:S04]  /*1c430*/  LDL.LU R237, [R1+0x274] ;  /* 0x0002740001ed7983 */ /* 0x000ea80000300800 */
[----:B----4-:R-:W4:Y:S04]  /*1c440*/  LDL.LU R238, [R1+0x278] ;  /* 0x0002780001ee7983 */ /* 0x010f280000300800 */
[----:B------:R-:W4:Y:S04]  /*1c450*/  LDL.LU R239, [R1+0x27c] ;  /* 0x00027c0001ef7983 */ /* 0x000f280000300800 */
[----:B------:R-:W-:Y:S04]  /*1c460*/  STL.64 [R1+0x1e0], R12 ;  /* 0x0001e00c01007387 */ /* 0x000fe80000100a00 */
[----:B------:R1:W-:Y:S04]  /*1c470*/  STL.64 [R1+0x1e8], R14 ;  /* 0x0001e80e01007387 */ /* 0x0003e80000100a00 */
[----:B-1----:R-:W2:Y:S04]  /*1c480*/  LDL.LU.64 R14, [R1+0xfa8] ;  /* 0x000fa800010e7983 */ /* 0x002ea80000300a00 */
[----:B------:R-:W2:Y:S01]  /*1c490*/  LDL.LU.64 R12, [R1+0xfa0] ;  /* 0x000fa000010c7983 */ /* 0x000ea20000300a00 */
[C---:B------:R-:W-:Y:S08]  /*1c4a0*/  HMMA.1688.F32.TF32 R144, R16.reuse, R212, R144 ;  /* 0x000000d41090723c */ /* 0x040ff00000081090 */
[C---:B------:R-:W-:Y:S08]  /*1c4b0*/  HMMA.1688.F32.TF32 R44, R16.reuse, R208, R44 ;  /* 0x000000d0102c723c */ /* 0x040ff0000008102c */
[C---:B------:R-:W-:Y:S08]  /*1c4c0*/  HMMA.1688.F32.TF32 R40, R16.reuse, R204, R40 ;  /* 0x000000cc1028723c */ /* 0x040ff00000081028 */
[C---:B------:R-:W-:Y:S08]  /*1c4d0*/  HMMA.1688.F32.TF32 R32, R16.reuse, R200, R32 ;  /* 0x000000c81020723c */ /* 0x040ff00000081020 */
[C---:B------:R-:W-:Y:S01]  /*1c4e0*/  HMMA.1688.F32.TF32 R8, R16.reuse, R196, R8 ;  /* 0x000000c41008723c */ /* 0x040fe20000081008 */
[----:B------:R-:W-:Y:S07]  /*1c4f0*/  STL.64 [R1+0x1d0], R144 ;  /* 0x0001d09001007387 */ /* 0x000fee0000100a00 */
[----:B------:R-:W-:Y:S01]  /*1c500*/  HMMA.1688.F32.TF32 R16, R16, R192, R4 ;  /* 0x000000c01010723c */ /* 0x000fe20000081004 */
[----:B------:R1:W-:Y:S04]  /*1c510*/  STL.64 [R1+0x1d8], R146 ;  /* 0x0001d89201007387 */ /* 0x0003e80000100a00 */
[----:B-1----:R-:W3:Y:S04]  /*1c520*/  LDL.LU.64 R146, [R1+0xf98] ;  /* 0x000f980001927983 */ /* 0x002ee80000300a00 */
[----:B------:R-:W3:Y:S04]  /*1c530*/  LDL.LU.64 R144, [R1+0xf90] ;  /* 0x000f900001907983 */ /* 0x000ee80000300a00 */
[----:B------:R-:W-:Y:S04]  /*1c540*/  STL.64 [R1+0x1c0], R44 ;  /* 0x0001c02c01007387 */ /* 0x000fe80000100a00 */
[----:B------:R1:W-:Y:S04]  /*1c550*/  STL.64 [R1+0x1c8], R46 ;  /* 0x0001c82e01007387 */ /* 0x0003e80000100a00 */
[----:B-1----:R-:W3:Y:S04]  /*1c560*/  LDL.LU.64 R46, [R1+0xf88] ;  /* 0x000f8800012e7983 */ /* 0x002ee80000300a00 */
        /* <DEDUP_REMOVED lines=9> */
[----:B------:R-:W3:Y:S04]  /*1c600*/  LDL.LU.64 R6, [R1+0xf68] ;  /* 0x000f680001067983 */ /* 0x000ee80000300a00 */
[----:B------:R1:W-:Y:S04]  /*1c610*/  STL.64 [R1+0x180], R16 ;  /* 0x0001801001007387 */ /* 0x0003e80000100a00 */
[----:B------:R1:W-:Y:S04]  /*1c620*/  STL.64 [R1+0x188], R18 ;  /* 0x0001881201007387 */ /* 0x0003e80000100a00 */
[----:B-1----:R-:W3:Y:S04]  /*1c630*/  LDL.LU R16, [R1+0x4d0] ;  /* 0x0004d00001107983 */ /* 0x002ee80000300800 */
[----:B------:R-:W3:Y:S04]  /*1c640*/  LDL.LU R17, [R1+0x4d4] ;  /* 0x0004d40001117983 */ /* 0x000ee80000300800 */
[----:B------:R-:W3:Y:S04]  /*1c650*/  LDL.LU R18, [R1+0x4d8] ;  /* 0x0004d80001127983 */ /* 0x000ee80000300800 */
[----:B------:R-:W3:Y:S01]  /*1c660*/  LDL.LU R19, [R1+0x4dc] ;  /* 0x0004dc0001137983 */ /* 0x000ee20000300800 */
[C---:B--2---:R-:W-:Y:S11]  /*1c670*/  HMMA.1688.F32.TF32 R240, R12.reuse, R188, R240 ;  /* 0x000000bc0cf0723c */ /* 0x044ff600000810f0 */
[----:B------:R-:W-:Y:S11]  /*1c680*/  @!UPT UIADD3 URZ, URZ, URZ, URZ ;  /* 0x0000003f3f3ff290 */ /* 0x000ff6000fffe03f */
[----:B------:R-:W-:Y:S01]  /*1c690*/  @!UPT UIADD3 URZ, URZ, URZ, URZ ;  /* 0x0000003f3f3ff290 */ /* 0x000fe2000fffe03f */
[----:B------:R-:W-:Y:S04]  /*1c6a0*/  STL.64 [R1+0x2e0], R240 ;  /* 0x0002e0f001007387 */ /* 0x000fe80000100a00 */
[----:B------:R1:W-:Y:S04]  /*1c6b0*/  STL.64 [R1+0x2e8], R242 ;  /* 0x0002e8f201007387 */ /* 0x0003e80000100a00 */
[----:B-1----:R-:W2:Y:S01]  /*1c6c0*/  LDL.LU.64 R242, [R1+0xf60] ;  /* 0x000f600001f27983 */ /* 0x002ea20000300a00 */
[C---:B------:R-:W-:Y:S03]  /*1c6d0*/  HMMA.1688.F32.TF32 R100, R12.reuse, R220, R100 ;  /* 0x000000dc0c64723c */ /* 0x040fe60000081064 */
[----:B------:R-:W4:Y:S05]  /*1c6e0*/  LDL.LU.64 R240, [R1+0xf58] ;  /* 0x000f580001f07983 */ /* 0x000f2a0000300a00 */
[C---:B------:R-:W-:Y:S08]  /*1c6f0*/  HMMA.1688.F32.TF32 R48, R12.reuse, R216, R48 ;  /* 0x000000d80c30723c */ /* 0x040ff00000081030 */
[C---:B---3--:R-:W-:Y:S11]  /*1c700*/  HMMA.1688.F32.TF32 R16, R12.reuse, R184, R16 ;  /* 0x000000b80c10723c */ /* 0x048ff60000081010 */
[----:B------:R-:W-:Y:S11]  /*1c710*/  @!UPT UIADD3 URZ, URZ, URZ, URZ ;  /* 0x0000003f3f3ff290 */ /* 0x000ff6000fffe03f */
[----:B------:R-:W-:Y:S01]  /*1c720*/  @!UPT UIADD3 URZ, URZ, URZ, URZ ;  /* 0x0000003f3f3ff290 */ /* 0x000fe2000fffe03f */
[----:B------:R-:W-:Y:S04]  /*1c730*/  STL.64 [R1+0x2d0], R16 ;  /* 0x0002d01001007387 */ /* 0x000fe80000100a00 */
[----:B------:R1:W-:Y:S02]  /*1c740*/  STL.64 [R1+0x2d8], R18 ;  /* 0x0002d81201007387 */ /* 0x0003e40000100a00 */
[----:B-1----:R-:W-:Y:S02]  /*1c750*/  HMMA.1688.F32.TF32 R16, R12, R212, R244 ;  /* 0x000000d40c10723c */ /* 0x002fe400000810f4 */
[----:B------:R-:W-:Y:S04]  /*1c760*/  STL.64 [R1+0x2c0], R100 ;  /* 0x0002c06401007387 */ /* 0x000fe80000100a00 */
[----:B------:R-:W-:Y:S04]  /*1c770*/  STL.64 [R1+0x2c8], R102 ;  /* 0x0002c86601007387 */ /* 0x000fe80000100a00 */
[----:B------:R-:W-:Y:S04]  /*1c780*/  STL.64 [R1+0x2b0], R48 ;  /* 0x0002b03001007387 */ /* 0x000fe80000100a00 */
[----:B------:R-:W-:Y:S09]  /*1c790*/  STL.64 [R1+0x2b8], R50 ;  /* 0x0002b83201007387 */ /* 0x000ff20000100a00 */
[----:B------:R1:W-:Y:S04]  /*1c7a0*/  STL.64 [R1+0x2a0], R16 ;  /* 0x0002a01001007387 */ /* 0x0003e80000100a00 */
[----:B------:R-:W3:Y:S04]  /*1c7b0*/  LDL.LU R244, [R1+0x260] ;  /* 0x0002600001f47983 */ /* 0x000ee80000300800 */
[----:B------:R-:W3:Y:S04]  /*1c7c0*/  LDL.LU R245, [R1+0x264] ;  /* 0x0002640001f57983 */ /* 0x000ee80000300800 */
[----:B------:R-:W3:Y:S04]  /*1c7d0*/  LDL.LU R246, [R1+0x268] ;  /* 0x0002680001f67983 */ /* 0x000ee80000300800 */
[----:B------:R-:W3:Y:S01]  /*1c7e0*/  LDL.LU R247, [R1+0x26c] ;  /* 0x00026c0001f77983 */ /* 0x000ee20000300800 */
[----:B------:R-:W-:-:S02]  /*1c7f0*/  IMAD.MOV.U32 R40, RZ, RZ, R18 ;  /* 0x000000ffff287224 */ /* 0x000fc400078e0012 */
[----:B------:R-:W-:Y:S02]  /*1c800*/  IMAD.MOV.U32 R41, RZ, RZ, R19 ;  /* 0x000000ffff297224 */ /* 0x000fe400078e0013 */
[----:B-1----:R-:W-:Y:S03]  /*1c810*/  HMMA.1688.F32.TF32 R16, R12, R208, R248 ;  /* 0x000000d00c10723c */ /* 0x002fe600000810f8 */
[----:B------:R-:W-:Y:S04]  /*1c820*/  STL [R1+0xe58], R41 ;  /* 0x000e582901007387 */ /* 0x000fe80000100800 */
[----:B------:R-:W-:Y:S04]  /*1c830*/  STL [R1+0xe54], R40 ;  /* 0x000e542801007387 */ /* 0x000fe80000100800 */
[----:B------:R-:W3:Y:S11]  /*1c840*/  LDL.LU R100, [R1+0x240] ;  /* 0x0002400001647983 */ /* 0x000ef60000300800 */
[----:B------:R-:W-:Y:S01]  /*1c850*/  @!UPT UIADD3 URZ, URZ, URZ, URZ ;  /* 0x0000003f3f3ff290 */ /* 0x000fe2000fffe03f */
[----:B------:R-:W-:Y:S04]  /*1c860*/  STL.64 [R1+0x290], R16 ;  /* 0x0002901001007387 */ /* 0x000fe80000100a00 */
[----:B------:R1:W-:Y:S01]  /*1c870*/  STL.64 [R1+0x298], R18 ;  /* 0x0002981201007387 */ /* 0x0003e20000100a00 */
[----:B------:R-:W-:-:S03]  /*1c880*/  IMAD.MOV.U32 R103, RZ, RZ, R2 ;  /* 0x000000ffff677224 */ /* 0x000fc600078e0002 */
[----:B------:R-:W3:Y:S01]  /*1c890*/  LDL.LU R101, [R1+0x244] ;  /* 0x0002440001657983 */ /* 0x000ee20000300800 */
[C---:B-1----:R-:W-:Y:S11]  /*1c8a0*/  HMMA.1688.F32.TF32 R16, R12.reuse, R204, R96 ;  /* 0x000000cc0c10723c */ /* 0x042ff60000081060 */
[----:B------:R-:W-:Y:S11]  /*1c8b0*/  @!UPT UIADD3 URZ, URZ, URZ, URZ ;  /* 0x0000003f3f3ff290 */ /* 0x000ff6000fffe03f */
[----:B------:R-:W-:Y:S02]  /*1c8c0*/  @!UPT UIADD3 URZ, URZ, URZ, URZ ;  /* 0x0000003f3f3ff290 */ /* 0x000fe4000fffe03f */
[----:B------:R-:W-:Y:S02]  /*1c8d0*/  IMAD.MOV.U32 R44, RZ, RZ, R16 ;  /* 0x000000ffff2c7224 */ /* 0x000fe400078e0010 */
[----:B------:R-:W-:Y:S02]  /*1c8e0*/  IMAD.MOV.U32 R45, RZ, RZ, R17 ;  /* 0x000000ffff2d7224 */ /* 0x000fe400078e0011 */
[----:B------:R-:W-:Y:S02]  /*1c8f0*/  IMAD.MOV.U32 R2, RZ, RZ, R19 ;  /* 0x000000ffff027224 */ /* 0x000fe400078e0013 */
[----:B--2---:R-:W-:Y:S02]  /*1c900*/  IMAD.MOV.U32 R102, RZ, RZ, R242 ;  /* 0x000000ffff667224 */ /* 0x004fe400078e00f2 */
[----:B------:R-:W-:Y:S02]  /*1c910*/  IMAD.MOV.U32 R242, RZ, RZ, R18 ;  /* 0x000000fffff27224 */ /* 0x000fe400078e0012 */
[----:B----4-:R-:W-:Y:S11]  /*1c920*/  HMMA.1688.F32.TF32 R16, R12, R200, R236 ;  /* 0x000000c80c10723c */ /* 0x010ff600000810ec */
[----:B------:R-:W-:Y:S11]  /*1c930*/  @!UPT UIADD3 URZ, URZ, URZ, URZ ;  /* 0x0000003f3f3ff290 */ /* 0x000ff6000fffe03f */
[----:B------:R-:W-:Y:S01]  /*1c940*/  @!UPT UIADD3 URZ, URZ, URZ, URZ ;  /* 0x0000003f3f3ff290 */ /* 0x000fe2000fffe03f */
[----:B------:R3:W-:Y:S04]  /*1c950*/  STL.64 [R1+0x270], R16 ;  /* 0x0002701001007387 */ /* 0x0007e80000100a00 */
        /* <DEDUP_REMOVED lines=16> */
[----:B------:R-:W-:Y:S02]  /*1ca60*/  IMAD.MOV.U32 R40, RZ, RZ, R19 ;  /* 0x000000ffff287224 */ /* 0x000fe400078e0013 */
[----:B---3--:R-:W-:Y:S07]  /*1ca70*/  HMMA.1688.F32.TF32 R16, R12, R196, R244 ;  /* 0x000000c40c10723c */ /* 0x008fee00000810f4 */
[----:B------:R-:W-:Y:S02]  /*1ca80*/  IMAD.MOV.U32 R244, RZ, RZ, R243 ;  /* 0x000000fffff47224 */ /* 0x000fe400078e00f3 */
[----:B------:R-:W3:Y:S01]  /*1ca90*/  LDL.LU R243, [R1+0xf50] ;  /* 0x000f500001f37983 */ /* 0x000ee20000300800 */
[----:B------:R-:W-:-:S03]  /*1caa0*/  IMAD.MOV.U32 R245, RZ, RZ, R241 ;  /* 0x000000fffff57224 */ /* 0x000fc600078e00f1 */
[----:B------:R-:W3:Y:S04]  /*1cab0*/  LDL.LU R241, [R1+0xf4c] ;  /* 0x000f4c0001f17983 */ /* 0x000ee80000300800 */
[----:B------:R-:W3:Y:S04]  /*1cac0*/  LDL.LU R246, [R1+0x438] ;  /* 0x0004380001f67983 */ /* 0x000ee80000300800 */
[----:B------:R-:W3:Y:S01]  /*1cad0*/  LDL.LU R247, [R1+0x43c] ;  /* 0x00043c0001f77983 */ /* 0x000ee20000300800 */
[----:B------:R-:W-:Y:S02]  /*1cae0*/  IMAD.MOV.U32 R239, RZ, RZ, R240 ;  /* 0x000000ffffef7224 */ /* 0x000fe400078e00f0 */
[----:B------:R-:W-:-:S02]  /*1caf0*/  IMAD.MOV.U32 R240, RZ, RZ, R16 ;  /* 0x000000fffff07224 */ /* 0x000fc400078e0010 */
[----:B------:R-:W-:Y:S02]  /*1cb00*/  IMAD.MOV.U32 R37, RZ, RZ, R17 ;  /* 0x000000ffff257224 */ /* 0x000fe400078e0011 */
[----:B------:R-:W-:Y:S02]  /*1cb10*/  IMAD.MOV.U32 R36, RZ, RZ, R18 ;  /* 0x000000ffff247224 */ /* 0x000fe400078e0012 */
[----:B------:R-:W-:Y:S01]  /*1cb20*/  IMAD.MOV.U32 R33, RZ, RZ, R19 ;  /* 0x000000ffff217224 */ /* 0x000fe200078e0013 */
[----:B------:R-:W-:Y:S01]  /*1cb30*/  HMMA.1688.F32.TF32 R12, R12, R192, R100 ;  /* 0x000000c00c0c723c */ /* 0x000fe20000081064 */
[----:B------:R-:W3:Y:S07]  /*1cb40*/  LDL.LU R100, [R1+0x420] ;  /* 0x0004200001647983 */ /* 0x000eee0000300800 */
[C---:B--2---:R-:W-:Y:S11]  /*1cb50*/  HMMA.1688.F32.TF32 R16, R20.reuse, R188, R48 ;  /* 0x000000bc1410723c */ /* 0x044ff60000081030 */
[----:B------:R-:W-:Y:S11]  /*1cb60*/  @!UPT UIADD3 URZ, URZ, URZ, URZ ;  /* 0x0000003f3f3ff290 */ /* 0x000ff6000fffe03f */
[----:B------:R-:W-:Y:S01]  /*1cb70*/  @!UPT UIADD3 URZ, URZ, URZ, URZ ;  /* 0x0000003f3f3ff290 */ /* 0x000fe2000fffe03f */
[----:B------:R-:W-:Y:S04]  /*1cb80*/  STL.64 [R1+0x320], R16 ;  /* 0x0003201001007387 */ /* 0x000fe80000100a00 */
[----:B------:R4:W-:Y:S04]  /*1cb90*/  STL.64 [R1+0x328], R18 ;  /* 0x0003281201007387 */ /* 0x0009e80000100a00 */
[----:B------:R-:W2:Y:S04]  /*1cba0*/  LDL.LU R101, [R1+0x424] ;  /* 0x0004240001657983 */ /* 0x000ea80000300800 */
[----:B------:R-:W2:Y:S01]  /*1cbb0*/  LDL.LU R102, [R1+0x428] ;  /* 0x0004280001667983 */ /* 0x000ea20000300800 */
[C---:B----4-:R-:W-:Y:S03]  /*1cbc0*/  HMMA.1688.F32.TF32 R16, R20.reuse, R184, R248 ;  /* 0x000000b81410723c */ /* 0x050fe600000810f8 */
[----:B------:R-:W2:Y:S04]  /*1cbd0*/  LDL.LU R103, [R1+0x42c] ;  /* 0x00042c0001677983 */ /* 0x000ea80000300800 */
[----:B------:R-:W4:Y:S11]  /*1cbe0*/  LDL.LU R48, [R1+0x3d0] ;  /* 0x0003d00001307983 */ /* 0x000f360000300800 */
[----:B------:R-:W-:Y:S05]  /*1cbf0*/  @!UPT UIADD3 URZ, URZ, URZ, URZ ;  /* 0x0000003f3f3ff290 */ /* 0x000fea000fffe03f */
[----:B------:R-:W-:Y:S04]  /*1cc00*/  STL.64 [R1+0x370], R16 ;  /* 0x0003701001007387 */ /* 0x000fe80000100a00 */
[----:B------:R1:W-:Y:S04]  /*1cc10*/  STL.64 [R1+0x378], R18 ;  /* 0x0003781201007387 */ /* 0x0003e80000100a00 */
[----:B------:R-:W4:Y:S04]  /*1cc20*/  LDL.LU R49, [R1+0x3d4] ;  /* 0x0003d40001317983 */ /* 0x000f280000300800 */
[----:B------:R-:W4:Y:S01]  /*1cc30*/  LDL.LU R50, [R1+0x3d8] ;  /* 0x0003d80001327983 */ /* 0x000f220000300800 */
[C---:B-1----:R-:W-:Y:S03]  /*1cc40*/  HMMA.1688.F32.TF32 R16, R20.reuse, R220, R96 ;  /* 0x000000dc1410723c */ /* 0x042fe60000081060 */
[----:B------:R-:W4:Y:S04]  /*1cc50*/  LDL.LU R51, [R1+0x3dc] ;  /* 0x0003dc0001337983 */ /* 0x000f280000300800 */
        /* <DEDUP_REMOVED lines=10> */
[----:B------:R1:W-:Y:S04]  /*1cd00*/  STL.64 [R1+0x450], R16 ;  /* 0x0004501001007387 */ /* 0x0003e80000100a00 */
[----:B------:R1:W-:Y:S04]  /*1cd10*/  STL.64 [R1+0x458], R18 ;  /* 0x0004581201007387 */ /* 0x0003e80000100a00 */
[----:B------:R-:W4:Y:S04]  /*1cd20*/  LDL.LU R97, [R1+0x364] ;  /* 0x0003640001617983 */ /* 0x000f280000300800 */
[----:B------:R-:W4:Y:S04]  /*1cd30*/  LDL.LU R98, [R1+0x368] ;  /* 0x0003680001627983 */ /* 0x000f280000300800 */
[----:B------:R-:W4:Y:S04]  /*1cd40*/  LDL.LU R99, [R1+0x36c] ;  /* 0x00036c0001637983 */ /* 0x000f280000300800 */
[----:B-1----:R-:W4:Y:S04]  /*1cd50*/  LDL.LU R16, [R1+0x170] ;  /* 0x0001700001107983 */ /* 0x002f280000300800 */
[----:B------:R-:W4:Y:S01]  /*1cd60*/  LDL.LU R17, [R1+0x174] ;  /* 0x0001740001117983 */ /* 0x000f220000300800 */
[----:B---3--:R-:W-:Y:S07]  /*1cd70*/  HMMA.1688.F32.TF32 R236, R20, R212, R244 ;  /* 0x000000d414ec723c */ /* 0x008fee00000810f4 */
[----:B------:R-:W-:-:S02]  /*1cd80*/  IMAD.MOV.U32 R244, RZ, RZ, R6 ;  /* 0x000000fffff47224 */ /* 0x000fc400078e0006 */
[----:B------:R-:W-:Y:S11]  /*1cd90*/  IMAD.MOV.U32 R245, RZ, RZ, R252 ;  /* 0x000000fffff57224 */ /* 0x000ff600078e00fc */
[----:B------:R-:W-:Y:S03]  /*1cda0*/  @!UPT UIADD3 URZ, URZ, URZ, URZ ;  /* 0x0000003f3f3ff290 */ /* 0x000fe6000fffe03f */
[----:B------:R1:W-:Y:S04]  /*1cdb0*/  STL.64 [R1+0x430], R236 ;  /* 0x000430ec01007387 */ /* 0x0003e80000100a00 */
[----:B------:R-:W3:Y:S04]  /*1cdc0*/  LDL.LU R6, [R1+0xf48] ;  /* 0x000f480001067983 */ /* 0x000ee80000300800 */
[----:B------:R-:W3:Y:S01]  /*1cdd0*/  LDL.LU R252, [R1+0xf44] ;  /* 0x000f440001fc7983 */ /* 0x000ee20000300800 */
[----:B------:R-:W-:-:S03]  /*1cde0*/  IMAD.MOV.U32 R18, RZ, RZ, R3 ;  /* 0x000000ffff127224 */ /* 0x000fc600078e0003 */
[----:B------:R-:W3:Y:S01]  /*1cdf0*/  LDL.LU R246, [R1+0x138] ;  /* 0x0001380001f67983 */ /* 0x000ee20000300800 */
[----:B------:R-:W-:Y:S02]  /*1ce00*/  IMAD.MOV.U32 R19, RZ, RZ, R0 ;  /* 0x000000ffff137224 */ /* 0x000fe400078e0000 */
[----:B------:R-:W-:Y:S01]  /*1ce10*/  IMAD.MOV.U32 R3, RZ, RZ, R238 ;  /* 0x000000ffff037224 */ /* 0x000fe200078e00ee */
[----:B------:R-:W3:Y:S01]  /*1ce20*/  LDL.LU R247, [R1+0x13c] ;  /* 0x00013c0001f77983 */ /* 0x000ee20000300800 */
[----:B------:R-:W-:-:S03]  /*1ce30*/  IMAD.MOV.U32 R0, RZ, RZ, R239 ;  /* 0x000000ffff007224 */ /* 0x000fc600078e00ef */
[----:B-1----:R-:W3:Y:S04]  /*1ce40*/  LDL.LU R236, [R1+0x350] ;  /* 0x0003500001ec7983 */ /* 0x002ee80000300800 */
[----:B------:R-:W3:Y:S01]  /*1ce50*/  LDL.LU R237, [R1+0x354] ;  /* 0x0003540001ed7983 */ /* 0x000ee20000300800 */
[C---:B--2---:R-:W-:Y:S08]  /*1ce60*/  HMMA.1688.F32.TF32 R100, R20.reuse, R208, R100 ;  /* 0x000000d01464723c */ /* 0x044ff00000081064 */
[C---:B----4-:R-:W-:Y:S11]  /*1ce70*/  HMMA.1688.F32.TF32 R48, R20.reuse, R204, R48 ;  /* 0x000000cc1430723c */ /* 0x050ff60000081030 */
[----:B------:R-:W-:Y:S05]  /*1ce80*/  @!UPT UIADD3 URZ, URZ, URZ, URZ ;  /* 0x0000003f3f3ff290 */ /* 0x000fea000fffe03f */
[----:B------:R-:W-:Y:S02]  /*1ce90*/  IMAD.MOV.U32 R220, RZ, RZ, R102 ;  /* 0x000000ffffdc7224 */ /* 0x000fe400078e0066 */
[----:B------:R-:W-:Y:S02]  /*1cea0*/  IMAD.MOV.U32 R217, RZ, RZ, R103 ;  /* 0x000000ffffd97224 */ /* 0x000fe400078e0067 */
[----:B------:R-:W-:Y:S01]  /*1ceb0*/  IMAD.MOV.U32 R221, RZ, RZ, R101 ;  /* 0x000000ffffdd7224 */ /* 0x000fe200078e0065 */
[----:B------:R-:W-:Y:S03]  /*1cec0*/  HMMA.1688.F32.TF32 R248, R20, R200, R248 ;  /* 0x000000c814f8723c */ /* 0x000fe600000810f8 */
[----:B------:R-:W-:Y:S02]  /*1ced0*/  IMAD.MOV.U32 R212, RZ, RZ, R50 ;  /* 0x000000ffffd47224 */ /* 0x000fe400078e0032 */
[----:B------:R-:W-:-:S02]  /*1cee0*/  IMAD.MOV.U32 R209, RZ, RZ, R51 ;  /* 0x000000ffffd17224 */ /* 0x000fc400078e0033 */
[----:B------:R-:W-:Y:S02]  /*1cef0*/  IMAD.MOV.U32 R216, RZ, RZ, R48 ;  /* 0x000000ffffd87224 */ /* 0x000fe400078e0030 */
[----:B------:R-:W-:Y:S01]  /*1cf00*/  IMAD.MOV.U32 R213, RZ, RZ, R49 ;  /* 0x000000ffffd57224 */ /* 0x000fe200078e0031 */
[C---:B------:R-:W-:Y:S11]  /*1cf10*/  HMMA.1688.F32.TF32 R96, R20.reuse, R196, R96 ;  /* 0x000000c41460723c */ /* 0x040ff60000081060 */
[----:B------:R-:W-:Y:S03]  /*1cf20*/  @!UPT UIADD3 URZ, URZ, URZ, URZ ;  /* 0x0000003f3f3ff290 */ /* 0x000fe6000fffe03f */
[----:B------:R-:W-:Y:S02]  /*1cf30*/  IMAD.MOV.U32 R204, RZ, RZ, R250 ;  /* 0x000000ffffcc7224 */ /* 0x000fe400078e00fa */
[----:B------:R-:W-:Y:S02]  /*1cf40*/  IMAD.MOV.U32 R201, RZ, RZ, R251 ;  /* 0x000000ffffc97224 */ /* 0x000fe400078e00fb */
[----:B------:R-:W-:Y:S02]  /*1cf50*/  IMAD.MOV.U32 R208, RZ, RZ, R248 ;  /* 0x000000ffffd07224 */ /* 0x000fe400078e00f8 */
[----:B------:R-:W-:Y:S01]  /*1cf60*/  IMAD.MOV.U32 R205, RZ, RZ, R249 ;  /* 0x000000ffffcd7224 */ /* 0x000fe200078e00f9 */
[----:B------:R-:W-:Y:S07]  /*1cf70*/  HMMA.1688.F32.TF32 R16, R20, R192, R16 ;  /* 0x000000c01410723c */ /* 0x000fee0000081010 */
[----:B------:R-:W-:-:S02]  /*1cf80*/  IMAD.MOV.U32 R20, RZ, RZ, R7 ;  /* 0x000000ffff147224 */ /* 0x000fc400078e0007 */
[----:B------:R-:W-:Y:S02]  /*1cf90*/  IMAD.MOV.U32 R21, RZ, RZ, R10 ;  /* 0x000000ffff157224 */ /* 0x000fe400078e000a */
[----:B------:R-:W-:Y:S02]  /*1cfa0*/  IMAD.MOV.U32 R196, RZ, RZ, R98 ;  /* 0x000000ffffc47224 */ /* 0x000fe400078e0062 */
[----:B------:R-:W-:Y:S02]  /*1cfb0*/  IMAD.MOV.U32 R189, RZ, RZ, R99 ;  /* 0x000000ffffbd7224 */ /* 0x000fe400078e0063 */
[----:B------:R-:W-:Y:S02]  /*1cfc0*/  IMAD.MOV.U32 R200, RZ, RZ, R96 ;  /* 0x000000ffffc87224 */ /* 0x000fe400078e0060 */
[----:B------:R-:W-:Y:S02]  /*1cfd0*/  IMAD.MOV.U32 R197, RZ, RZ, R97 ;  /* 0x000000ffffc57224 */ /* 0x000fe400078e0061 */
[----:B------:R-:W-:-:S02]  /*1cfe0*/  IMAD.MOV.U32 R22, RZ, RZ, R11 ;  /* 0x000000ffff167224 */ /* 0x000fc400078e000b */
[----:B---3--:R-:W-:Y:S02]  /*1cff0*/  IMAD.MOV.U32 R238, RZ, RZ, R6 ;  /* 0x000000ffffee7224 */ /* 0x008fe400078e0006 */
[----:B------:R-:W2:Y:S01]  /*1d000*/  LDL.LU R6, [R1+0xf40] ;  /* 0x000f400001067983 */ /* 0x000ea20000300800 */
[----:B------:R-:W-:Y:S02]  /*1d010*/  IMAD.MOV.U32 R239, RZ, RZ, R252 ;  /* 0x000000ffffef7224 */ /* 0x000fe400078e00fc */
[----:B------:R-:W-:Y:S01]  /*1d020*/  IMAD.MOV.U32 R252, RZ, RZ, R100 ;  /* 0x000000fffffc7224 */ /* 0x000fe200078e0064 */
[----:B------:R-:W3:Y:S04]  /*1d030*/  LDL.LU.64 R102, [R1+0xf38] ;  /* 0x000f380001667983 */ /* 0x000ee80000300a00 */
[----:B------:R-:W3:Y:S04]  /*1d040*/  LDL.LU.64 R100, [R1+0xf30] ;  /* 0x000f300001647983 */ /* 0x000ee80000300a00 */
[----:B------:R-:W4:Y:S04]  /*1d050*/  LDL.LU.64 R50, [R1+0xf28] ;  /* 0x000f280001327983 */ /* 0x000f280000300a00 */
[----:B------:R-:W4:Y:S04]  /*1d060*/  LDL.LU.64 R48, [R1+0xf20] ;  /* 0x000f200001307983 */ /* 0x000f280000300a00 */
[----:B------:R-:W2:Y:S04]  /*1d070*/  LDL.LU.64 R250, [R1+0xf18] ;  /* 0x000f180001fa7983 */ /* 0x000ea80000300a00 */
[----:B------:R-:W2:Y:S04]  /*1d080*/  LDL.LU.64 R248, [R1+0xf10] ;  /* 0x000f100001f87983 */ /* 0x000ea80000300a00 */
[----:B------:R-:W2:Y:S04]  /*1d090*/  LDL.LU.64 R98, [R1+0xf08] ;  /* 0x000f080001627983 */ /* 0x000ea80000300a00 */
[----:B------:R-:W2:Y:S04]  /*1d0a0*/  LDL.LU.64 R96, [R1+0xf00] ;  /* 0x000f000001607983 */ /* 0x000ea80000300a00 */
[----:B------:R-:W2:Y:S04]  /*1d0b0*/  LDL.LU R7, [R1+0xef8] ;  /* 0x000ef80001077983 */ /* 0x000ea80000300800 */
[----:B------:R-:W3:Y:S04]  /*1d0c0*/  LDL.LU R10, [R1+0xef4] ;  /* 0x000ef400010a7983 */ /* 0x000ee80000300800 */
[----:B------:R-:W3:Y:S01]  /*1d0d0*/  LDL.LU R11, [R1+0xef0] ;  /* 0x000ef000010b7983 */ /* 0x000ee20000300800 */
[----:B------:R-:W-:-:S02]  /*1d0e0*/  IMAD.MOV.U32 R9, RZ, RZ, R12 ;  /* 0x000000ffff097224 */ /* 0x000fc400078e000c */
[----:B------:R-:W-:Y:S01]  /*1d0f0*/  IMAD.MOV.U32 R8, RZ, RZ, R13 ;  /* 0x000000ffff087224 */ /* 0x000fe200078e000d */
[----:B------:R-:W-:Y:S01]  /*1d100*/  LDS R12, [R243+0x6000] ;  /* 0x00600000f30c7984 */ /* 0x000fe20000000800 */
[----:B------:R-:W-:Y:S02]  /*1d110*/  IMAD.MOV.U32 R5, RZ, RZ, R14 ;  /* 0x000000ffff057224 */ /* 0x000fe400078e000e */
[----:B------:R-:W-:Y:S01]  /*1d120*/  IMAD.MOV.U32 R4, RZ, RZ, R15 ;  /* 0x000000ffff047224 */ /* 0x000fe200078e000f */
[----:B------:R-:W-:Y:S04]  /*1d130*/  LDS R14, [R243+0x7000] ;  /* 0x00700000f30e7984 */ /* 0x000fe80000000800 */
[----:B------:R-:W-:Y:S04]  /*1d140*/  LDS R13, [R241+0x6000] ;  /* 0x00600000f10d7984 */ /* 0x000fe80000000800 */
[----:B------:R-:W2:Y:S04]  /*1d150*/  LDS R15, [R241+0x7000] ;  /* 0x00700000f10f7984 */ /* 0x000ea80000000800 */
[----:B------:R-:W4:Y:S01]  /*1d160*/  LDL.LU R23, [R1+0x11c] ;  /* 0x00011c0001177983 */ /* 0x000f220000300800 */
[C---:B--2---:R-:W-:Y:S08]  /*1d170*/  HMMA.1688.F32.TF32 R236, R12.reuse, R6, R236 ;  /* 0x000000060cec723c */ /* 0x044ff000000810ec */
[C---:B---3--:R-:W-:Y:S11]  /*1d180*/  HMMA.1688.F32.TF32 R244, R12.reuse, R10, R244 ;  /* 0x0000000a0cf4723c */ /* 0x048ff600000810f4 */
[----:B------:R-:W-:Y:S04]  /*1d190*/  @!UPT UIADD3 URZ, URZ, URZ, URZ ;  /* 0x0000003f3f3ff290 */ /* 0x000fe8000fffe03f */
[----:B------:R-:W-:Y:S04]  /*1d1a0*/  STL.64 [R1+0x360], R236 ;  /* 0x000360ec01007387 */ /* 0x000fe80000100a00 */
[----:B------:R1:W-:Y:S04]  /*1d1b0*/  STL.64 [R1+0x368], R238 ;  /* 0x000368ee01007387 */ /* 0x0003e80000100a00 */
[----:B-1----:R-:W2:Y:S04]  /*1d1c0*/  LDL.LU.64 R238, [R1+0xee8] ;  /* 0x000ee80001ee7983 */ /* 0x002ea80000300a00 */
[----:B------:R-:W2:Y:S04]  /*1d1d0*/  LDL.LU.64 R236, [R1+0xee0] ;  /* 0x000ee00001ec7983 */ /* 0x000ea80000300a00 */
[----:B------:R-:W-:Y:S04]  /*1d1e0*/  STL.64 [R1+0x350], R244 ;  /* 0x000350f401007387 */ /* 0x000fe80000100a00 */
[----:B------:R1:W-:Y:S04]  /*1d1f0*/  STL.64 [R1+0x358], R246 ;  /* 0x000358f601007387 */ /* 0x0003e80000100a00 */
[----:B-1----:R-:W3:Y:S04]  /*1d200*/  LDL.LU.64 R246, [R1+0xed8] ;  /* 0x000ed80001f67983 */ /* 0x002ee80000300a00 */
[----:B------:R-:W3:Y:S01]  /*1d210*/  LDL.LU.64 R244, [R1+0xed0] ;  /* 0x000ed00001f47983 */ /* 0x000ee20000300a00 */
[C---:B----4-:R-:W-:Y:S11]  /*1d220*/  HMMA.1688.F32.TF32 R20, R12.reuse, R46, R20 ;  /* 0x0000002e0c14723c */ /* 0x050ff60000081014 */
[----:B------:R-:W-:Y:S11]  /*1d230*/  @!UPT UIADD3 URZ, URZ, URZ, URZ ;  /* 0x0000003f3f3ff290 */ /* 0x000ff6000fffe03f */
[----:B------:R-:W-:Y:S01]  /*1d240*/  @!UPT UIADD3 URZ, URZ, URZ, URZ ;  /* 0x0000003f3f3ff290 */ /* 0x000fe2000fffe03f */
[----:B------:R-:W-:Y:S04]  /*1d250*/  STL.64 [R1+0x5a0], R20 ;  /* 0x0005a01401007387 */ /* 0x000fe80000100a00 */
[----:B------:R1:W-:Y:S02]  /*1d260*/  STL.64 [R1+0x5a8], R22 ;  /* 0x0005a81601007387 */ /* 0x0003e40000100a00 */
[C---:B-1----:R-:W-:Y:S08]  /*1d270*/  HMMA.1688.F32.TF32 R20, R12.reuse, R38, R48 ;  /* 0x000000260c14723c */ /* 0x042ff00000081030 */
[C---:B------:R-:W-:Y:S08]  /*1d280*/  HMMA.1688.F32.TF32 R52, R12.reuse, R190, R52 ;  /* 0x000000be0c34723c */ /* 0x040ff00000081034 */
[C---:B------:R-:W-:Y:S08]  /*1d290*/  HMMA.1688.F32.TF32 R48, R12.reuse, R186, R56 ;  /* 0x000000ba0c30723c */ /* 0x040ff00000081038 */
[C---:B--2---:R-:W-:Y:S08]  /*1d2a0*/  HMMA.1688.F32.TF32 R236, R12.reuse, R34, R236 ;  /* 0x000000220cec723c */ /* 0x044ff000000810ec */
[C---:B---3--:R-:W-:Y:S11]  /*1d2b0*/  HMMA.1688.F32.TF32 R244, R12.reuse, R42, R244 ;  /* 0x0000002a0cf4723c */ /* 0x048ff600000810f4 */
[----:B------:R-:W-:Y:S11]  /*1d2c0*/  @!UPT UIADD3 URZ, URZ, URZ, URZ ;  /* 0x0000003f3f3ff290 */ /* 0x000ff6000fffe03f */
[----:B------:R-:W-:Y:S01]  /*1d2d0*/  @!UPT UIADD3 URZ, URZ, URZ, URZ ;  /* 0x0000003f3f3ff290 */ /* 0x000fe2000fffe03f */
[----:B------:R-:W-:Y:S04]  /*1d2e0*/  STL.64 [R1+0x640], R244 ;  /* 0x000640f401007387 */ /* 0x000fe80000100a00 */
[----:B------:R-:W-:Y:S04]  /*1d2f0*/  STL.64 [R1+0x648], R246 ;  /* 0x000648f601007387 */ /* 0x000fe80000100a00 */
[----:B------:R-:W-:Y:S04]  /*1d300*/  STL.64 [R1+0x6d0], R236 ;  /* 0x0006d0ec01007387 */ /* 0x000fe80000100a00 */
[----:B------:R-:W-:Y:S04]  /*1d310*/  STL.64 [R1+0x6d8], R238 ;  /* 0x0006d8ee01007387 */ /* 0x000fe80000100a00 */
[----:B------:R-:W-:Y:S04]  /*1d320*/  STL.64 [R1+0x760], R20 ;  /* 0x0007601401007387 */ /* 0x000fe80000100a00 */
[----:B------:R1:W-:Y:S02]  /*1d330*/  STL.64 [R1+0x768], R22 ;  /* 0x0007681601007387 */ /* 0x0003e40000100a00 */
[C---:B-1----:R-:W-:Y:S02]  /*1d340*/  HMMA.1688.F32.TF32 R20, R12.reuse, R222, R60 ;  /* 0x000000de0c14723c */ /* 0x042fe4000008103c */
[----:B------:R-:W-:Y:S04]  /*1d350*/  STL.64 [R1+0x940], R52 ;  /* 0x0009403401007387 */ /* 0x000fe80000100a00 */
[----:B------:R-:W-:Y:S04]  /*1d360*/  STL.64 [R1+0x948], R54 ;  /* 0x0009483601007387 */ /* 0x000fe80000100a00 */
[----:B------:R-:W2:Y:S04]  /*1d370*/  LDL.LU R56, [R1+0x150] ;  /* 0x0001500001387983 */ /* 0x000ea80000300800 */
[----:B------:R-:W-:Y:S04]  /*1d380*/  STL.64 [R1+0x930], R48 ;  /* 0x0009303001007387 */ /* 0x000fe80000100a00 */
[----:B------:R-:W-:Y:S05]  /*1d390*/  STL.64 [R1+0x938], R50 ;  /* 0x0009383201007387 */ /* 0x000fea0000100a00 */
[----:B------:R-:W-:Y:S04]  /*1d3a0*/  STL.64 [R1+0x920], R20 ;  /* 0x0009201401007387 */ /* 0x000fe80000100a00 */
[----:B------:R1:W-:Y:S04]  /*1d3b0*/  STL.64 [R1+0x928], R22 ;  /* 0x0009281601007387 */ /* 0x0003e80000100a00 */
[----:B------:R-:W2:Y:S04]  /*1d3c0*/  LDL.LU R57, [R1+0x154] ;  /* 0x0001540001397983 */ /* 0x000ea80000300800 */
[----:B------:R-:W2:Y:S01]  /*1d3d0*/  LDL.LU R58, [R1+0x158] ;  /* 0x00015800013a7983 */ /* 0x000ea20000300800 */
[C---:B-1----:R-:W-:Y:S03]  /*1d3e0*/  HMMA.1688.F32.TF32 R20, R12.reuse, R218, R64 ;  /* 0x000000da0c14723c */ /* 0x042fe60000081040 */
[----:B------:R-:W2:Y:S04]  /*1d3f0*/  LDL.LU R59, [R1+0x15c] ;  /* 0x00015c00013b7983 */ /* 0x000ea80000300800 */
[----:B------:R-:W3:Y:S04]  /*1d400*/  LDL.LU R60, [R1+0x160] ;  /* 0x00016000013c7983 */ /* 0x000ee80000300800 */
[----:B------:R-:W3:Y:S04]  /*1d410*/  LDL.LU R61, [R1+0x164] ;  /* 0x00016400013d7983 */ /* 0x000ee80000300800 */
[----:B------:R-:W3:Y:S04]  /*1d420*/  LDL.LU R62, [R1+0x168] ;  /* 0x00016800013e7983 */ /* 0x000ee80000300800 */
[----:B------:R-:W3:Y:S04]  /*1d430*/  LDL.LU R63, [R1+0x16c] ;  /* 0x00016c00013f7983 */ /* 0x000ee80000300800 */
[----:B------:R-:W4:Y:S04]  /*1d440*/  LDL.LU R52, [R1] ;  /* 0x0000000001347983 */ /* 0x000f280000300800 */
[----:B------:R-:W4:Y:S04]  /*1d450*/  LDL.LU R53, [R1+0x4] ;  /* 0x0000040001357983 */ /* 0x000f280000300800 */
[----:B------:R-:W4:Y:S04]  /*1d460*/  LDL.LU R54, [R1+0x8] ;  /* 0x0000080001367983 */ /* 0x000f280000300800 */
[----:B------:R-:W4:Y:S04]  /*1d470*/  LDL.LU R55, [R1+0xc] ;  /* 0x00000c0001377983 */ /* 0x000f280000300800 */
[----:B------:R-:W4:Y:S04]  /*1d480*/  LDL.LU R64, [R1+0x3b0] ;  /* 0x0003b00001407983 */ /* 0x000f280000300800 */
[----:B------:R-:W-:Y:S04]  /*1d490*/  STL.64 [R1+0x910], R20 ;  /* 0x0009101401007387 */ /* 0x000fe80000100a00 */
[----:B------:R1:W-:Y:S04]  /*1d4a0*/  STL.64 [R1+0x918], R22 ;  /* 0x0009181601007387 */ /* 0x0003e80000100a00 */
[----:B------:R-:W4:Y:S04]  /*1d4b0*/  LDL.LU R65, [R1+0x3b4] ;  /* 0x0003b40001417983 */ /* 0x000f280000300800 */
[----:B------:R-:W4:Y:S04]  /*1d4c0*/  LDL.LU R66, [R1+0x3b8] ;  /* 0x0003b80001427983 */ /* 0x000f280000300800 */
[----:B------:R-:W4:Y:S01]  /*1d4d0*/  LDL.LU R67, [R1+0x3bc] ;  /* 0x0003bc0001437983 */ /* 0x000f220000300800 */
[C---:B-1----:R-:W-:Y:S08]  /*1d4e0*/  HMMA.1688.F32.TF32 R20, R12.reuse, R214, R68 ;  /* 0x000000d60c14723c */ /* 0x042ff00000081044 */
[C---:B------:R-:W-:Y:S08]  /*1d4f0*/  HMMA.1688.F32.TF32 R48, R12.reuse, R210, R72 ;  /* 0x000000d20c30723c */ /* 0x040ff00000081048 */
[C---:B------:R-:W-:Y:S07]  /*1d500*/  HMMA.1688.F32.TF32 R68, R12.reuse, R206, R76 ;  /* 0x000000ce0c44723c */ /* 0x040fee000008104c */
[----:B------:R-:W-:Y:S04]  /*1d510*/  STL.64 [R1+0x900], R20 ;  /* 0x0009001401007387 */ /* 0x000fe80000100a00 */
[----:B------:R1:W-:Y:S04]  /*1d520*/  STL.64 [R1+0x908], R22 ;  /* 0x0009081601007387 */ /* 0x0003e80000100a00 */
[----:B------:R-:W-:Y:S04]  /*1d530*/  STL.64 [R1+0x8f0], R48 ;  /* 0x0008f03001007387 */ /* 0x000fe80000100a00 */
[----:B------:R1:W-:Y:S02]  /*1d540*/  STL.64 [R1+0x8f8], R50 ;  /* 0x0008f83201007387 */ /* 0x0003e40000100a00 */
[C---:B-1----:R-:W-:Y:S08]  /*1d550*/  HMMA.1688.F32.TF32 R20, R12.reuse, R202, R84 ;  /* 0x000000ca0c14723c */ /* 0x042ff00000081054 */
[C---:B------:R-:W-:Y:S08]  /*1d560*/  HMMA.1688.F32.TF32 R48, R12.reuse, R198, R88 ;  /* 0x000000c60c30723c */ /* 0x040ff00000081058 */
[----:B------:R-:W-:Y:S01]  /*1d570*/  HMMA.1688.F32.TF32 R12, R12, R194, R92 ;  /* 0x000000c20c0c723c */ /* 0x000fe2000008105c */
[----:B------:R-:W-:Y:S04]  /*1d580*/  STL.64 [R1+0x8e0], R68 ;  /* 0x0008e04401007387 */ /* 0x000fe80000100a00 */
[----:B------:R-:W-:Y:S04]  /*1d590*/  STL.64 [R1+0x8e8], R70 ;  /* 0x0008e84601007387 */ /* 0x000fe80000100a00 */
[----:B------:R1:W-:Y:S04]  /*1d5a0*/  STL.64 [R1+0x8d0], R20 ;  /* 0x0008d01401007387 */ /* 0x0003e80000100a00 */
[----:B------:R1:W-:Y:S04]  /*1d5b0*/  STL.64 [R1+0x8d8], R22 ;  /* 0x0008d81601007387 */ /* 0x0003e80000100a00 */
[----:B------:R1:W-:Y:S02]  /*1d5c0*/  STL.64 [R1+0x8c0], R48 ;  /* 0x0008c03001007387 */ /* 0x0003e40000100a00 */
[----:B-1----:R-:W-:-:S02]  /*1d5d0*/  IMAD.MOV.U32 R20, RZ, RZ, R248 ;  /* 0x000000ffff147224 */ /* 0x002fc400078e00f8 */
[----:B------:R1:W-:Y:S01]  /*1d5e0*/  STL.64 [R1+0x8c8], R50 ;  /* 0x0008c83201007387 */ /* 0x0003e20000100a00 */
[----:B------:R-:W-:-:S03]  /*1d5f0*/  IMAD.MOV.U32 R21, RZ, RZ, R249 ;  /* 0x000000ffff157224 */ /* 0x000fc600078e00f9 */
[----:B------:R-:W4:Y:S01]  /*1d600*/  LDL.LU R248, [R1+0xec8] ;  /* 0x000ec80001f87983 */ /* 0x000f220000300800 */
[----:B------:R-:W-:-:S03]  /*1d610*/  IMAD.MOV.U32 R22, RZ, RZ, R250 ;  /* 0x000000ffff167224 */ /* 0x000fc600078e00fa */
[----:B------:R-:W-:Y:S01]  /*1d620*/  STL.64 [R1+0x8b0], R12 ;  /* 0x0008b00c01007387 */ /* 0x000fe20000100a00 */
[----:B------:R-:W-:-:S03]  /*1d630*/  IMAD.MOV.U32 R23, RZ, RZ, R251 ;  /* 0x000000ffff177224 */ /* 0x000fc600078e00fb */
[----:B------:R-:W-:Y:S04]  /*1d640*/  STL.64 [R1+0x8b8], R14 ;  /* 0x0008b80e01007387 */ /* 0x000fe80000100a00 */
        /* <DEDUP_REMOVED lines=23> */
[----:B------:R-:W-:Y:S04]  /*1d7c0*/  LDS R12, [R243+0x6100] ;  /* 0x00610000f30c7984 */ /* 0x000fe80000000800 */
[----:B------:R-:W-:Y:S04]  /*1d7d0*/  LDS R14, [R243+0x7100] ;  /* 0x00710000f30e7984 */ /* 0x000fe80000000800 */
[----:B------:R-:W-:Y:S04]  /*1d7e0*/  LDS R13, [R241+0x6100] ;  /* 0x00610000f10d7984 */ /* 0x000fe80000000800 */
[----:B------:R-:W1:Y:S01]  /*1d7f0*/  LDS R15, [R241+0x7100] ;  /* 0x00710000f10f7984 */ /* 0x000e620000000800 */
[C---:B--2---:R-:W-:Y:S08]  /*1d800*/  HMMA.1688.F32.TF32 R56, R16.reuse, R46, R56 ;  /* 0x0000002e1038723c */ /* 0x044ff00000081038 */
[C---:B---3--:R-:W-:Y:S08]  /*1d810*/  HMMA.1688.F32.TF32 R60, R16.reuse, R10, R60 ;  /* 0x0000000a103c723c */ /* 0x048ff0000008103c */
[C---:B----4-:R-:W-:Y:S08]  /*1d820*/  HMMA.1688.F32.TF32 R52, R16.reuse, R42, R52 ;  /* 0x0000002a1034723c */ /* 0x050ff00000081034 */
[C---:B------:R-:W-:Y:S11]  /*1d830*/  HMMA.1688.F32.TF32 R64, R16.reuse, R6, R64 ;  /* 0x000000061040723c */ /* 0x040ff60000081040 */
[----:B------:R-:W-:Y:S11]  /*1d840*/  @!UPT UIADD3 URZ, URZ, URZ, URZ ;  /* 0x0000003f3f3ff290 */ /* 0x000ff6000fffe03f */
[----:B------:R-:W-:Y:S01]  /*1d850*/  @!UPT UIADD3 URZ, URZ, URZ, URZ ;  /* 0x0000003f3f3ff290 */ /* 0x000fe2000fffe03f */
[----:B------:R-:W-:Y:S04]  /*1d860*/  STL.64 [R1+0x130], R64 ;  /* 0x0001304001007387 */ /* 0x000fe80000100a00 */
[----:B------:R-:W-:Y:S04]  /*1d870*/  STL.64 [R1+0x138], R66 ;  /* 0x0001384201007387 */ /* 0x000fe80000100a00 */
[----:B------:R-:W-:Y:S04]  /*1d880*/  STL.64 [R1+0x110], R60 ;  /* 0x0001103c01007387 */ /* 0x000fe80000100a00 */
[----:B------:R2:W-:Y:S04]  /*1d890*/  STL.64 [R1+0x118], R62 ;  /* 0x0001183e01007387 */ /* 0x0005e80000100a00 */
[----:B------:R-:W-:Y:S04]  /*1d8a0*/  STL.64 [R1+0x160], R56 ;  /* 0x0001603801007387 */ /* 0x000fe80000100a00 */
[----:B------:R3:W-:Y:S01]  /*1d8b0*/  STL.64 [R1+0x168], R58 ;  /* 0x0001683a01007387 */ /* 0x0007e20000100a00 */
[C---:B--2---:R-:W-:Y:S03]  /*1d8c0*/  HMMA.1688.F32.TF32 R60, R16.reuse, R34, R96 ;  /* 0x00000022103c723c */ /* 0x044fe60000081060 */
[----:B------:R-:W-:Y:S04]  /*1d8d0*/  STL.64 [R1+0x150], R52 ;  /* 0x0001503401007387 */ /* 0x000fe80000100a00 */
[----:B------:R2:W-:Y:S01]  /*1d8e0*/  STL.64 [R1+0x158], R54 ;  /* 0x0001583601007387 */ /* 0x0005e20000100a00 */
[C---:B---3--:R-:W-:Y:S08]  /*1d8f0*/  HMMA.1688.F32.TF32 R56, R16.reuse, R38, R100 ;  /* 0x000000261038723c */ /* 0x048ff00000081064 */
[C---:B--2---:R-:W-:Y:S07]  /*1d900*/  HMMA.1688.F32.TF32 R52, R16.reuse, R190, R104 ;  /* 0x000000be1034723c */ /* 0x044fee0000081068 */
        /* <DEDUP_REMOVED lines=26> */
[----:B--2---:R-:W-:Y:S01]  /*1dab0*/  HMMA.1688.F32.TF32 R52, R16, R194, R140 ;  /* 0x000000c21034723c */ /* 0x004fe2000008108c */
[----:B------:R-:W-:Y:S01]  /*1dac0*/  IMAD.MOV.U32 R84, RZ, RZ, R160 ;  /* 0x000000ffff547224 */ /* 0x000fe200078e00a0 */
[----:B------:R-:W-:Y:S05]  /*1dad0*/  LDS R16, [R243+0x6180] ;  /* 0x00618000f3107984 */ /* 0x000fea0000000800 */
[----:B------:R-:W-:Y:S04]  /*1dae0*/  STL.64 [R1+0x830], R60 ;  /* 0x0008303c01007387 */ /* 0x000fe80000100a00 */
[----:B------:R-:W-:Y:S04]  /*1daf0*/  STL.64 [R1+0x838], R62 ;  /* 0x0008383e01007387 */ /* 0x000fe80000100a00 */
[----:B------:R-:W-:Y:S04]  /*1db00*/  STL.64 [R1+0x820], R56 ;  /* 0x0008203801007387 */ /* 0x000fe80000100a00 */
[----:B------:R2:W-:Y:S01]  /*1db10*/  STL.64 [R1+0x828], R58 ;  /* 0x0008283a01007387 */ /* 0x0005e20000100a00 */
[----:B-1----:R-:W-:Y:S01]  /*1db20*/  HMMA.1688.F32.TF32 R248, R12, R42, R248 ;  /* 0x0000002a0cf8723c */ /* 0x002fe200000810f8 */
[----:B------:R-:W-:-:S02]  /*1db30*/  IMAD.MOV.U32 R85, RZ, RZ, R161 ;  /* 0x000000ffff557224 */ /* 0x000fc400078e00a1 */
[----:B------:R-:W-:Y:S01]  /*1db40*/  IMAD.MOV.U32 R86, RZ, RZ, R162 ;  /* 0x000000ffff567224 */ /* 0x000fe200078e00a2 */
[----:B------:R-:W-:Y:S04]  /*1db50*/  STL.64 [R1+0x810], R52 ;  /* 0x0008103401007387 */ /* 0x000fe80000100a00 */
[----:B------:R1:W-:Y:S01]  /*1db60*/  STL.64 [R1+0x818], R54 ;  /* 0x0008183601007387 */ /* 0x0003e20000100a00 */
[----:B--2---:R-:W-:Y:S01]  /*1db70*/  HMMA.1688.F32.TF32 R56, R12, R6, R48 ;  /* 0x000000060c38723c */ /* 0x004fe20000081030 */
[----:B------:R-:W-:Y:S02]  /*1db80*/  IMAD.MOV.U32 R87, RZ, RZ, R156 ;  /* 0x000000ffff577224 */ /* 0x000fe400078e009c */
[----:B------:R-:W-:Y:S01]  /*1db90*/  LDS R18, [R243+0x7180] ;  /* 0x00718000f3127984 */ /* 0x000fe20000000800 */
[----:B------:R-:W-:-:S02]  /*1dba0*/  IMAD.MOV.U32 R88, RZ, RZ, R157 ;  /* 0x000000ffff587224 */ /* 0x000fc400078e009d */
[----:B------:R-:W-:Y:S01]  /*1dbb0*/  IMAD.MOV.U32 R89, RZ, RZ, R158 ;  /* 0x000000ffff597224 */ /* 0x000fe200078e009e */
[----:B------:R-:W-:Y:S01]  /*1dbc0*/  LDS R17, [R241+0x6180] ;  /* 0x00618000f1117984 */ /* 0x000fe20000000800 */
[C---:B-1----:R-:W-:Y:S01]  /*1dbd0*/  HMMA.1688.F32.TF32 R52, R12.reuse, R10, R236 ;  /* 0x0000000a0c34723c */ /* 0x042fe200000810ec */
[----:B------:R-:W-:Y:S02]  /*1dbe0*/  IMAD.MOV.U32 R90, RZ, RZ, R159 ;  /* 0x000000ffff5a7224 */ /* 0x000fe400078e009f */
[----:B------:R-:W1:Y:S05]  /*1dbf0*/  LDS R19, [R241+0x7180] ;  /* 0x00718000f1137984 */ /* 0x000e6a0000000800 */
[C---:B------:R-:W-:Y:S07]  /*1dc00*/  HMMA.1688.F32.TF32 R48, R12.reuse, R46, R244 ;  /* 0x0000002e0c30723c */ /* 0x040fee00000810f4 */
[----:B------:R-:W-:Y:S04]  /*1dc10*/  STL.64 [R1+0xdc0], R58 ;  /* 0x000dc03a01007387 */ /* 0x000fe80000100a00 */
[----:B------:R-:W-:Y:S04]  /*1dc20*/  STL.64 [R1+0xdb8], R56 ;  /* 0x000db83801007387 */ /* 0x000fe80000100a00 */
[----:B------:R-:W-:Y:S04]  /*1dc30*/  STL.64 [R1+0xdd0], R54 ;  /* 0x000dd03601007387 */ /* 0x000fe80000100a00 */
[----:B------:R-:W-:Y:S04]  /*1dc40*/  STL.64 [R1+0xdc8], R52 ;  /* 0x000dc83401007387 */ /* 0x000fe80000100a00 */
[----:B------:R-:W-:Y:S04]  /*1dc50*/  STL.64 [R1+0xde0], R250 ;  /* 0x000de0fa01007387 */ /* 0x000fe80000100a00 */
[----:B------:R-:W-:Y:S01]  /*1dc60*/  STL.64 [R1], R48 ;  /* 0x0000003001007387 */ /* 0x000fe20000100a00 */
[C---:B------:R-:W-:Y:S03]  /*1dc70*/  HMMA.1688.F32.TF32 R144, R12.reuse, R38, R144 ;  /* 0x000000260c90723c */ /* 0x040fe60000081090 */
[----:B------:R2:W-:Y:S05]  /*1dc80*/  STL.64 [R1+0x8], R50 ;  /* 0x0000083201007387 */ /* 0x0005ea0000100a00 */
[C---:B--2---:R-:W-:Y:S08]  /*1dc90*/  HMMA.1688.F32.TF32 R48, R12.reuse, R34, R20 ;  /* 0x000000220c30723c */ /* 0x044ff00000081014 */
[----:B------:R-:W-:Y:S01]  /*1dca0*/  HMMA.1688.F32.TF32 R20, R12, R190, R148 ;  /* 0x000000be0c14723c */ /* 0x000fe20000081094 */
[----:B------:R-:W-:Y:S01]  /*1dcb0*/  STL.64 [R1+0xdd8], R248 ;  /* 0x000dd8f801007387 */ /* 0x000fe20000100a00 */
[----:B------:R-:W-:-:S02]  /*1dcc0*/  IMAD.MOV.U32 R236, RZ, RZ, R169 ;  /* 0x000000ffffec7224 */ /* 0x000fc400078e00a9 */
[----:B------:R-:W-:Y:S02]  /*1dcd0*/  IMAD.MOV.U32 R237, RZ, RZ, R164 ;  /* 0x000000ffffed7224 */ /* 0x000fe400078e00a4 */
[----:B------:R-:W-:-:S09]  /*1dce0*/  IMAD.MOV.U32 R238, RZ, RZ, R165 ;  /* 0x000000ffffee7224 */ /* 0x000fd200078e00a5 */
[----:B------:R-:W-:Y:S04]  /*1dcf0*/  STL.64 [R1+0xdf0], R50 ;  /* 0x000df03201007387 */ /* 0x000fe80000100a00 */
[----:B------:R2:W-:Y:S04]  /*1dd00*/  STL.64 [R1+0xde8], R48 ;  /* 0x000de83001007387 */ /* 0x0005e80000100a00 */
[----:B------:R-:W-:Y:S04]  /*1dd10*/  STL.64 [R1+0xe00], R146 ;  /* 0x000e009201007387 */ /* 0x000fe80000100a00 */
[----:B------:R-:W-:Y:S04]  /*1dd20*/  STL.64 [R1+0xdf8], R144 ;  /* 0x000df89001007387 */ /* 0x000fe80000100a00 */
[----:B------:R-:W3:Y:S01]  /*1dd30*/  LDL.LU R169, [R1+0xeb8] ;  /* 0x000eb80001a97983 */ /* 0x000ee20000300800 */
[----:B------:R-:W-:-:S03]  /*1dd40*/  IMAD.MOV.U32 R239, RZ, RZ, R166 ;  /* 0x000000ffffef7224 */ /* 0x000fc600078e00a6 */
[----:B------:R-:W-:Y:S04]  /*1dd50*/  STL.64 [R1+0x800], R20 ;  /* 0x0008001401007387 */ /* 0x000fe80000100a00 */
[----:B------:R4:W-:Y:S04]  /*1dd60*/  STL.64 [R1+0x808], R22 ;  /* 0x0008081601007387 */ /* 0x0009e80000100a00 */
[----:B------:R-:W2:Y:S04]  /*1dd70*/  LDL.LU R164, [R1+0xeb4] ;  /* 0x000eb40001a47983 */ /* 0x000ea80000300800 */
[----:B------:R-:W2:Y:S04]  /*1dd80*/  LDL.LU R165, [R1+0xeb0] ;  /* 0x000eb00001a57983 */ /* 0x000ea80000300800 */
[----:B------:R-:W2:Y:S04]  /*1dd90*/  LDL.LU R166, [R1+0xeac] ;  /* 0x000eac0001a67983 */ /* 0x000ea80000300800 */
[----:B------:R-:W2:Y:S04]  /*1dda0*/  LDL.LU R160, [R1+0xea8] ;  /* 0x000ea80001a07983 */ /* 0x000ea80000300800 */
[----:B------:R-:W2:Y:S04]  /*1ddb0*/  LDL.LU R161, [R1+0xea4] ;  /* 0x000ea40001a17983 */ /* 0x000ea80000300800 */
[----:B------:R-:W2:Y:S01]  /*1ddc0*/  LDL.LU R162, [R1+0xea0] ;  /* 0x000ea00001a27983 */ /* 0x000ea20000300800 */
[----:B------:R-:W-:-:S03]  /*1ddd0*/  IMAD.MOV.U32 R91, RZ, RZ, R152 ;  /* 0x000000ffff5b7224 */ /* 0x000fc600078e0098 */
[----:B------:R-:W2:Y:S04]  /*1dde0*/  LDL.LU R156, [R1+0xe9c] ;  /* 0x000e9c00019c7983 */ /* 0x000ea80000300800 */
[----:B------:R-:W2:Y:S04]  /*1ddf0*/  LDL.LU R157, [R1+0xe98] ;  /* 0x000e9800019d7983 */ /* 0x000ea80000300800 */
[----:B------:R-:W2:Y:S04]  /*1de00*/  LDL.LU R158, [R1+0xe94] ;  /* 0x000e9400019e7983 */ /* 0x000ea80000300800 */
[----:B------:R-:W2:Y:S04]  /*1de10*/  LDL.LU R159, [R1+0xe90] ;  /* 0x000e9000019f7983 */ /* 0x000ea80000300800 */
[----:B------:R-:W4:Y:S04]  /*1de20*/  LDL.LU R152, [R1+0xe8c] ;  /* 0x000e8c0001987983 */ /* 0x000f280000300800 */
        /* <DEDUP_REMOVED lines=12> */
[----:B------:R-:W1:Y:S04]  /*1def0*/  LDL.LU R76, [R1+0x4a0] ;  /* 0x0004a000014c7983 */ /* 0x000e680000300800 */
[----:B------:R-:W1:Y:S04]  /*1df00*/  LDL.LU R77, [R1+0x4a4] ;  /* 0x0004a400014d7983 */ /* 0x000e680000300800 */
[----:B------:R-:W1:Y:S04]  /*1df10*/  LDL.LU R78, [R1+0x4a8] ;  /* 0x0004a800014e7983 */ /* 0x000e680000300800 */
[----:B------:R-:W1:Y:S04]  /*1df20*/  LDL.LU R79, [R1+0x4ac] ;  /* 0x0004ac00014f7983 */ /* 0x000e680000300800 */
        /* <DEDUP_REMOVED lines=15> */
[----:B------:R-:W4:Y:S04]  /*1e020*/  LDL.LU R153, [R1+0xe88] ;  /* 0x000e880001997983 */ /* 0x000f280000300800 */
[----:B------:R-:W4:Y:S04]  /*1e030*/  LDL.LU R154, [R1+0xe84] ;  /* 0x000e8400019a7983 */ /* 0x000f280000300800 */
[----:B------:R-:W4:Y:S01]  /*1e040*/  LDL.LU R155, [R1+0xe80] ;  /* 0x000e8000019b7983 */ /* 0x000f220000300800 */
[----:B------:R-:W-:-:S02]  /*1e050*/  IMAD.MOV.U32 R95, RZ, RZ, R163 ;  /* 0x000000ffff5f7224 */ /* 0x000fc400078e00a3 */
[----:B------:R-:W-:Y:S01]  /*1e060*/  IMAD.MOV.U32 R244, RZ, RZ, R167 ;  /* 0x000000fffff47224 */ /* 0x000fe200078e00a7 */
[----:B------:R-:W3:Y:S01]  /*1e070*/  LDL.LU R163, [R1+0xe7c] ;  /* 0x000e7c0001a37983 */ /* 0x000ee20000300800 */
[----:B------:R-:W-:Y:S02]  /*1e080*/  IMAD.MOV.U32 R245, RZ, RZ, R170 ;  /* 0x000000fffff57224 */ /* 0x000fe400078e00aa */
[----:B------:R-:W-:Y:S01]  /*1e090*/  IMAD.MOV.U32 R246, RZ, RZ, R171 ;  /* 0x000000fffff67224 */ /* 0x000fe200078e00ab */
[----:B------:R-:W3:Y:S04]  /*1e0a0*/  LDL.LU R167, [R1+0xe78] ;  /* 0x000e780001a77983 */ /* 0x000ee80000300800 */
[----:B------:R-:W3:Y:S04]  /*1e0b0*/  LDL.LU R170, [R1+0xe74] ;  /* 0x000e740001aa7983 */ /* 0x000ee80000300800 */
[----:B------:R-:W3:Y:S01]  /*1e0c0*/  LDL.LU R171, [R1+0xe70] ;  /* 0x000e700001ab7983 */ /* 0x000ee20000300800 */
[----:B------:R-:W-:-:S03]  /*1e0d0*/  IMAD.MOV.U32 R247, RZ, RZ, R175 ;  /* 0x000000fffff77224 */ /* 0x000fc600078e00af */
[----:B------:R-:W3:Y:S01]  /*1e0e0*/  LDL.LU R175, [R1+0xe6c] ;  /* 0x000e6c0001af7983 */ /* 0x000ee20000300800 */
[C---:B--2---:R-:W-:Y:S08]  /*1e0f0*/  HMMA.1688.F32.TF32 R48, R12.reuse, R222, R156 ;  /* 0x000000de0c30723c */ /* 0x044ff0000008109c */
[C---:B----4-:R-:W-:Y:S08]  /*1e100*/  HMMA.1688.F32.TF32 R20, R12.reuse, R186, R152 ;  /* 0x000000ba0c14723c */ /* 0x050ff00000081098 */
[C---:B---3--:R-:W-:Y:S11]  /*1e110*/  HMMA.1688.F32.TF32 R52, R12.reuse, R218, R160 ;  /* 0x000000da0c34723c */ /* 0x048ff600000810a0 */
[----:B------:R-:W-:Y:S04]  /*1e120*/  @!UPT UIADD3 URZ, URZ, URZ, URZ ;  /* 0x0000003f3f3ff290 */ /* 0x000fe8000fffe03f */
[----:B------:R-:W-:Y:S04]  /*1e130*/  STL.64 [R1+0x7f0], R20 ;  /* 0x0007f01401007387 */ /* 0x000fe80000100a00 */
[----:B------:R2:W-:Y:S04]  /*1e140*/  STL.64 [R1+0x7f8], R22 ;  /* 0x0007f81601007387 */ /* 0x0005e80000100a00 */
[----:B------:R-:W-:Y:S04]  /*1e150*/  STL.64 [R1+0x7e0], R48 ;  /* 0x0007e03001007387 */ /* 0x000fe80000100a00 */
[----:B------:R3:W-:Y:S01]  /*1e160*/  STL.64 [R1+0x7e8], R50 ;  /* 0x0007e83201007387 */ /* 0x0007e20000100a00 */
[C---:B--2---:R-:W-:Y:S08]  /*1e170*/  HMMA.1688.F32.TF32 R20, R12.reuse, R214, R164 ;  /* 0x000000d60c14723c */ /* 0x044ff000000810a4 */
[C---:B---3--:R-:W-:Y:S01]  /*1e180*/  HMMA.1688.F32.TF32 R48, R12.reuse, R210, R168 ;  /* 0x000000d20c30723c */ /* 0x048fe200000810a8 */
[----:B------:R-:W-:Y:S04]  /*1e190*/  STL.64 [R1+0x7d0], R52 ;  /* 0x0007d03401007387 */ /* 0x000fe80000100a00 */
[----:B------:R2:W-:Y:S10]  /*1e1a0*/  STL.64 [R1+0x7d8], R54 ;  /* 0x0007d83601007387 */ /* 0x0005f40000100a00 */
[----:B------:R-:W-:Y:S01]  /*1e1b0*/  STL.64 [R1+0x7c0], R20 ;  /* 0x0007c01401007387 */ /* 0x000fe20000100a00 */
[C---:B--2---:R-:W-:Y:S03]  /*1e1c0*/  HMMA.1688.F32.TF32 R52, R12.reuse, R206, R172 ;  /* 0x000000ce0c34723c */ /* 0x044fe600000810ac */
[----:B------:R2:W-:Y:S04]  /*1e1d0*/  STL.64 [R1+0x7c8], R22 ;  /* 0x0007c81601007387 */ /* 0x0005e80000100a00 */
[----:B------:R-:W-:Y:S04]  /*1e1e0*/  STL.64 [R1+0x7b0], R48 ;  /* 0x0007b03001007387 */ /* 0x000fe80000100a00 */
[----:B------:R3:W-:Y:S01]  /*1e1f0*/  STL.64 [R1+0x7b8], R50 ;  /* 0x0007b83201007387 */ /* 0x0007e20000100a00 */
[C---:B--2---:R-:W-:Y:S08]  /*1e200*/  HMMA.1688.F32.TF32 R20, R12.reuse, R202, R176 ;  /* 0x000000ca0c14723c */ /* 0x044ff000000810b0 */
[C---:B---3--:R-:W-:Y:S08]  /*1e210*/  HMMA.1688.F32.TF32 R48, R12.reuse, R198, R180 ;  /* 0x000000c60c30723c */ /* 0x048ff000000810b4 */
[----:B------:R-:W-:Y:S01]  /*1e220*/  HMMA.1688.F32.TF32 R12, R12, R194, R24 ;  /* 0x000000c20c0c723c */ /* 0x000fe20000081018 */
[----:B------:R-:W-:Y:S04]  /*1e230*/  STL.64 [R1+0x7a0], R52 ;  /* 0x0007a03401007387 */ /* 0x000fe80000100a00 */
[----:B------:R-:W-:Y:S03]  /*1e240*/  STL.64 [R1+0x7a8], R54 ;  /* 0x0007a83601007387 */ /* 0x000fe60000100a00 */
[C---:B-1----:R-:W-:Y:S01]  /*1e250*/  HMMA.1688.F32.TF32 R76, R16.reuse, R6, R76 ;  /* 0x00000006104c723c */ /* 0x042fe2000008104c */
[----:B------:R-:W-:Y:S04]  /*1e260*/  STL.64 [R1+0x790], R20 ;  /* 0x0007901401007387 */ /* 0x000fe80000100a00 */
[----:B------:R-:W-:Y:S03]  /*1e270*/  STL.64 [R1+0x798], R22 ;  /* 0x0007981601007387 */ /* 0x000fe60000100a00 */
[C---:B------:R-:W-:Y:S01]  /*1e280*/  HMMA.1688.F32.TF32 R24, R16.reuse, R10, R100 ;  /* 0x0000000a1018723c */ /* 0x040fe20000081064 */
[----:B------:R-:W-:Y:S04]  /*1e290*/  STL.64 [R1+0x780], R48 ;  /* 0x0007803001007387 */ /* 0x000fe80000100a00 */
[----:B------:R-:W-:Y:S03]  /*1e2a0*/  STL.64 [R1+0x788], R50 ;  /* 0x0007883201007387 */ /* 0x000fe60000100a00 */
[C---:B------:R-:W-:Y:S01]  /*1e2b0*/  HMMA.1688.F32.TF32 R72, R16.reuse, R46, R72 ;  /* 0x0000002e1048723c */ /* 0x040fe20000081048 */
[----:B------:R-:W-:Y:S04]  /*1e2c0*/  STL.64 [R1+0x770], R12 ;  /* 0x0007700c01007387 */ /* 0x000fe80000100a00 */
[----:B------:R1:W-:Y:S03]  /*1e2d0*/  STL.64 [R1+0x778], R14 ;  /* 0x0007780e01007387 */ /* 0x0003e60000100a00 */
[C---:B------:R-:W-:Y:S01]  /*1e2e0*/  HMMA.1688.F32.TF32 R180, R16.reuse, R210, R244 ;  /* 0x000000d210b4723c */ /* 0x040fe200000810f4 */
[----:B------:R-:W-:Y:S04]  /*1e2f0*/  LDS R20, [R243+0x6200] ;  /* 0x00620000f3147984 */ /* 0x000fe80000000800 */
[----:B------:R-:W-:Y:S03]  /*1e300*/  LDS R22, [R243+0x7200] ;  /* 0x00720000f3167984 */ /* 0x000fe60000000800 */
[C---:B-1----:R-:W-:Y:S01]  /*1e310*/  HMMA.1688.F32.TF32 R12, R16.reuse, R190, R96 ;  /* 0x000000be100c723c */ /* 0x042fe20000081060 */
[----:B------:R-:W-:Y:S04]  /*1e320*/  STL.64 [R1+0xe10], R78 ;  /* 0x000e104e01007387 */ /* 0x000fe80000100a00 */
[----:B------:R-:W-:Y:S04]  /*1e330*/  STL.64 [R1+0xe08], R76 ;  /* 0x000e084c01007387 */ /* 0x000fe80000100a00 */
[----:B------:R-:W-:Y:S01]  /*1e340*/  STL.64 [R1+0xe20], R26 ;  /* 0x000e201a01007387 */ /* 0x000fe20000100a00 */
[C---:B------:R-:W-:Y:S03]  /*1e350*/  HMMA.1688.F32.TF32 R48, R16.reuse, R186, R92 ;  /* 0x000000ba1030723c */ /* 0x040fe6000008105c */
[----:B------:R1:W-:Y:S04]  /*1e360*/  STL.64 [R1+0xe18], R24 ;  /* 0x000e181801007387 */ /* 0x0003e80000100a00 */
[----:B------:R-:W-:Y:S04]  /*1e370*/  STL.64 [R1+0xe30], R74 ;  /* 0x000e304a01007387 */ /* 0x000fe80000100a00 */
[----:B------:R-:W-:Y:S01]  /*1e380*/  STL.64 [R1+0xe28], R72 ;  /* 0x000e284801007387 */ /* 0x000fe20000100a00 */
[C---:B-1----:R-:W-:Y:S03]  /*1e390*/  HMMA.1688.F32.TF32 R24, R16.reuse, R222, R88 ;  /* 0x000000de1018723c */ /* 0x042fe60000081058 */
[----:B------:R-:W-:Y:S04]  /*1e3a0*/  STL.64 [R1+0x750], R12 ;  /* 0x0007500c01007387 */ /* 0x000fe80000100a00 */
[----:B------:R1:W-:Y:S01]  /*1e3b0*/  STL.64 [R1+0x758], R14 ;  /* 0x0007580e01007387 */ /* 0x0003e20000100a00 */
[C---:B------:R-:W-:Y:S03]  /*1e3c0*/  HMMA.1688.F32.TF32 R176, R16.reuse, R214, R236 ;  /* 0x000000d610b0723c */ /* 0x040fe600000810ec */
[----:B------:R-:W-:Y:S04]  /*1e3d0*/  LDS R21, [R241+0x6200] ;  /* 0x00620000f1157984 */ /* 0x000fe80000000800 */
[----:B------:R-:W2:Y:S01]  /*1e3e0*/  LDS R23, [R241+0x7200] ;  /* 0x00720000f1177984 */ /* 0x000ea20000000800 */
[C---:B-1----:R-:W-:Y:S03]  /*1e3f0*/  HMMA.1688.F32.TF32 R12, R16.reuse, R218, R84 ;  /* 0x000000da100c723c */ /* 0x042fe60000081054 */
[----:B------:R-:W-:Y:S04]  /*1e400*/  STL.64 [R1+0x740], R48 ;  /* 0x0007403001007387 */ /* 0x000fe80000100a00 */
[----:B------:R-:W-:Y:S04]  /*1e410*/  STL.64 [R1+0x748], R50 ;  /* 0x0007483201007387 */ /* 0x000fe80000100a00 */
[----:B------:R-:W-:Y:S04]  /*1e420*/  STL.64 [R1+0x730], R24 ;  /* 0x0007301801007387 */ /* 0x000fe80000100a00 */
[----:B------:R-:W-:Y:S08]  /*1e430*/  STL.64 [R1+0x738], R26 ;  /* 0x0007381a01007387 */ /* 0x000ff00000100a00 */
[----:B------:R-:W-:Y:S04]  /*1e440*/  STL.64 [R1+0x720], R12 ;  /* 0x0007200c01007387 */ /* 0x000fe80000100a00 */
[----:B------:R1:W-:Y:S02]  /*1e450*/  STL.64 [R1+0x728], R14 ;  /* 0x0007280e01007387 */ /* 0x0003e40000100a00 */
[C---:B-1----:R-:W-:Y:S08]  /*1e460*/  HMMA.1688.F32.TF32 R12, R16.reuse, R206, R224 ;  /* 0x000000ce100c723c */ /* 0x042ff000000810e0 */
[C---:B------:R-:W-:Y:S08]  /*1e470*/  HMMA.1688.F32.TF32 R48, R16.reuse, R202, R228 ;  /* 0x000000ca1030723c */ /* 0x040ff000000810e4 */
[C---:B------:R-:W-:Y:S07]  /*1e480*/  HMMA.1688.F32.TF32 R24, R16.reuse, R198, R232 ;  /* 0x000000c61018723c */ /* 0x040fee00000810e8 */
[----:B------:R-:W-:Y:S04]  /*1e490*/  STL.64 [R1+0x710], R12 ;  /* 0x0007100c01007387 */ /* 0x000fe80000100a00 */
[----:B------:R1:W-:Y:S02]  /*1e4a0*/  STL.64 [R1+0x718], R14 ;  /* 0x0007180e01007387 */ /* 0x0003e40000100a00 */
[----:B-1----:R-:W-:Y:S02]  /*1e4b0*/  HMMA.1688.F32.TF32 R12, R16, R194, R28 ;  /* 0x000000c2100c723c */ /* 0x002fe4000008101c */
[----:B------:R1:W-:Y:S04]  /*1e4c0*/  STL.64 [R1+0x700], R48 ;  /* 0x0007003001007387 */ /* 0x0003e80000100a00 */
[----:B------:R3:W-:Y:S04]  /*1e4d0*/  STL.64 [R1+0x708], R50 ;  /* 0x0007083201007387 */ /* 0x0007e80000100a00 */
[----:B------:R-:W4:Y:S04]  /*1e4e0*/  LDL.LU R244, [R1+0x1f0] ;  /* 0x0001f00001f47983 */ /* 0x000f280000300800 */
[----:B------:R-:W-:Y:S04]  /*1e4f0*/  STL.64 [R1+0x6f0], R24 ;  /* 0x0006f01801007387 */ /* 0x000fe80000100a00 */
[----:B------:R1:W-:Y:S01]  /*1e500*/  STL.64 [R1+0x6f8], R26 ;  /* 0x0006f81a01007387 */ /* 0x0003e20000100a00 */
[----:B------:R-:W-:-:S04]  /*1e510*/  IMAD.MOV.U32 R236, RZ, RZ, R80 ;  /* 0x000000ffffec7224 */ /* 0x000fc800078e0050 */
[----:B------:R-:W-:Y:S04]  /*1e520*/  STL.64 [R1+0x6e0], R12 ;  /* 0x0006e00c01007387 */ /* 0x000fe80000100a00 */
[----:B------:R-:W-:Y:S01]  /*1e530*/  STL.64 [R1+0x6e8], R14 ;  /* 0x0006e80e01007387 */ /* 0x000fe20000100a00 */
[----:B------:R-:W-:-:S03]  /*1e540*/  IMAD.MOV.U32 R237, RZ, RZ, R81 ;  /* 0x000000ffffed7224 */ /* 0x000fc600078e0051 */
[----:B------:R-:W4:Y:S01]  /*1e550*/  LDL.LU R245, [R1+0x1f4] ;  /* 0x0001f40001f57983 */ /* 0x000f220000300800 */
[----:B------:R-:W-:-:S03]  /*1e560*/  IMAD.MOV.U32 R238, RZ, RZ, R82 ;  /* 0x000000ffffee7224 */ /* 0x000fc600078e0052 */
[----:B------:R-:W4:Y:S01]  /*1e570*/  LDL.LU R246, [R1+0x1f8] ;  /* 0x0001f80001f67983 */ /* 0x000f220000300800 */
[----:B------:R-:W-:-:S03]  /*1e580*/  IMAD.MOV.U32 R239, RZ, RZ, R83 ;  /* 0x000000ffffef7224 */ /* 0x000fc600078e0053 */
[----:B------:R-:W4:Y:S04]  /*1e590*/  LDL.LU R247, [R1+0x1fc] ;  /* 0x0001fc0001f77983 */ /* 0x000f280000300800 */
        /* <DEDUP_REMOVED lines=68> */
[C---:B------:R-:W-:Y:S03]  /*1e9e0*/  HMMA.1688.F32.TF32 R68, R16.reuse, R42, R68 ;  /* 0x0000002a1044723c */ /* 0x040fe60000081044 */
[----:B------:R-:W-:Y:S04]  /*1e9f0*/  LDS R12, [R243+0x6300] ;  /* 0x00630000f30c7984 */ /* 0x000fe80000000800 */
[----:B------:R-:W-:Y:S01]  /*1ea00*/  LDS R14, [R243+0x7300] ;  /* 0x00730000f30e7984 */ /* 0x000fe20000000800 */
[----:B------:R-:W-:Y:S03]  /*1ea10*/  HMMA.1688.F32.TF32 R64, R16, R34, R64 ;  /* 0x000000221040723c */ /* 0x000fe60000081040 */
[----:B------:R-:W-:Y:S04]  /*1ea20*/  LDS R13, [R241+0x6300] ;  /* 0x00630000f10d7984 */ /* 0x000fe80000000800 */
[----:B------:R-:W-:Y:S01]  /*1ea30*/  LDS R15, [R241+0x7300] ;  /* 0x00730000f10f7984 */ /* 0x000fe20000000800 */
[----:B--2---:R-:W-:-:S03]  /*1ea40*/  IMAD.MOV.U32 R127, RZ, RZ, R80 ;  /* 0x000000ffff7f7224 */ /* 0x004fc600078e0050 */
[----:B------:R-:W2:Y:S01]  /*1ea50*/  LDL.LU R80, [R1+0x440] ;  /* 0x0004400001507983 */ /* 0x000ea20000300800 */
[----:B----4-:R-:W-:-:S03]  /*1ea60*/  IMAD.MOV.U32 R126, RZ, RZ, R81 ;  /* 0x000000ffff7e7224 */ /* 0x010fc600078e0051 */
[----:B------:R-:W2:Y:S01]  /*1ea70*/  LDL.LU R81, [R1+0x444] ;  /* 0x0004440001517983 */ /* 0x000ea20000300800 */
[----:B------:R-:W-:-:S03]  /*1ea80*/  IMAD.MOV.U32 R125, RZ, RZ, R82 ;  /* 0x000000ffff7d7224 */ /* 0x000fc600078e0052 */
[----:B------:R-:W2:Y:S01]  /*1ea90*/  LDL.LU R82, [R1+0x448] ;  /* 0x0004480001527983 */ /* 0x000ea20000300800 */
[----:B------:R-:W-:-:S03]  /*1eaa0*/  IMAD.MOV.U32 R124, RZ, RZ, R83 ;  /* 0x000000ffff7c7224 */ /* 0x000fc600078e0053 */
[----:B------:R-:W2:Y:S04]  /*1eab0*/  LDL.LU R83, [R1+0x44c] ;  /* 0x00044c0001537983 */ /* 0x000ea80000300800 */
        /* <DEDUP_REMOVED lines=20> */
[----:B------:R-:W-:Y:S03]  /*1ec00*/  HMMA.1688.F32.TF32 R60, R16, R38, R60 ;  /* 0x00000026103c723c */ /* 0x000fe6000008103c */
[----:B------:R-:W-:Y:S04]  /*1ec10*/  LDS R16, [R243+0x6280] ;  /* 0x00628000f3107984 */ /* 0x000fe80000000800 */
[----:B------:R-:W-:Y:S04]  /*1ec20*/  LDS R18, [R243+0x7280] ;  /* 0x00728000f3127984 */ /* 0x000fe80000000800 */
[----:B------:R-:W-:Y:S04]  /*1ec30*/  LDS R17, [R241+0x6280] ;  /* 0x00628000f1117984 */ /* 0x000fe80000000800 */
[----:B------:R-:W1:Y:S01]  /*1ec40*/  LDS R19, [R241+0x7280] ;  /* 0x00728000f1137984 */ /* 0x000e620000000800 */
[C---:B------:R-:W-:Y:S08]  /*1ec50*/  HMMA.1688.F32.TF32 R228, R20.reuse, R202, R132 ;  /* 0x000000ca14e4723c */ /* 0x040ff00000081084 */
[C---:B------:R-:W-:Y:S08]  /*1ec60*/  HMMA.1688.F32.TF32 R224, R20.reuse, R206, R136 ;  /* 0x000000ce14e0723c */ /* 0x040ff00000081088 */
[C---:B------:R-:W-:Y:S08]  /*1ec70*/  HMMA.1688.F32.TF32 R24, R20.reuse, R222, R248 ;  /* 0x000000de1418723c */ /* 0x040ff000000810f8 */
[C---:B---3--:R-:W-:Y:S08]  /*1ec80*/  HMMA.1688.F32.TF32 R28, R20.reuse, R186, R48 ;  /* 0x000000ba141c723c */ /* 0x048ff00000081030 */
[C---:B------:R-:W-:Y:S08]  /*1ec90*/  HMMA.1688.F32.TF32 R48, R20.reuse, R218, R52 ;  /* 0x000000da1430723c */ /* 0x040ff00000081034 */
[C---:B------:R-:W-:Y:S08]  /*1eca0*/  HMMA.1688.F32.TF32 R92, R20.reuse, R38, R92 ;  /* 0x00000026145c723c */ /* 0x040ff0000008105c */
[C---:B------:R-:W-:Y:S08]  /*1ecb0*/  HMMA.1688.F32.TF32 R88, R20.reuse, R34, R88 ;  /* 0x000000221458723c */ /* 0x040ff00000081058 */
[C---:B------:R-:W-:Y:S08]  /*1ecc0*/  HMMA.1688.F32.TF32 R84, R20.reuse, R42, R84 ;  /* 0x0000002a1454723c */ /* 0x040ff00000081054 */
[C---:B------:R-:W-:Y:S08]  /*1ecd0*/  HMMA.1688.F32.TF32 R152, R20.reuse, R6, R152 ;  /* 0x000000061498723c */ /* 0x040ff00000081098 */
[C---:B------:R-:W-:Y:S08]  /*1ece0*/  HMMA.1688.F32.TF32 R148, R20.reuse, R10, R148 ;  /* 0x0000000a1494723c */ /* 0x040ff00000081094 */
[C---:B----4-:R-:W-:Y:S08]  /*1ecf0*/  HMMA.1688.F32.TF32 R72, R20.reuse, R190, R144 ;  /* 0x000000be1448723c */ /* 0x050ff00000081090 */
[C---:B--2---:R-:W-:Y:S11]  /*1ed00*/  HMMA.1688.F32.TF32 R80, R20.reuse, R46, R80 ;  /* 0x0000002e1450723c */ /* 0x044ff60000081050 */
[----:B------:R-:W-:Y:S04]  /*1ed10*/  @!UPT UIADD3 URZ, URZ, URZ, URZ ;  /* 0x0000003f3f3ff290 */ /* 0x000fe8000fffe03f */
[----:B------:R-:W-:Y:S04]  /*1ed20*/  STL.64 [R1+0x6c0], R72 ;  /* 0x0006c04801007387 */ /* 0x000fe80000100a00 */
[----:B------:R-:W-:Y:S04]  /*1ed30*/  STL.64 [R1+0x6c8], R74 ;  /* 0x0006c84a01007387 */ /* 0x000fe80000100a00 */
[----:B------:R-:W-:Y:S04]  /*1ed40*/  STL.64 [R1+0x6b0], R28 ;  /* 0x0006b01c01007387 */ /* 0x000fe80000100a00 */
[----:B------:R2:W-:Y:S01]  /*1ed50*/  STL.64 [R1+0x6b8], R30 ;  /* 0x0006b81e01007387 */ /* 0x0005e20000100a00 */
[C---:B------:R-:W-:Y:S03]  /*1ed60*/  HMMA.1688.F32.TF32 R232, R20.reuse, R198, R128 ;  /* 0x000000c614e8723c */ /* 0x040fe60000081080 */
[----:B------:R-:W-:Y:S04]  /*1ed70*/  STL.64 [R1+0x6a0], R24 ;  /* 0x0006a01801007387 */ /* 0x000fe80000100a00 */
[----:B------:R3:W-:Y:S01]  /*1ed80*/  STL.64 [R1+0x6a8], R26 ;  /* 0x0006a81a01007387 */ /* 0x0007e20000100a00 */
[C---:B--2---:R-:W-:Y:S08]  /*1ed90*/  HMMA.1688.F32.TF32 R28, R20.reuse, R214, R56 ;  /* 0x000000d6141c723c */ /* 0x044ff00000081038 */
[C---:B---3--:R-:W-:Y:S08]  /*1eda0*/  HMMA.1688.F32.TF32 R24, R20.reuse, R210, R140 ;  /* 0x000000d21418723c */ /* 0x048ff0000008108c */
[----:B------:R-:W-:Y:S01]  /*1edb0*/  HMMA.1688.F32.TF32 R20, R20, R194, R124 ;  /* 0x000000c21414723c */ /* 0x000fe2000008107c */
[----:B------:R-:W-:Y:S04]  /*1edc0*/  STL.64 [R1+0x690], R48 ;  /* 0x0006903001007387 */ /* 0x000fe80000100a00 */
[----:B------:R-:W-:Y:S04]  /*1edd0*/  STL.64 [R1+0x698], R50 ;  /* 0x0006983201007387 */ /* 0x000fe80000100a00 */
        /* <DEDUP_REMOVED lines=9> */
[----:B------:R-:W-:Y:S01]  /*1ee70*/  STL.64 [R1+0x630], R28 ;  /* 0x0006301c01007387 */ /* 0x000fe20000100a00 */
[----:B------:R-:W-:Y:S03]  /*1ee80*/  HMMA.1688.F32.TF32 R136, R16, R10, R116 ;  /* 0x0000000a1088723c */ /* 0x000fe60000081074 */
[----:B------:R-:W-:Y:S04]  /*1ee90*/  STL.64 [R1+0x638], R30 ;  /* 0x0006381e01007387 */ /* 0x000fe80000100a00 */
[----:B------:R-:W2:Y:S04]  /*1eea0*/  LDL.LU R116, [R1+0x270] ;  /* 0x0002700001747983 */ /* 0x000ea80000300800 */
[----:B------:R-:W-:Y:S01]  /*1eeb0*/  STL.64 [R1+0x620], R24 ;  /* 0x0006201801007387 */ /* 0x000fe20000100a00 */
[----:B------:R-:W-:-:S03]  /*1eec0*/  IMAD.MOV.U32 R118, RZ, RZ, R41 ;  /* 0x000000ffff767224 */ /* 0x000fc600078e0029 */
[----:B------:R-:W-:Y:S01]  /*1eed0*/  STL.64 [R1+0x628], R26 ;  /* 0x0006281a01007387 */ /* 0x000fe20000100a00 */
[----:B------:R-:W-:-:S03]  /*1eee0*/  IMAD.MOV.U32 R119, RZ, RZ, R40 ;  /* 0x000000ffff777224 */ /* 0x000fc600078e0028 */
[----:B------:R1:W-:Y:S04]  /*1eef0*/  STL.64 [R1+0x610], R20 ;  /* 0x0006101401007387 */ /* 0x0003e80000100a00 */
[----:B------:R3:W-:Y:S04]  /*1ef00*/  STL.64 [R1+0x618], R22 ;  /* 0x0006181601007387 */ /* 0x0007e80000100a00 */
[----:B------:R-:W2:Y:S04]  /*1ef10*/  LDL.LU R117, [R1+0x274] ;  /* 0x0002740001757983 */ /* 0x000ea80000300800 */
        /* <DEDUP_REMOVED lines=14> */
[----:B-1----:R-:W2:Y:S04]  /*1f000*/  LDL.LU R20, [R1+0x2d0] ;  /* 0x0002d00001147983 */ /* 0x002ea80000300800 */
[----:B------:R-:W2:Y:S04]  /*1f010*/  LDL.LU R21, [R1+0x2d4] ;  /* 0x0002d40001157983 */ /* 0x000ea80000300800 */
[----:B---3--:R-:W3:Y:S04]  /*1f020*/  LDL.LU R22, [R1+0x2d8] ;  /* 0x0002d80001167983 */ /* 0x008ee80000300800 */
[----:B------:R-:W3:Y:S04]  /*1f030*/  LDL.LU R23, [R1+0x2dc] ;  /* 0x0002dc0001177983 */ /* 0x000ee80000300800 */
[----:B------:R-:W3:Y:S04]  /*1f040*/  LDL.LU R128, [R1+0x380] ;  /* 0x0003800001807983 */ /* 0x000ee80000300800 */
[----:B------:R-:W3:Y:S04]  /*1f050*/  LDL.LU R129, [R1+0x384] ;  /* 0x0003840001817983 */ /* 0x000ee80000300800 */
[----:B------:R-:W3:Y:S04]  /*1f060*/  LDL.LU R130, [R1+0x388] ;  /* 0x0003880001827983 */ /* 0x000ee80000300800 */
[----:B------:R-:W3:Y:S01]  /*1f070*/  LDL.LU R131, [R1+0x38c] ;  /* 0x00038c0001837983 */ /* 0x000ee20000300800 */
[----:B------:R-:W-:Y:S03]  /*1f080*/  HMMA.1688.F32.TF32 R140, R16, R6, R120 ;  /* 0x00000006108c723c */ /* 0x000fe60000081078 */
        /* <DEDUP_REMOVED lines=54> */
[----:B----4-:R-:W-:-:S02]  /*1f3f0*/  IMAD.MOV.U32 R167, RZ, RZ, R41 ;  /* 0x000000ffffa77224 */ /* 0x010fc400078e0029 */
[----:B--2---:R-:W-:Y:S02]  /*1f400*/  IMAD.MOV.U32 R166, RZ, RZ, R40 ;  /* 0x000000ffffa67224 */ /* 0x004fe400078e0028 */
[----:B------:R-:W2:Y:S01]  /*1f410*/  LDL.LU R40, [R1+0xe50] ;  /* 0x000e500001287983 */ /* 0x000ea20000300800 */
[----:B------:R-:W-:Y:S02]  /*1f420*/  IMAD.MOV.U32 R156, RZ, RZ, R44 ;  /* 0x000000ffff9c7224 */ /* 0x000fe400078e002c */
[----:B------:R-:W-:Y:S01]  /*1f430*/  IMAD.MOV.U32 R157, RZ, RZ, R45 ;  /* 0x000000ffff9d7224 */ /* 0x000fe200078e002d */
[----:B------:R-:W4:Y:S01]  /*1f440*/  LDL.LU R41, [R1+0xe4c] ;  /* 0x000e4c0001297983 */ /* 0x000f220000300800 */
[----:B------:R-:W-:-:S03]  /*1f450*/  IMAD.MOV.U32 R158, RZ, RZ, R242 ;  /* 0x000000ffff9e7224 */ /* 0x000fc600078e00f2 */
[----:B------:R-:W2:Y:S01]  /*1f460*/  LDL.LU R44, [R1+0xe48] ;  /* 0x000e4800012c7983 */ /* 0x000ea20000300800 */
[----:B------:R-:W-:-:S03]  /*1f470*/  IMAD.MOV.U32 R159, RZ, RZ, R2 ;  /* 0x000000ffff9f7224 */ /* 0x000fc600078e0002 */
[----:B------:R-:W2:Y:S01]  /*1f480*/  LDL.LU R45, [R1+0xe44] ;  /* 0x000e4400012d7983 */ /* 0x000ea20000300800 */
[----:B------:R-:W-:-:S03]  /*1f490*/  IMAD.MOV.U32 R236, RZ, RZ, R240 ;  /* 0x000000ffffec7224 */ /* 0x000fc600078e00f0 */
[----:B------:R-:W2:Y:S04]  /*1f4a0*/  LDL.LU R242, [R1+0xe40] ;  /* 0x000e400001f27983 */ /* 0x000ea80000300800 */
[----:B------:R-:W2:Y:S01]  /*1f4b0*/  LDL.LU R2, [R1+0xe3c] ;  /* 0x000e3c0001027983 */ /* 0x000ea20000300800 */
[C---:B------:R-:W-:Y:S03]  /*1f4c0*/  HMMA.1688.F32.TF32 R96, R16.reuse, R46, R96 ;  /* 0x0000002e1060723c */ /* 0x040fe60000081060 */
[----:B------:R-:W2:Y:S05]  /*1f4d0*/  LDL.LU R240, [R1+0xe38] ;  /* 0x000e380001f07983 */ /* 0x000eaa0000300800 */
[C---:B------:R-:W-:Y:S08]  /*1f4e0*/  HMMA.1688.F32.TF32 R100, R16.reuse, R42, R100 ;  /* 0x0000002a1064723c */ /* 0x040ff00000081064 */
[C---:B------:R-:W-:Y:S08]  /*1f4f0*/  HMMA.1688.F32.TF32 R104, R16.reuse, R34, R104 ;  /* 0x000000221068723c */ /* 0x040ff00000081068 */
[----:B------:R-:W-:Y:S08]  /*1f500*/  HMMA.1688.F32.TF32 R108, R16, R38, R108 ;  /* 0x00000026106c723c */ /* 0x000ff0000008106c */
[C---:B---3--:R-:W-:Y:S08]  /*1f510*/  HMMA.1688.F32.TF32 R20, R12.reuse, R186, R20 ;  /* 0x000000ba0c14723c */ /* 0x048ff00000081014 */
[----:B------:R-:W-:Y:S01]  /*1f520*/  HMMA.1688.F32.TF32 R172, R12, R222, R172 ;  /* 0x000000de0cac723c */ /* 0x000fe200000810ac */
[----:B------:R-:W-:-:S02]  /*1f530*/  IMAD.MOV.U32 R245, RZ, RZ, R8 ;  /* 0x000000fffff57224 */ /* 0x000fc400078e0008 */
[----:B------:R-:W-:-:S05]  /*1f540*/  IMAD.MOV.U32 R246, RZ, RZ, R5 ;  /* 0x000000fffff67224 */ /* 0x000fca00078e0005 */
[C---:B------:R-:W-:Y:S08]  /*1f550*/  HMMA.1688.F32.TF32 R248, R16.reuse, R198, R248 ;  /* 0x000000c610f8723c */ /* 0x040ff000000810f8 */
[C---:B------:R-:W-:Y:S08]  /*1f560*/  HMMA.1688.F32.TF32 R48, R16.reuse, R202, R48 ;  /* 0x000000ca1030723c */ /* 0x040ff00000081030 */
[C---:B------:R-:W-:Y:S08]  /*1f570*/  HMMA.1688.F32.TF32 R144, R16.reuse, R206, R144 ;  /* 0x000000ce1090723c */ /* 0x040ff00000081090 */
[C---:B------:R-:W-:Y:S08]  /*1f580*/  HMMA.1688.F32.TF32 R24, R16.reuse, R214, R24 ;  /* 0x000000d61018723c */ /* 0x040ff00000081018 */
[C---:B------:R-:W-:Y:S08]  /*1f590*/  HMMA.1688.F32.TF32 R72, R16.reuse, R218, R72 ;  /* 0x000000da1048723c */ /* 0x040ff00000081048 */
[C---:B------:R-:W-:Y:S11]  /*1f5a0*/  HMMA.1688.F32.TF32 R76, R16.reuse, R210, R76 ;  /* 0x000000d2104c723c */ /* 0x040ff6000008104c */
[----:B------:R-:W-:Y:S04]  /*1f5b0*/  @!UPT UIADD3 URZ, URZ, URZ, URZ ;  /* 0x0000003f3f3ff290 */ /* 0x000fe8000fffe03f */
[----:B------:R-:W-:Y:S04]  /*1f5c0*/  STL.64 [R1+0x600], R72 ;  /* 0x0006004801007387 */ /* 0x000fe80000100a00 */
[----:B------:R1:W-:Y:S01]  /*1f5d0*/  STL.64 [R1+0x608], R74 ;  /* 0x0006084a01007387 */ /* 0x0003e20000100a00 */
[----:B------:R-:W-:Y:S03]  /*1f5e0*/  HMMA.1688.F32.TF32 R16, R16, R194, R52 ;  /* 0x000000c21010723c */ /* 0x000fe60000081034 */
[----:B-1----:R1:W5:Y:S04]  /*1f5f0*/  LDL.LU.64 R74, [R1+0xe30] ;  /* 0x000e3000014a7983 */ /* 0x0023680000300a00 */
[----:B------:R1:W5:Y:S04]  /*1f600*/  LDL.LU.64 R72, [R1+0xe28] ;  /* 0x000e280001487983 */ /* 0x0003680000300a00 */
[----:B------:R-:W-:Y:S04]  /*1f610*/  STL.64 [R1+0x5f0], R24 ;  /* 0x0005f01801007387 */ /* 0x000fe80000100a00 */
[----:B------:R3:W-:Y:S04]  /*1f620*/  STL.64 [R1+0x5f8], R26 ;  /* 0x0005f81a01007387 */ /* 0x0007e80000100a00 */
[----:B---3--:R1:W5:Y:S01]  /*1f630*/  LDL.LU.64 R26, [R1+0xe20] ;  /* 0x000e2000011a7983 */ /* 0x0083620000300a00 */
[C---:B------:R-:W-:Y:S03]  /*1f640*/  HMMA.1688.F32.TF32 R56, R12.reuse, R190, R56 ;  /* 0x000000be0c38723c */ /* 0x040fe60000081038 */
[----:B------:R1:W5:Y:S04]  /*1f650*/  LDL.LU.64 R24, [R1+0xe18] ;  /* 0x000e180001187983 */ /* 0x0003680000300a00 */
[----:B------:R-:W-:Y:S04]  /*1f660*/  STL.64 [R1+0x5e0], R76 ;  /* 0x0005e04c01007387 */ /* 0x000fe80000100a00 */
[----:B------:R3:W-:Y:S04]  /*1f670*/  STL.64 [R1+0x5e8], R78 ;  /* 0x0005e84e01007387 */ /* 0x0007e80000100a00 */
[----:B---3--:R1:W5:Y:S04]  /*1f680*/  LDL.LU.64 R78, [R1+0xe10] ;  /* 0x000e1000014e7983 */ /* 0x0083680000300a00 */
        /* <DEDUP_REMOVED lines=13> */
[----:B------:R1:W5:Y:S04]  /*1f760*/  LDL.LU.64 R54, [R1+0xdd0] ;  /* 0x000dd00001367983 */ /* 0x0003680000300a00 */
[----:B------:R1:W5:Y:S04]  /*1f770*/  LDL.LU.64 R52, [R1+0xdc8] ;  /* 0x000dc80001347983 */ /* 0x0003680000300a00 */
[----:B------:R3:W-:Y:S04]  /*1f780*/  STL.64 [R1+0x100], R16 ;  /* 0x0001001001007387 */ /* 0x0007e80000100a00 */
[----:B------:R-:W-:Y:S04]  /*1f790*/  STL.64 [R1+0x108], R18 ;  /* 0x0001081201007387 */ /* 0x000fe80000100a00 */
[----:B---3--:R-:W3:Y:S04]  /*1f7a0*/  LDL.LU R16, [R1+0x964] ;  /* 0x0009640001107983 */ /* 0x008ee80000300800 */
[----:B------:R-:W-:Y:S04]  /*1f7b0*/  STL.64 [R1+0x340], R56 ;  /* 0x0003403801007387 */ /* 0x000fe80000100a00 */
[----:B------:R1:W-:Y:S04]  /*1f7c0*/  STL.64 [R1+0x348], R58 ;  /* 0x0003483a01007387 */ /* 0x0003e80000100a00 */
[----:B-1----:R1:W5:Y:S04]  /*1f7d0*/  LDL.LU.64 R58, [R1+0xdc0] ;  /* 0x000dc000013a7983 */ /* 0x0023680000300a00 */
[----:B------:R1:W5:Y:S04]  /*1f7e0*/  LDL.LU.64 R56, [R1+0xdb8] ;  /* 0x000db80001387983 */ /* 0x0003680000300a00 */
[----:B------:R-:W-:Y:S04]  /*1f7f0*/  STL.64 [R1+0x2f0], R20 ;  /* 0x0002f01401007387 */ /* 0x000fe80000100a00 */
[----:B------:R1:W-:Y:S01]  /*1f800*/  STL.64 [R1+0x2f8], R22 ;  /* 0x0002f81601007387 */ /* 0x0003e20000100a00 */
[C---:B------:R-:W-:Y:S03]  /*1f810*/  HMMA.1688.F32.TF32 R164, R12.reuse, R214, R164 ;  /* 0x000000d60ca4723c */ /* 0x040fe600000810a4 */
[----:B------:R-:W4:Y:S05]  /*1f820*/  LDL.LU R8, [R1+0x958] ;  /* 0x0009580001087983 */ /* 0x000f2a0000300800 */
[C---:B-1----:R-:W-:Y:S01]  /*1f830*/  HMMA.1688.F32.TF32 R20, R12.reuse, R218, R168 ;  /* 0x000000da0c14723c */ /* 0x042fe200000810a8 */
[----:B------:R-:W-:Y:S04]  /*1f840*/  STL.64 [R1+0x2c0], R172 ;  /* 0x0002c0ac01007387 */ /* 0x000fe80000100a00 */
[----:B------:R-:W-:Y:S11]  /*1f850*/  STL.64 [R1+0x2c8], R174 ;  /* 0x0002c8ae01007387 */ /* 0x000ff60000100a00 */
[----:B------:R-:W-:Y:S07]  /*1f860*/  @!UPT UIADD3 URZ, URZ, URZ, URZ ;  /* 0x0000003f3f3ff290 */ /* 0x000fee000fffe03f */
[----:B------:R-:W-:Y:S04]  /*1f870*/  STL.64 [R1+0x2b0], R20 ;  /* 0x0002b01401007387 */ /* 0x000fe80000100a00 */
[----:B------:R1:W-:Y:S04]  /*1f880*/  STL.64 [R1+0x2b8], R22 ;  /* 0x0002b81601007387 */ /* 0x0003e80000100a00 */
[----:B------:R-:W4:Y:S01]  /*1f890*/  LDL R5, [R1+0xd90] ;  /* 0x000d900001057983 */ /* 0x000f220000100800 */
[----:B-1----:R-:W-:Y:S03]  /*1f8a0*/  HMMA.1688.F32.TF32 R20, R12, R210, R160 ;  /* 0x000000d20c14723c */ /* 0x002fe600000810a0 */
[----:B------:R-:W-:Y:S01]  /*1f8b0*/  STL.64 [R1+0x2a0], R164 ;  /* 0x0002a0a401007387 */ /* 0x000fe20000100a00 */
[----:B------:R-:W-:-:S03]  /*1f8c0*/  IMAD.MOV.U32 R244, RZ, RZ, R9 ;  /* 0x000000fffff47224 */ /* 0x000fc600078e0009 */
[----:B------:R-:W-:Y:S11]  /*1f8d0*/  STL.64 [R1+0x2a8], R166 ;  /* 0x0002a8a601007387 */ /* 0x000ff60000100a00 */
[----:B------:R-:W-:Y:S05]  /*1f8e0*/  @!UPT UIADD3 URZ, URZ, URZ, URZ ;  /* 0x0000003f3f3ff290 */ /* 0x000fea000fffe03f */
[----:B------:R-:W-:Y:S04]  /*1f8f0*/  STL.64 [R1+0x590], R20 ;  /* 0x0005901401007387 */ /* 0x000fe80000100a00 */
[----:B------:R1:W-:Y:S04]  /*1f900*/  STL.64 [R1+0x598], R22 ;  /* 0x0005981601007387 */ /* 0x0003e80000100a00 */
[----:B------:R-:W4:Y:S01]  /*1f910*/  LDL R9, [R1+0xd74] ;  /* 0x000d740001097983 */ /* 0x000f220000100800 */
[C---:B------:R-:W-:Y:S08]  /*1f920*/  HMMA.1688.F32.TF32 R156, R12.reuse, R206, R156 ;  /* 0x000000ce0c9c723c */ /* 0x040ff0000008109c */
[----:B-1----:R-:W-:Y:S01]  /*1f930*/  HMMA.1688.F32.TF32 R20, R12, R202, R116 ;  /* 0x000000ca0c14723c */ /* 0x002fe20000081074 */
[----:B------:R-:W-:-:S02]  /*1f940*/  IMAD.MOV.U32 R237, RZ, RZ, R37 ;  /* 0x000000ffffed7224 */ /* 0x000fc400078e0025 */
[----:B------:R-:W-:Y:S02]  /*1f950*/  IMAD.MOV.U32 R238, RZ, RZ, R36 ;  /* 0x000000ffffee7224 */ /* 0x000fe400078e0024 */
[----:B------:R-:W-:Y:S02]  /*1f960*/  IMAD.MOV.U32 R239, RZ, RZ, R33 ;  /* 0x000000ffffef7224 */ /* 0x000fe400078e0021 */
[----:B------:R-:W-:Y:S01]  /*1f970*/  IMAD.MOV.U32 R247, RZ, RZ, R4 ;  /* 0x000000fffff77224 */ /* 0x000fe200078e0004 */
[C---:B------:R-:W-:Y:S07]  /*1f980*/  HMMA.1688.F32.TF32 R132, R12.reuse, R6, R132 ;  /* 0x000000060c84723c */ /* 0x040fee0000081084 */
[----:B------:R-:W-:Y:S04]  /*1f990*/  STL.64 [R1+0x540], R156 ;  /* 0x0005409c01007387 */ /* 0x000fe80000100a00 */
[----:B------:R-:W-:Y:S01]  /*1f9a0*/  STL.64 [R1+0x548], R158 ;  /* 0x0005489e01007387 */ /* 0x000fe20000100a00 */
[C---:B------:R-:W-:Y:S03]  /*1f9b0*/  HMMA.1688.F32.TF32 R28, R12.reuse, R10, R28 ;  /* 0x0000000a0c1c723c */ /* 0x040fe6000008101c */
[----:B------:R-:W-:Y:S04]  /*1f9c0*/  STL.64 [R1+0x530], R20 ;  /* 0x0005301401007387 */ /* 0x000fe80000100a00 */
[----:B------:R1:W-:Y:S01]  /*1f9d0*/  STL.64 [R1+0x538], R22 ;  /* 0x0005381601007387 */ /* 0x0003e20000100a00 */
[C---:B------:R-:W-:Y:S08]  /*1f9e0*/  HMMA.1688.F32.TF32 R112, R12.reuse, R46, R112 ;  /* 0x0000002e0c70723c */ /* 0x040ff00000081070 */
[C---:B------:R-:W-:Y:S08]  /*1f9f0*/  HMMA.1688.F32.TF32 R120, R12.reuse, R42, R120 ;  /* 0x0000002a0c78723c */ /* 0x040ff00000081078 */
[C---:B-1----:R-:W-:Y:S08]  /*1fa00*/  HMMA.1688.F32.TF32 R20, R12.reuse, R198, R236 ;  /* 0x000000c60c14723c */ /* 0x042ff000000810ec */
[C---:B------:R-:W-:Y:S08]  /*1fa10*/  HMMA.1688.F32.TF32 R124, R12.reuse, R34, R124 ;  /* 0x000000220c7c723c */ /* 0x040ff0000008107c */
[C---:B------:R-:W-:Y:S08]  /*1fa20*/  HMMA.1688.F32.TF32 R128, R12.reuse, R38, R128 ;  /* 0x000000260c80723c */ /* 0x040ff00000081080 */
[----:B------:R-:W-:Y:S01]  /*1fa30*/  HMMA.1688.F32.TF32 R12, R12, R194, R244 ;  /* 0x000000c20c0c723c */ /* 0x000fe200000810f4 */
[----:B------:R-:W-:Y:S04]  /*1fa40*/  STL.64 [R1+0x470], R20 ;  /* 0x0004701401007387 */ /* 0x000fe80000100a00 */
[----:B------:R1:W-:Y:S01]  /*1fa50*/  STL.64 [R1+0x478], R22 ;  /* 0x0004781601007387 */ /* 0x0003e20000100a00 */
[----:B------:R-:W-:Y:S11]  /*1fa60*/  IMAD.MOV.U32 R33, RZ, RZ, 0x1f ;  /* 0x0000001fff217424 */ /* 0x000ff600078e00ff */
[----:B------:R-:W-:Y:S06]  /*1fa70*/  @!UPT UIADD3 URZ, URZ, URZ, URZ ;  /* 0x0000003f3f3ff290 */ /* 0x000fec000fffe03f */
[----:B------:R-:W-:Y:S04]  /*1fa80*/  STL.64 [R1+0x3f0], R12 ;  /* 0x0003f00c01007387 */ /* 0x000fe80000100a00 */
[----:B------:R-:W-:Y:S04]  /*1fa90*/  STL.64 [R1+0x3f8], R14 ;  /* 0x0003f80e01007387 */ /* 0x000fe80000100a00 */
[----:B------:R-:W4:Y:S04]  /*1faa0*/  LDL R116, [R1+0xd8c] ;  /* 0x000d8c0001747983 */ /* 0x000f280000100800 */
[----:B-1----:R-:W4:Y:S01]  /*1fab0*/  LDL R23, [R1+0xd7c] ;  /* 0x000d7c0001177983 */ /* 0x002f220000100800 */
[----:B------:R-:W-:-:S03]  /*1fac0*/  IADD3 R33, R33, c[0x0][0x180], RZ ;  /* 0x0000600021217a10 */ /* 0x000fc60007ffe0ff */
[----:B------:R-:W4:Y:S01]  /*1fad0*/  LDL R22, [R1+0x9ac] ;  /* 0x0009ac0001167983 */ /* 0x000f220000100800 */
[----:B------:R-:W-:-:S03]  /*1fae0*/  SHF.R.S32.HI R4, RZ, 0x1f, R33 ;  /* 0x0000001fff047819 */ /* 0x000fc60000011421 */
[----:B------:R-:W4:Y:S01]  /*1faf0*/  LDL R21, [R1+0x9b0] ;  /* 0x0009b00001157983 */ /* 0x000f220000100800 */
[----:B------:R-:W-:Y:S02]  /*1fb00*/  LEA.HI R4, R4, R33, RZ, 0x5 ;  /* 0x0000002104047211 */ /* 0x000fe400078f28ff */
[----:B--2---:R-:W-:Y:S01]  /*1fb10*/  ISETP.GT.AND P1, PT, R242, RZ, PT ;  /* 0x000000fff200720c */ /* 0x004fe20003f24270 */
[----:B------:R-:W2:Y:S01]  /*1fb20*/  LDL R19, [R1+0x9b4] ;  /* 0x0009b40001137983 */ /* 0x000ea20000100800 */
[----:B------:R-:W-:-:S03]  /*1fb30*/  SHF.R.S32.HI R4, RZ, 0x5, R4 ;  /* 0x00000005ff047819 */ /* 0x000fc60000011404 */
[----:B------:R-:W2:Y:S01]  /*1fb40*/  LDL R18, [R1+0x9b8] ;  /* 0x0009b80001127983 */ /* 0x000ea20000100800 */
[----:B------:R-:W-:-:S03]  /*1fb50*/  IADD3 R4, R4, -0x4, RZ ;  /* 0xfffffffc04047810 */ /* 0x000fc60007ffe0ff */
[----:B------:R-:W2:Y:S04]  /*1fb60*/  LDL R17, [R1+0x9ec] ;  /* 0x0009ec0001117983 */ /* 0x000ea80000100800 */
[----:B------:R-:W1:Y:S04]  /*1fb70*/  S2R R37, SR_TID.X ;  /* 0x0000000000257919 */ /* 0x000e680000002100 */
[----:B------:R-:W-:Y:S04]  /*1fb80*/  LDS R12, [R243+0x6380] ;  /* 0x00638000f30c7984 */ /* 0x000fe80000000800 */
[----:B------:R-:W-:Y:S04]  /*1fb90*/  LDS R14, [R243+0x7380] ;  /* 0x00738000f30e7984 */ /* 0x000fe80000000800 */
[----:B------:R-:W-:Y:S04]  /*1fba0*/  LDS R13, [R241+0x6380] ;  /* 0x00638000f10d7984 */ /* 0x000fe80000000800 */
[----:B------:R-:W1:Y:S04]  /*1fbb0*/  LDS R15, [R241+0x7380] ;  /* 0x00738000f10f7984 */ /* 0x000e680000000800 */
[----:B------:R-:W-:Y:S01]  /*1fbc0*/  BAR.SYNC.DEFER_BLOCKING 0x0 ;  /* 0x0000000000007b1d */ /* 0x000fe20000010000 */
[----:B---3--:R-:W-:-:S02]  /*1fbd0*/  ISETP.GE.AND P0, PT, R16, R4, PT ;  /* 0x000000041000720c */ /* 0x008fc40003f06270 */
[----:B------:R-:W-:-:S04]  /*1fbe0*/  SEL R4, RZ, 0x4, !P1 ;  /* 0x00000004ff047807 */ /* 0x000fc80004800000 */
[----:B------:R-:W-:-:S04]  /*1fbf0*/  SEL R4, R4, RZ, !P0 ;  /* 0x000000ff04047207 */ /* 0x000fc80004000000 */
[----:B------:R-:W-:Y:S02]  /*1fc00*/  ISETP.NE.U32.AND P2, PT, R4, RZ, PT ;  /* 0x000000ff0400720c */ /* 0x000fe40003f45070 */
[----:B----4-:R-:W-:-:S05]  /*1fc10*/  IADD3 R4, P3, R2, R5, RZ ;  /* 0x0000000502047210 */ /* 0x010fca0007f7e0ff */
[----:B------:R-:W-:Y:S02]  /*1fc20*/  IMAD.X R5, R240, 0x1, R9, P3 ;  /* 0x00000001f0057824 */ /* 0x000fe400018e0609 */
[----:B------:R-:W3:Y:S01]  /*1fc30*/  LDL R9, [R1+0x9f0] ;  /* 0x0009f00001097983 */ /* 0x000ee20000100800 */
[----:B------:R-:W-:-:S04]  /*1fc40*/  IADD3 R8, R8, 0x1, RZ ;  /* 0x0000000108087810 */ /* 0x000fc80007ffe0ff */
[----:B------:R-:W-:-:S04]  /*1fc50*/  ISETP.GT.AND P1, PT, R8, 0x3, PT ;  /* 0x000000030800780c */ /* 0x000fc80003f24270 */
[----:B------:R-:W-:-:S05]  /*1fc60*/  SEL R20, R8, RZ, !P1 ;  /* 0x000000ff08147207 */ /* 0x000fca0004800000 */
[----:B------:R-:W-:Y:S04]  /*1fc70*/  STL [R1+0x958], R20 ;  /* 0x0009581401007387 */ /* 0x000fe80000100800 */
[----:B------:R-:W4:Y:S01]  /*1fc80*/  LDL R156, [R1+0x9f4] ;  /* 0x0009f400019c7983 */ /* 0x000f220000100800 */
[----:B-1----:R-:W-:-:S03]  /*1fc90*/  LOP3.LUT R33, R37, 0x7f, RZ, 0xc0, !PT ;  /* 0x0000007f25217812 */ /* 0x002fc600078ec0ff */
[----:B------:R-:W4:Y:S02]  /*1fca0*/  LDL R119, [R1+0x9f8] ;  /* 0x0009f80001777983 */ /* 0x000f240000100800 */
[----:B------:R-:W-:Y:S02]  /*1fcb0*/  IMAD.SHL.U32 R36, R33, 0x4, RZ ;  /* 0x0000000421247824 */ /* 0x000fe400078e00ff */
[----:B------:R-:W4:Y:S02]  /*1fcc0*/  LDL R118, [R1+0xa2c] ;  /* 0x000a2c0001767983 */ /* 0x000f240000100800 */
[----:B------:R-:W-:Y:S01]  /*1fcd0*/  IMAD R8, R20, 0x8000, R36 ;  /* 0x0000800014087824 */ /* 0x000fe200078e0224 */
[----:B------:R-:W-:Y:S01]  /*1fce0*/  ISETP.GT.AND P1, PT, R242, 0x4, PT ;  /* 0x00000004f200780c */ /* 0x000fe20003f24270 */
[----:B------:R-:W4:Y:S04]  /*1fcf0*/  LDL R117, [R1+0xa30] ;  /* 0x000a300001757983 */ /* 0x000f280000100800 */
[----:B------:R-:W-:Y:S01]  /*1fd00*/  @!PT LDS RZ, [RZ] ;  /* 0x00000000fffff984 */ /* 0x000fe20000000800 */
[----:B------:R-:W-:Y:S01]  /*1fd10*/  @!PT LDS RZ, [RZ] ;  /* 0x00000000fffff984 */ /* 0x000fe20000000800 */
[----:B------:R-:W-:Y:S01]  /*1fd20*/  @!PT LDS RZ, [RZ] ;  /* 0x00000000fffff984 */ /* 0x000fe20000000800 */
[----:B------:R1:W-:Y:S02]  /*1fd30*/  LDGSTS.E [R8], [R4.64], P2 ;  /* 0x0000000004087fae */ /* 0x0003e40009121844 */
[----:B-1----:R-:W-:-:S04]  /*1fd40*/  SEL R4, RZ, 0x4, !P1 ;  /* 0x00000004ff047807 */ /* 0x002fc80004800000 */
[----:B------:R-:W-:-:S04]  /*1fd50*/  SEL R4, R4, RZ, !P0 ;  /* 0x000000ff04047207 */ /* 0x000fc80004000000 */
[----:B------:R-:W-:Y:S02]  /*1fd60*/  ISETP.NE.U32.AND P1, PT, R4, RZ, PT ;  /* 0x000000ff0400720c */ /* 0x000fe40003f25070 */
[----:B------:R-:W-:Y:S02]  /*1fd70*/  IADD3 R4, P3, R2, R116, RZ ;  /* 0x0000007402047210 */ /* 0x000fe40007f7e0ff */
[----:B------:R-:W4:Y:S03]  /*1fd80*/  LDL R116, [R1+0xa34] ;  /* 0x000a340001747983 */ /* 0x000f260000100800 */
[----:B------:R-:W-:Y:S02]  /*1fd90*/  IMAD.X R5, R240, 0x1, R23, P3 ;  /* 0x00000001f0057824 */ /* 0x000fe400018e0617 */
[----:B------:R-:W4:Y:S04]  /*1fda0*/  LDL R23, [R1+0xa38] ;  /* 0x000a380001177983 */ /* 0x000f280000100800 */
[----:B------:R1:W-:Y:S02]  /*1fdb0*/  LDGSTS.E [R8+0x200], [R4.64], P2 ;  /* 0x0020000004087fae */ /* 0x0003e40009121844 */
[----:B-1----:R-:W-:-:S02]  /*1fdc0*/  IADD3 R4, P2, R2, R22, RZ ;  /* 0x0000001602047210 */ /* 0x002fc40007f5e0ff */
[----:B------:R-:W4:Y:S03]  /*1fdd0*/  LDL R22, [R1+0xa6c] ;  /* 0x000a6c0001167983 */ /* 0x000f260000100800 */
[----:B------:R-:W-:Y:S01]  /*1fde0*/  IMAD.X R5, R240, 0x1, R21, P2 ;  /* 0x00000001f0057824 */ /* 0x000fe200010e0615 */
[----:B------:R-:W-:Y:S01]  /*1fdf0*/  ISETP.GT.AND P2, PT, R242, 0x8, PT ;  /* 0x00000008f200780c */ /* 0x000fe20003f44270 */
[----:B------:R-:W4:Y:S04]  /*1fe00*/  LDL R21, [R1+0xa70] ;  /* 0x000a700001157983 */ /* 0x000f280000100800 */
[----:B------:R1:W-:Y:S02]  /*1fe10*/  LDGSTS.E [R8+0x1000], [R4.64], P1 ;  /* 0x0100000004087fae */ /* 0x0003e40008921844 */
[----:B-1----:R-:W-:-:S04]  /*1fe20*/  SEL R4, RZ, 0x4, !P2 ;  /* 0x00000004ff047807 */ /* 0x002fc80005000000 */
[----:B------:R-:W-:-:S04]  /*1fe30*/  SEL R4, R4, RZ, !P0 ;  /* 0x000000ff04047207 */ /* 0x000fc80004000000 */
[----:B------:R-:W-:Y:S02]  /*1fe40*/  ISETP.NE.U32.AND P2, PT, R4, RZ, PT ;  /* 0x000000ff0400720c */ /* 0x000fe40003f45070 */
[----:B--2---:R-:W-:Y:S02]  /*1fe50*/  IADD3 R4, P3, R2, R19, RZ ;  /* 0x0000001302047210 */ /* 0x004fe40007f7e0ff */
[----:B------:R-:W2:Y:S03]  /*1fe60*/  LDL R19, [R1+0xa74] ;  /* 0x000a740001137983 */ /* 0x000ea60000100800 */
[----:B------:R-:W-:Y:S02]  /*1fe70*/  IMAD.X R5, R240, 0x1, R18, P3 ;  /* 0x00000001f0057824 */ /* 0x000fe400018e0612 */
[----:B------:R-:W2:Y:S04]  /*1fe80*/  LDL R18, [R1+0xa78] ;  /* 0x000a780001127983 */ /* 0x000ea80000100800 */
[----:B------:R1:W-:Y:S02]  /*1fe90*/  LDGSTS.E [R8+0x1200], [R4.64], P1 ;  /* 0x0120000004087fae */ /* 0x0003e40008921844 */
[----:B-1----:R-:W-:-:S02]  /*1fea0*/  IADD3 R4, P1, R2, R17, RZ ;  /* 0x0000001102047210 */ /* 0x002fc40007f3e0ff */
[----:B------:R-:W2:Y:S03]  /*1feb0*/  LDL R17, [R1+0xaac] ;  /* 0x000aac0001117983 */ /* 0x000ea60000100800 */
[----:B---3--:R-:W-:Y:S02]  /*1fec0*/  IMAD.X R5, R240, 0x1, R9, P1 ;  /* 0x00000001f0057824 */ /* 0x008fe400008e0609 */
[----:B------:R-:W3:Y:S01]  /*1fed0*/  LDL R9, [R1+0xab0] ;  /* 0x000ab00001097983 */ /* 0x000ee20000100800 */
[----:B------:R-:W-:-:S03]  /*1fee0*/  ISETP.GT.AND P1, PT, R242, 0xc, PT ;  /* 0x0000000cf200780c */ /* 0x000fc60003f24270 */
[----:B------:R1:W-:Y:S02]  /*1fef0*/  LDGSTS.E [R8+0x2000], [R4.64], P2 ;  /* 0x0200000004087fae */ /* 0x0003e40009121844 */
[----:B-1----:R-:W-:-:S04]  /*1ff00*/  SEL R4, RZ, 0x4, !P1 ;  /* 0x00000004ff047807 */ /* 0x002fc80004800000 */
[----:B------:R-:W-:-:S04]  /*1ff10*/  SEL R4, R4, RZ, !P0 ;  /* 0x000000ff04047207 */ /* 0x000fc80004000000 */
[----:B------:R-:W-:Y:S02]  /*1ff20*/  ISETP.NE.U32.AND P1, PT, R4, RZ, PT ;  /* 0x000000ff0400720c */ /* 0x000fe40003f25070 */
[----:B----4-:R-:W-:-:S05]  /*1ff30*/  IADD3 R4, P3, R2, R156, RZ ;  /* 0x0000009c02047210 */ /* 0x010fca0007f7e0ff */
[----:B------:R-:W-:-:S05]  /*1ff40*/  IMAD.X R5, R240, 0x1, R119, P3 ;  /* 0x00000001f0057824 */ /* 0x000fca00018e0677 */
[----:B------:R1:W-:Y:S02]  /*1ff50*/  LDGSTS.E [R8+0x2200], [R4.64], P2 ;  /* 0x0220000004087fae */ /* 0x0003e40009121844 */
[----:B-1----:R-:W-:Y:S02]  /*1ff60*/  IADD3 R4, P2, R2, R118, RZ ;  /* 0x0000007602047210 */ /* 0x002fe40007f5e0ff */
        /* <DEDUP_REMOVED lines=24> */
[----:B------:R-:W-:-:S05]  /*200f0*/  IMAD.X R5, R240, 0x1, R18, P3 ;  /* 0x00000001f0057824 */ /* 0x000fca00018e0612 */
[----:B------:R1:W-:Y:S02]  /*20100*/  LDGSTS.E [R8+0x4200], [R4.64], P2 ;  /* 0x0420000004087fae */ /* 0x0003e40009121844 */
[----:B-1----:R-:W-:-:S05]  /*20110*/  IADD3 R4, P2, R2, R17, RZ ;  /* 0x0000001102047210 */ /* 0x002fca0007f5e0ff */
[----:B---3--:R-:W-:Y:S02]  /*20120*/  IMAD.X R5, R240, 0x1, R9, P2 ;  /* 0x00000001f0057824 */ /* 0x008fe400010e0609 */
[----:B------:R-:W3:Y:S04]  /*20130*/  LDL R9, [R1+0xaf8] ;  /* 0x000af80001097983 */ /* 0x000ee80000100800 */
[----:B------:R-:W2:Y:S04]  /*20140*/  LDL.LU R236, [R1+0x5c0] ;  /* 0x0005c00001ec7983 */ /* 0x000ea80000300800 */
[----:B------:R-:W2:Y:S04]  /*20150*/  LDL.LU R237, [R1+0x5c4] ;  /* 0x0005c40001ed7983 */ /* 0x000ea80000300800 */
[----:B------:R-:W2:Y:S04]  /*20160*/  LDL.LU R238, [R1+0x5c8] ;  /* 0x0005c80001ee7983 */ /* 0x000ea80000300800 */
[----:B------:R-:W2:Y:S04]  /*20170*/  LDL.LU R239, [R1+0x5cc] ;  /* 0x0005cc0001ef7983 */ /* 0x000ea80000300800 */
[----:B------:R-:W2:Y:S01]  /*20180*/  LDL R18, [R1+0xb34] ;  /* 0x000b340001127983 */ /* 0x000ea20000100800 */
[----:B------:R-:W-:-:S03]  /*20190*/  ISETP.GT.AND P2, PT, R242, 0x18, PT ;  /* 0x00000018f200780c */ /* 0x000fc60003f44270 */
[----:B------:R1:W-:Y:S04]  /*201a0*/  LDGSTS.E [R8+0x5000], [R4.64], P1 ;  /* 0x0500000004087fae */ /* 0x0003e80008921844 */
[----:B------:R-:W2:Y:S04]  /*201b0*/  LDL R17, [R1+0xb38] ;  /* 0x000b380001117983 */ /* 0x000ea80000100800 */
[----:B------:R-:W2:Y:S01]  /*201c0*/  LDL.LU R244, [R1+0x580] ;  /* 0x0005800001f47983 */ /* 0x000ea20000300800 */
[----:B-1----:R-:W-:-:S03]  /*201d0*/  SEL R4, RZ, 0x4, !P2 ;  /* 0x00000004ff047807 */ /* 0x002fc60005000000 */
[----:B------:R-:W2:Y:S01]  /*201e0*/  LDL.LU R245, [R1+0x584] ;  /* 0x0005840001f57983 */ /* 0x000ea20000300800 */
[----:B------:R-:W-:-:S03]  /*201f0*/  SEL R4, R4, RZ, !P0 ;  /* 0x000000ff04047207 */ /* 0x000fc60004000000 */
[----:B------:R-:W2:Y:S01]  /*20200*/  LDL.LU R246, [R1+0x588] ;  /* 0x0005880001f67983 */ /* 0x000ea20000300800 */
[----:B------:R-:W-:-:S03]  /*20210*/  ISETP.NE.U32.AND P2, PT, R4, RZ, PT ;  /* 0x000000ff0400720c */ /* 0x000fc60003f45070 */
[----:B------:R-:W2:Y:S01]  /*20220*/  LDL.LU R247, [R1+0x58c] ;  /* 0x00058c0001f77983 */ /* 0x000ea20000300800 */
[----:B----4-:R-:W-:-:S03]  /*20230*/  IADD3 R4, P3, R2, R118, RZ ;  /* 0x0000007602047210 */ /* 0x010fc60007f7e0ff */
[----:B------:R-:W4:Y:S02]  /*20240*/  LDL R118, [R1+0x9c4] ;  /* 0x0009c40001767983 */ /* 0x000f240000100800 */
        /* <DEDUP_REMOVED lines=12> */
[----:B------:R-:W-:-:S05]  /*20310*/  IADD3 R4, P3, R2, R23, RZ ;  /* 0x0000001702047210 */ /* 0x000fca0007f7e0ff */
[----:B---3--:R-:W-:Y:S02]  /*20320*/  IMAD.X R5, R240, 0x1, R9, P3 ;  /* 0x00000001f0057824 */ /* 0x008fe400018e0609 */
[----:B------:R-:W3:Y:S04]  /*20330*/  LDL R9, [R1+0x988] ;  /* 0x0009880001097983 */ /* 0x000ee80000100800 */
[----:B------:R1:W-:Y:S02]  /*20340*/  LDGSTS.E [R8+0x6200], [R4.64], P2 ;  /* 0x0620000004087fae */ /* 0x0003e40009121844 */
[----:B-1----:R-:W-:Y:S02]  /*20350*/  IADD3 R4, P2, R2, R21, RZ ;  /* 0x0000001502047210 */ /* 0x002fe40007f5e0ff */
[----:B------:R-:W3:Y:S03]  /*20360*/  LDL R21, [R1+0x9bc] ;  /* 0x0009bc0001157983 */ /* 0x000ee60000100800 */
[----:B--2---:R-:W-:-:S02]  /*20370*/  IMAD.X R5, R240, 0x1, R19, P2 ;  /* 0x00000001f0057824 */ /* 0x004fc400010e0613 */
[----:B------:R-:W2:Y:S04]  /*20380*/  LDL R19, [R1+0x9c0] ;  /* 0x0009c00001137983 */ /* 0x000ea80000100800 */
[----:B------:R1:W-:Y:S02]  /*20390*/  LDGSTS.E [R8+0x7000], [R4.64], P1 ;  /* 0x0700000004087fae */ /* 0x0003e40008921844 */
[----:B-1----:R-:W-:Y:S02]  /*203a0*/  IADD3 R4, P2, R2, R18, RZ ;  /* 0x0000001202047210 */ /* 0x002fe40007f5e0ff */
[----:B------:R-:W2:Y:S04]  /*203b0*/  LDL R18, [R1+0x9c8] ;  /* 0x0009c80001127983 */ /* 0x000ea80000100800 */
[----:B------:R-:W1:Y:S01]  /*203c0*/  S2R R193, SR_TID.X ;  /* 0x0000000000c17919 */ /* 0x000e620000002100 */
[----:B------:R-:W-:-:S03]  /*203d0*/  IMAD.X R5, R240, 0x1, R17, P2 ;  /* 0x00000001f0057824 */ /* 0x000fc600010e0611 */
[----:B------:R-:W2:Y:S04]  /*203e0*/  LDL R17, [R1+0x9fc] ;  /* 0x0009fc0001117983 */ /* 0x000ea80000100800 */
[----:B------:R1:W-:Y:S01]  /*203f0*/  LDGSTS.E [R8+0x7200], [R4.64], P1 ;  /* 0x0720000004087fae */ /* 0x0003e20008921844 */
[----:B------:R-:W-:-:S03]  /*20400*/  ISETP.GT.AND P1, PT, R242, 0x1, PT ;  /* 0x00000001f200780c */ /* 0x000fc60003f24270 */
[----:B-1----:R-:W2:Y:S01]  /*20410*/  LDL R8, [R1+0xa00] ;  /* 0x000a000001087983 */ /* 0x002ea20000100800 */
[----:B------:R-:W-:Y:S02]  /*20420*/  SEL R4, RZ, 0x4, !P1 ;  /* 0x00000004ff047807 */ /* 0x000fe40004800000 */
[----:B------:R-:W-:Y:S02]  /*20430*/  LOP3.LUT R193, R193, 0x7f, RZ, 0xc0, !PT ;  /* 0x0000007fc1c17812 */ /* 0x000fe400078ec0ff */
[----:B------:R-:W-:-:S03]  /*20440*/  SEL R4, R4, RZ, !P0 ;  /* 0x000000ff04047207 */ /* 0x000fc60004000000 */
[----:B------:R-:W-:Y:S01]  /*20450*/  IMAD.SHL.U32 R193, R193, 0x4, RZ ;  /* 0x00000004c1c17824 */ /* 0x000fe200078e00ff */
[----:B------:R-:W-:Y:S01]  /*20460*/  ISETP.NE.U32.AND P2, PT, R4, RZ, PT ;  /* 0x000000ff0400720c */ /* 0x000fe20003f45070 */
[----:B------:R-:W-:Y:S03]  /*20470*/  HMMA.1688.F32.TF32 R164, R12, R6, R236 ;  /* 0x000000060ca4723c */ /* 0x000fe600000810ec */
[----:B------:R-:W-:-:S04]  /*20480*/  LOP3.LUT R23, R193, 0x20, RZ, 0x3c, !PT ;  /* 0x00000020c1177812 */ /* 0x000fc800078e3cff */
[----:B----4-:R-:W-:Y:S02]  /*20490*/  IADD3 R6, P1, R2, R117, RZ ;  /* 0x0000007502067210 */ /* 0x010fe40007f3e0ff */
[----:B------:R-:W4:Y:S01]  /*204a0*/  LDL R117, [R1+0xa04] ;  /* 0x000a040001757983 */ /* 0x000f220000100800 */
[----:B------:R-:W-:Y:S01]  /*204b0*/  HMMA.1688.F32.TF32 R168, R12, R10, R244 ;  /* 0x0000000a0ca8723c */ /* 0x000fe200000810f4 */
[----:B------:R-:W-:Y:S02]  /*204c0*/  IMAD R4, R20, 0x8000, R23 ;  /* 0x0000800014047824 */ /* 0x000fe400078e0217 */
[----:B------:R-:W4:Y:S04]  /*204d0*/  LDL R11, [R1+0xa08] ;  /* 0x000a0800010b7983 */ /* 0x000f280000100800 */
[----:B------:R-:W4:Y:S04]  /*204e0*/  LDL R23, [R1+0xa44] ;  /* 0x000a440001177983 */ /* 0x000f280000100800 */
[----:B------:R-:W4:Y:S01]  /*204f0*/  LDL R10, [R1+0xa88] ;  /* 0x000a8800010a7983 */ /* 0x000f220000100800 */
[----:B------:R-:W-:-:S03]  /*20500*/  IMAD.X R7, R240, 0x1, R116, P1 ;  /* 0x00000001f0077824 */ /* 0x000fc600008e0674 */
[----:B------:R-:W4:Y:S04]  /*20510*/  LDL R116, [R1+0xa3c] ;  /* 0x000a3c0001747983 */ /* 0x000f280000100800 */
[----:B------:R1:W-:Y:S01]  /*20520*/  LDGSTS.E [R4+0x400], [R6.64], P2 ;  /* 0x0040000006047fae */ /* 0x0003e20009121844 */
[----:B------:R-:W-:Y:S02]  /*20530*/  ISETP.GT.AND P1, PT, R242, 0x5, PT ;  /* 0x00000005f200780c */ /* 0x000fe40003f24270 */
[----:B-1----:R-:W-:Y:S02]  /*20540*/  IADD3 R6, P3, R2, R22, RZ ;  /* 0x0000001602067210 */ /* 0x002fe40007f7e0ff */
[----:B------:R-:W-:Y:S01]  /*20550*/  SEL R5, RZ, 0x4, !P1 ;  /* 0x00000004ff057807 */ /* 0x000fe20004800000 */
[----:B------:R-:W4:Y:S03]  /*20560*/  LDL R22, [R1+0xa48] ;  /* 0x000a480001167983 */ /* 0x000f260000100800 */
[----:B------:R-:W-:-:S04]  /*20570*/  SEL R5, R5, RZ, !P0 ;  /* 0x000000ff05057207 */ /* 0x000fc80004000000 */
[----:B------:R-:W-:Y:S01]  /*20580*/  ISETP.NE.U32.AND P1, PT, R5, RZ, PT ;  /* 0x000000ff0500720c */ /* 0x000fe20003f25070 */
        /* <DEDUP_REMOVED lines=8> */
[----:B-1----:R-:W-:-:S05]  /*20610*/  IADD3 R6, P3, R2, R118, RZ ;  /* 0x0000007602067210 */ /* 0x002fca0007f7e0ff */
[----:B------:R-:W-:Y:S02]  /*20620*/  IMAD.X R7, R240, 0x1, R18, P3 ;  /* 0x00000001f0077824 */ /* 0x000fe400018e0612 */
[----:B------:R-:W2:Y:S01]  /*20630*/  LDL R18, [R1+0xa84] ;  /* 0x000a840001127983 */ /* 0x000ea20000100800 */
[----:B------:R-:W-:-:S03]  /*20640*/  ISETP.GT.AND P2, PT, R242, 0x9, PT ;  /* 0x00000009f200780c */ /* 0x000fc60003f44270 */
[----:B------:R1:W-:Y:S01]  /*20650*/  LDGSTS.E [R4+0x1600], [R6.64], P1 ;  /* 0x0160000006047fae */ /* 0x0003e20008921844 */
[----:B------:R-:W-:-:S04]  /*20660*/  SEL R5, RZ, 0x4, !P2 ;  /* 0x00000004ff057807 */ /* 0x000fc80005000000 */
[----:B------:R-:W-:Y:S02]  /*20670*/  SEL R5, R5, RZ, !P0 ;  /* 0x000000ff05057207 */ /* 0x000fe40004000000 */
[----:B-1----:R-:W-:Y:S02]  /*20680*/  IADD3 R6, P1, R2, R17, RZ ;  /* 0x0000001102067210 */ /* 0x002fe40007f3e0ff */
[----:B------:R-:W-:Y:S01]  /*20690*/  ISETP.NE.U32.AND P2, PT, R5, RZ, PT ;  /* 0x000000ff0500720c */ /* 0x000fe20003f45070 */
[----:B------:R-:W2:Y:S02]  /*206a0*/  LDL R17, [R1+0xac0] ;  /* 0x000ac00001117983 */ /* 0x000ea40000100800 */
[----:B------:R-:W-:Y:S02]  /*206b0*/  IMAD.X R7, R240, 0x1, R8, P1 ;  /* 0x00000001f0077824 */ /* 0x000fe400008e0608 */
[----:B------:R-:W2:Y:S08]  /*206c0*/  LDL R8, [R1+0xabc] ;  /* 0x000abc0001087983 */ /* 0x000eb00000100800 */
[----:B------:R4:W-:Y:S01]  /*206d0*/  LDGSTS.E [R4+0x2400], [R6.64], P2 ;  /* 0x0240000006047fae */ /* 0x0009e20009121844 */
[----:B------:R-:W-:-:S02]  /*206e0*/  ISETP.GT.AND P1, PT, R242, 0xd, PT ;  /* 0x0000000df200780c */ /* 0x000fc40003f24270 */
[----:B----4-:R-:W-:-:S05]  /*206f0*/  IADD3 R6, P3, R2, R117, RZ ;  /* 0x0000007502067210 */ /* 0x010fca0007f7e0ff */
[----:B------:R-:W-:Y:S01]  /*20700*/  IMAD.X R7, R240, 0x1, R11, P3 ;  /* 0x00000001f0077824 */ /* 0x000fe200018e060b */
[----:B------:R-:W-:Y:S01]  /*20710*/  SEL R5, RZ, 0x4, !P1 ;  /* 0x00000004ff057807 */ /* 0x000fe20004800000 */
[----:B------:R-:W4:Y:S04]  /*20720*/  LDL R11, [R1+0xac4] ;  /* 0x000ac400010b7983 */ /* 0x000f280000100800 */
[----:B------:R1:W-:Y:S01]  /*20730*/  LDGSTS.E [R4+0x2600], [R6.64], P2 ;  /* 0x0260000006047fae */ /* 0x0003e20009121844 */
[----:B------:R-:W-:Y:S02]  /*20740*/  SEL R5, R5, RZ, !P0 ;  /* 0x000000ff05057207 */ /* 0x000fe40004000000 */
[----:B-1----:R-:W-:Y:S02]  /*20750*/  IADD3 R6, P2, R2, R116, RZ ;  /* 0x0000007402067210 */ /* 0x002fe40007f5e0ff */
[----:B------:R-:W-:-:S03]  /*20760*/  ISETP.NE.U32.AND P1, PT, R5, RZ, PT ;  /* 0x000000ff0500720c */ /* 0x000fc60003f25070 */
[----:B---3--:R-:W-:Y:S02]  /*20770*/  IMAD.X R7, R240, 0x1, R9, P2 ;  /* 0x00000001f0077824 */ /* 0x008fe400010e0609 */
[----:B------:R-:W3:Y:S01]  /*20780*/  LDL R9, [R1+0xac8] ;  /* 0x000ac80001097983 */ /* 0x000ee20000100800 */
[----:B------:R-:W-:-:S07]  /*20790*/  ISETP.GT.AND P2, PT, R242, 0x11, PT ;  /* 0x00000011f200780c */ /* 0x000fce0003f44270 */
[----:B------:R1:W-:Y:S01]  /*207a0*/  LDGSTS.E [R4+0x3400], [R6.64], P1 ;  /* 0x0340000006047fae */ /* 0x0003e20008921844 */
[----:B------:R-:W-:-:S04]  /*207b0*/  SEL R5, RZ, 0x4, !P2 ;  /* 0x00000004ff057807 */ /* 0x000fc80005000000 */
[----:B------:R-:W-:Y:S02]  /*207c0*/  SEL R5, R5, RZ, !P0 ;  /* 0x000000ff05057207 */ /* 0x000fe40004000000 */
[----:B-1----:R-:W-:Y:S02]  /*207d0*/  IADD3 R6, P3, R2, R23, RZ ;  /* 0x0000001702067210 */ /* 0x002fe40007f7e0ff */
[----:B------:R-:W-:Y:S01]  /*207e0*/  ISETP.NE.U32.AND P2, PT, R5, RZ, PT ;  /* 0x000000ff0500720c */ /* 0x000fe20003f45070 */
[----:B------:R-:W3:Y:S02]  /*207f0*/  LDL R23, [R1+0xb04] ;  /* 0x000b040001177983 */ /* 0x000ee40000100800 */
[----:B------:R-:W-:Y:S02]  /*20800*/  IMAD.X R7, R240, 0x1, R22, P3 ;  /* 0x00000001f0077824 */ /* 0x000fe400018e0616 */
[----:B------:R-:W3:Y:S04]  /*20810*/  LDL R22, [R1+0xb08] ;  /* 0x000b080001167983 */ /* 0x000ee80000100800 */
[----:B------:R1:W-:Y:S02]  /*20820*/  LDGSTS.E [R4+0x3600], [R6.64], P1 ;  /* 0x0360000006047fae */ /* 0x0003e40008921844 */
[----:B-1----:R-:W-:-:S02]  /*20830*/  IADD3 R6, P1, R2, R21, RZ ;  /* 0x0000001502067210 */ /* 0x002fc40007f3e0ff */
[----:B------:R-:W3:Y:S03]  /*20840*/  LDL R21, [R1+0xb3c] ;  /* 0x000b3c0001157983 */ /* 0x000ee60000100800 */
[----:B--2---:R-:W-:-:S05]  /*20850*/  IMAD.X R7, R240, 0x1, R19, P1 ;  /* 0x00000001f0077824 */ /* 0x004fca00008e0613 */
[----:B------:R1:W-:Y:S02]  /*20860*/  LDGSTS.E [R4+0x4400], [R6.64], P2 ;  /* 0x0440000006047fae */ /* 0x0003e40009121844 */
[----:B-1----:R-:W-:Y:S02]  /*20870*/  IADD3 R6, P3, R2, R18, RZ ;  /* 0x0000001202067210 */ /* 0x002fe40007f7e0ff */
[----:B------:R-:W-:Y:S01]  /*20880*/  ISETP.GT.AND P1, PT, R242, 0x15, PT ;  /* 0x00000015f200780c */ /* 0x000fe20003f24270 */
[----:B------:R-:W2:Y:S02]  /*20890*/  LDL R18, [R1+0xb40] ;  /* 0x000b400001127983 */ /* 0x000ea40000100800 */
[----:B------:R-:W-:Y:S02]  /*208a0*/  IMAD.X R7, R240, 0x1, R10, P3 ;  /* 0x00000001f0077824 */ /* 0x000fe400018e060a */
[----:B------:R-:W2:Y:S04]  /*208b0*/  LDL R10, [R1+0xafc] ;  /* 0x000afc00010a7983 */ /* 0x000ea80000100800 */
[----:B------:R1:W-:Y:S01]  /*208c0*/  LDGSTS.E [R4+0x4600], [R6.64], P2 ;  /* 0x0460000006047fae */ /* 0x0003e20009121844 */
[----:B------:R-:W-:-:S02]  /*208d0*/  SEL R5, RZ, 0x4, !P1 ;  /* 0x00000004ff057807 */ /* 0x000fc40004800000 */
[----:B-1----:R-:W-:Y:S02]  /*208e0*/  IADD3 R6, P2, R2, R8, RZ ;  /* 0x0000000802067210 */ /* 0x002fe40007f5e0ff */
[----:B------:R-:W2:Y:S01]  /*208f0*/  LDL R8, [R1+0xb00] ;  /* 0x000b000001087983 */ /* 0x000ea20000100800 */
[----:B------:R-:W-:-:S04]  /*20900*/  SEL R5, R5, RZ, !P0 ;  /* 0x000000ff05057207 */ /* 0x000fc80004000000 */
[----:B------:R-:W-:Y:S01]  /*20910*/  ISETP.NE.U32.AND P1, PT, R5, RZ, PT ;  /* 0x000000ff0500720c */ /* 0x000fe20003f25070 */
[----:B------:R-:W-:Y:S11]  /*20920*/  IMAD.X R7, R240, 0x1, R17, P2 ;  /* 0x00000001f0077824 */ /* 0x000ff600010e0611 */
[----:B------:R-:W-:Y:S01]  /*20930*/  @!UPT UIADD3 URZ, URZ, URZ, URZ ;  /* 0x0000003f3f3ff290 */ /* 0x000fe2000fffe03f */
[----:B------:R4:W-:Y:S02]  /*20940*/  LDGSTS.E [R4+0x5400], [R6.64], P1 ;  /* 0x0540000006047fae */ /* 0x0009e40008921844 */
[----:B----4-:R-:W-:Y:S02]  /*20950*/  IADD3 R6, P3, R2, R11, RZ ;  /* 0x0000000b02067210 */ /* 0x010fe40007f7e0ff */
[----:B------:R-:W4:Y:S03]  /*20960*/  LDL R11, [R1+0xb44] ;  /* 0x000b4400010b7983 */ /* 0x000f260000100800 */
[----:B---3--:R-:W-:Y:S02]  /*20970*/  IMAD.X R7, R240, 0x1, R9, P3 ;  /* 0x00000001f0077824 */ /* 0x008fe400018e0609 */
[----:B------:R-:W3:Y:S04]  /*20980*/  LDL R9, [R1+0xb48] ;  /* 0x000b480001097983 */ /* 0x000ee80000100800 */
        /* <DEDUP_REMOVED lines=8> */
[----:B------:R-:W3:Y:S04]  /*20a10*/  LDL R19, [R1+0x98c] ;  /* 0x00098c0001137983 */ /* 0x000ee80000100800 */
[----:B------:R-:W3:Y:S04]  /*20a20*/  LDL R17, [R1+0x990] ;  /* 0x0009900001117983 */ /* 0x000ee80000100800 */
[----:B------:R2:W-:Y:S02]  /*20a30*/  LDGSTS.E [R4+0x5600], [R6.64], P1 ;  /* 0x0560000006047fae */ /* 0x0005e40008921844 */
[----:B--2---:R-:W-:-:S02]  /*20a40*/  IADD3 R6, P1, R2, R10, RZ ;  /* 0x0000000a02067210 */ /* 0x004fc40007f3e0ff */
[----:B------:R-:W2:Y:S01]  /*20a50*/  LDL R10, [R1+0x994] ;  /* 0x00099400010a7983 */ /* 0x000ea20000100800 */
[----:B------:R-:W-:-:S04]  /*20a60*/  ISETP.GT.AND P2, PT, R242, 0x19, PT ;  /* 0x00000019f200780c */ /* 0x000fc80003f44270 */
[----:B------:R-:W-:-:S04]  /*20a70*/  SEL R5, RZ, 0x4, !P2 ;  /* 0x00000004ff057807 */ /* 0x000fc80005000000 */
[----:B------:R-:W-:-:S04]  /*20a80*/  SEL R5, R5, RZ, !P0 ;  /* 0x000000ff05057207 */ /* 0x000fc80004000000 */
[----:B------:R-:W-:Y:S01]  /*20a90*/  ISETP.NE.U32.AND P2, PT, R5, RZ, PT ;  /* 0x000000ff0500720c */ /* 0x000fe20003f45070 */
[----:B------:R-:W-:Y:S01]  /*20aa0*/  IMAD.X R7, R240, 0x1, R8, P1 ;  /* 0x00000001f0077824 */ /* 0x000fe200008e0608 */
[----:B------:R-:W-:Y:S01]  /*20ab0*/  ISETP.GT.AND P1, PT, R242, 0x1d, PT ;  /* 0x0000001df200780c */ /* 0x000fe20003f24270 */
[----:B------:R-:W2:Y:S03]  /*20ac0*/  LDL R8, [R1+0x998] ;  /* 0x0009980001087983 */ /* 0x000ea60000100800 */
[----:B------:R-:W-:-:S07]  /*20ad0*/  SEL R5, RZ, 0x4, !P1 ;  /* 0x00000004ff057807 */ /* 0x000fce0004800000 */
[----:B------:R1:W-:Y:S01]  /*20ae0*/  LDGSTS.E [R4+0x6400], [R6.64], P2 ;  /* 0x0640000006047fae */ /* 0x0003e20009121844 */
[----:B------:R-:W-:Y:S02]  /*20af0*/  SEL R5, R5, RZ, !P0 ;  /* 0x000000ff05057207 */ /* 0x000fe40004000000 */
[----:B-1----:R-:W-:Y:S02]  /*20b00*/  IADD3 R6, P3, R2, R23, RZ ;  /* 0x0000001702067210 */ /* 0x002fe40007f7e0ff */
[----:B------:R-:W-:Y:S01]  /*20b10*/  ISETP.NE.U32.AND P1, PT, R5, RZ, PT ;  /* 0x000000ff0500720c */ /* 0x000fe20003f25070 */
[----:B------:R-:W-:Y:S01]  /*20b20*/  IMAD.MOV.U32 R244, RZ, RZ, R45 ;  /* 0x000000fffff47224 */ /* 0x000fe200078e002d */
[----:B------:R-:W2:Y:S01]  /*20b30*/  LDL R23, [R1+0xa0c] ;  /* 0x000a0c0001177983 */ /* 0x000ea20000100800 */
[----:B------:R-:W-:-:S05]  /*20b40*/  IMAD.X R7, R240, 0x1, R22, P3 ;  /* 0x00000001f0077824 */ /* 0x000fca00018e0616 */
[----:B------:R1:W-:Y:S02]  /*20b50*/  LDGSTS.E [R4+0x6600], [R6.64], P2 ;  /* 0x0660000006047fae */ /* 0x0003e40009121844 */
[----:B-1----:R-:W-:-:S05]  /*20b60*/  IADD3 R6, P2, R2, R21, RZ ;  /* 0x0000001502067210 */ /* 0x002fca0007f5e0ff */
[----:B------:R-:W-:Y:S02]  /*20b70*/  IMAD.X R7, R240, 0x1, R18, P2 ;  /* 0x00000001f0077824 */ /* 0x000fe400010e0612 */
[----:B------:R-:W2:Y:S04]  /*20b80*/  LDL R18, [R1+0x9cc] ;  /* 0x0009cc0001127983 */ /* 0x000ea80000100800 */
[----:B------:R4:W-:Y:S02]  /*20b90*/  LDGSTS.E [R4+0x7400], [R6.64], P1 ;  /* 0x0740000006047fae */ /* 0x0009e40008921844 */
[----:B----4-:R-:W-:Y:S02]  /*20ba0*/  IADD3 R6, P2, R2, R11, RZ ;  /* 0x0000000b02067210 */ /* 0x010fe40007f5e0ff */
[----:B------:R-:W4:Y:S03]  /*20bb0*/  LDL R11, [R1+0x9d0] ;  /* 0x0009d000010b7983 */ /* 0x000f260000100800 */
[----:B---3--:R-:W-:-:S02]  /*20bc0*/  IMAD.X R7, R240, 0x1, R9, P2 ;  /* 0x00000001f0077824 */ /* 0x008fc400010e0609 */
[----:B------:R-:W1:Y:S04]  /*20bd0*/  S2R R9, SR_TID.X ;  /* 0x0000000000097919 */ /* 0x000e680000002100 */
[----:B------:R3:W-:Y:S01]  /*20be0*/  LDGSTS.E [R4+0x7600], [R6.64], P1 ;  /* 0x0760000006047fae */ /* 0x0007e20008921844 */
[----:B------:R-:W-:-:S04]  /*20bf0*/  ISETP.GT.AND P1, PT, R242, 0x2, PT ;  /* 0x00000002f200780c */ /* 0x000fc80003f24270 */
[----:B---3--:R-:W-:-:S04]  /*20c00*/  SEL R4, RZ, 0x4, !P1 ;  /* 0x00000004ff047807 */ /* 0x008fc80004800000 */
[----:B------:R-:W-:Y:S02]  /*20c10*/  SEL R4, R4, RZ, !P0 ;  /* 0x000000ff04047207 */ /* 0x000fe40004000000 */
[----:B-1----:R-:W-:Y:S02]  /*20c20*/  LOP3.LUT R9, R9, 0x7f, RZ, 0xc0, !PT ;  /* 0x0000007f09097812 */ /* 0x002fe400078ec0ff */
[----:B------:R-:W-:-:S03]  /*20c30*/  ISETP.NE.U32.AND P1, PT, R4, RZ, PT ;  /* 0x000000ff0400720c */ /* 0x000fc60003f25070 */
[----:B------:R-:W-:-:S05]  /*20c40*/  IMAD.SHL.U32 R9, R9, 0x4, RZ ;  /* 0x0000000409097824 */ /* 0x000fca00078e00ff */
[----:B------:R-:W-:Y:S02]  /*20c50*/  LOP3.LUT R9, R9, 0x40, RZ, 0x3c, !PT ;  /* 0x0000004009097812 */ /* 0x000fe400078e3cff */
[----:B------:R-:W-:-:S03]  /*20c60*/  IADD3 R6, P3, R2, R19, RZ ;  /* 0x0000001302067210 */ /* 0x000fc60007f7e0ff */
[----:B------:R-:W-:Y:S02]  /*20c70*/  IMAD R4, R20, 0x8000, R9 ;  /* 0x0000800014047824 */ /* 0x000fe400078e0209 */
[----:B------:R-:W-:Y:S01]  /*20c80*/  IMAD.X R7, R240, 0x1, R17, P3 ;  /* 0x00000001f0077824 */ /* 0x000fe200018e0611 */
[----:B------:R-:W3:Y:S04]  /*20c90*/  LDL R9, [R1+0x9d4] ;  /* 0x0009d40001097983 */ /* 0x000ee80000100800 */
[----:B------:R2:W-:Y:S02]  /*20ca0*/  LDGSTS.E [R4+0x800], [R6.64], P1 ;  /* 0x0080000006047fae */ /* 0x0005e40008921844 */
[----:B--2---:R-:W-:Y:S02]  /*20cb0*/  IADD3 R6, P3, R2, R10, RZ ;  /* 0x0000000a02067210 */ /* 0x004fe40007f7e0ff */
[----:B------:R-:W2:Y:S01]  /*20cc0*/  LDL R10, [R1+0x9d8] ;  /* 0x0009d800010a7983 */ /* 0x000ea20000100800 */
[----:B------:R-:W-:-:S02]  /*20cd0*/  IMAD.MOV.U32 R245, RZ, RZ, R44 ;  /* 0x000000fffff57224 */ /* 0x000fc400078e002c */
[----:B------:R-:W-:Y:S02]  /*20ce0*/  IMAD.MOV.U32 R246, RZ, RZ, R41 ;  /* 0x000000fffff67224 */ /* 0x000fe400078e0029 */
[----:B------:R-:W-:-:S07]  /*20cf0*/  IMAD.MOV.U32 R247, RZ, RZ, R40 ;  /* 0x000000fffff77224 */ /* 0x000fce00078e0028 */
[----:B------:R-:W-:Y:S01]  /*20d00*/  HMMA.1688.F32.TF32 R160, R12, R34, R244 ;  /* 0x000000220ca0723c */ /* 0x000fe200000810f4 */
[----:B------:R-:W2:Y:S04]  /*20d10*/  LDL.LU R244, [R1+0x550] ;  /* 0x0005500001f47983 */ /* 0x000ea80000300800 */
[----:B------:R-:W2:Y:S04]  /*20d20*/  LDL.LU R245, [R1+0x554] ;  /* 0x0005540001f57983 */ /* 0x000ea80000300800 */
[----:B------:R-:W2:Y:S04]  /*20d30*/  LDL.LU R246, [R1+0x558] ;  /* 0x0005580001f67983 */ /* 0x000ea80000300800 */
[----:B------:R-:W2:Y:S04]  /*20d40*/  LDL.LU R247, [R1+0x55c] ;  /* 0x00055c0001f77983 */ /* 0x000ea80000300800 */
[----:B------:R-:W2:Y:S01]  /*20d50*/  LDL R17, [R1+0xa10] ;  /* 0x000a100001117983 */ /* 0x000ea20000100800 */
[----:B------:R-:W-:-:S03]  /*20d60*/  ISETP.GT.AND P2, PT, R242, 0x6, PT ;  /* 0x00000006f200780c */ /* 0x000fc60003f44270 */
[----:B------:R-:W2:Y:S01]  /*20d70*/  LDL R22, [R1+0xa14] ;  /* 0x000a140001167983 */ /* 0x000ea20000100800 */
[----:B------:R-:W-:Y:S02]  /*20d80*/  SEL R5, RZ, 0x4, !P2 ;  /* 0x00000004ff057807 */ /* 0x000fe40005000000 */
[----:B------:R-:W-:Y:S01]  /*20d90*/  ISETP.GT.AND P2, PT, R242, 0xa, PT ;  /* 0x0000000af200780c */ /* 0x000fe20003f44270 */
[----:B------:R-:W-:Y:S01]  /*20da0*/  IMAD.X R7, R240, 0x1, R8, P3 ;  /* 0x00000001f0077824 */ /* 0x000fe200018e0608 */
[----:B------:R-:W-:Y:S01]  /*20db0*/  SEL R5, R5, RZ, !P0 ;  /* 0x000000ff05057207 */ /* 0x000fe20004000000 */
[----:B------:R-:W2:Y:S03]  /*20dc0*/  LDL R21, [R1+0xa18] ;  /* 0x000a180001157983 */ /* 0x000ea60000100800 */
[----:B------:R-:W-:Y:S01]  /*20dd0*/  ISETP.NE.U32.AND P6, PT, R5, RZ, PT ;  /* 0x000000ff0500720c */ /* 0x000fe20003fc5070 */
[----:B------:R1:W-:Y:S01]  /*20de0*/  LDGSTS.E [R4+0xa00], [R6.64], P1 ;  /* 0x00a0000006047fae */ /* 0x0003e20008921844 */
[----:B------:R-:W-:-:S02]  /*20df0*/  SEL R5, RZ, 0x4, !P2 ;  /* 0x00000004ff057807 */ /* 0x000fc40005000000 */
[----:B------:R-:W-:Y:S01]  /*20e00*/  ISETP.GT.AND P3, PT, R242, 0xe, PT ;  /* 0x0000000ef200780c */ /* 0x000fe20003f64270 */
[----:B------:R-:W2:Y:S01]  /*20e10*/  LDL R19, [R1+0xa4c] ;  /* 0x000a4c0001137983 */ /* 0x000ea20000100800 */
[----:B-1----:R-:W-:Y:S02]  /*20e20*/  SEL R7, R5, RZ, !P0 ;  /* 0x000000ff05077207 */ /* 0x002fe40004000000 */
[----:B------:R-:W-:Y:S02]  /*20e30*/  SEL R8, RZ, 0x4, !P3 ;  /* 0x00000004ff087807 */ /* 0x000fe40005800000 */
[----:B------:R-:W-:Y:S02]  /*20e40*/  ISETP.NE.U32.AND P1, PT, R7, RZ, PT ;  /* 0x000000ff0700720c */ /* 0x000fe40003f25070 */
[----:B------:R-:W-:Y:S02]  /*20e50*/  IADD3 R6, P2, R2, R18, RZ ;  /* 0x0000001202067210 */ /* 0x000fe40007f5e0ff */
[----:B------:R-:W-:Y:S01]  /*20e60*/  ISETP.GT.AND P3, PT, R242, 0x12, PT ;  /* 0x00000012f200780c */ /* 0x000fe20003f64270 */
[----:B------:R-:W2:Y:S01]  /*20e70*/  LDL R18, [R1+0xa54] ;  /* 0x000a540001127983 */ /* 0x000ea20000100800 */
[----:B------:R-:W-:Y:S01]  /*20e80*/  SEL R5, R8, RZ, !P0 ;  /* 0x000000ff08057207 */ /* 0x000fe20004000000 */
[----:B----4-:R-:W-:-:S02]  /*20e90*/  IMAD.X R7, R240, 0x1, R11, P2 ;  /* 0x00000001f0077824 */ /* 0x010fc400010e060b */
[----:B------:R-:W4:Y:S04]  /*20ea0*/  LDL R11, [R1+0xa50] ;  /* 0x000a5000010b7983 */ /* 0x000f280000100800 */
[----:B------:R1:W-:Y:S02]  /*20eb0*/  LDGSTS.E [R4+0x1800], [R6.64], P6 ;  /* 0x0180000006047fae */ /* 0x0003e4000b121844 */
[----:B-1----:R-:W-:Y:S02]  /*20ec0*/  SEL R6, RZ, 0x4, !P3 ;  /* 0x00000004ff067807 */ /* 0x002fe40005800000 */
[----:B---3--:R-:W-:-:S05]  /*20ed0*/  IADD3 R8, P3, R2, R9, RZ ;  /* 0x0000000902087210 */ /* 0x008fca0007f7e0ff */
[----:B--2---:R-:W-:Y:S02]  /*20ee0*/  IMAD.X R9, R240, 0x1, R10, P3 ;  /* 0x00000001f0097824 */ /* 0x004fe400018e060a */
[----:B------:R-:W2:Y:S01]  /*20ef0*/  LDL R10, [R1+0xa58] ;  /* 0x000a5800010a7983 */ /* 0x000ea20000100800 */
[C---:B------:R-:W-:Y:S03]  /*20f00*/  HMMA.1688.F32.TF32 R40, R12.reuse, R42, R236 ;  /* 0x0000002a0c28723c */ /* 0x040fe600000810ec */
[----:B------:R-:W3:Y:S04]  /*20f10*/  LDL.LU R236, [R1+0x320] ;  /* 0x0003200001ec7983 */ /* 0x000ee80000300800 */
[----:B------:R-:W3:Y:S04]  /*20f20*/  LDL.LU R237, [R1+0x324] ;  /* 0x0003240001ed7983 */ /* 0x000ee80000300800 */
[----:B------:R-:W3:Y:S04]  /*20f30*/  LDL.LU R238, [R1+0x328] ;  /* 0x0003280001ee7983 */ /* 0x000ee80000300800 */
[----:B------:R-:W3:Y:S01]  /*20f40*/  LDL.LU R239, [R1+0x32c] ;  /* 0x00032c0001ef7983 */ /* 0x000ee20000300800 */
[----:B------:R-:W-:Y:S01]  /*20f50*/  SEL R6, R6, RZ, !P0 ;  /* 0x000000ff06067207 */ /* 0x000fe20004000000 */
[----:B------:R-:W-:Y:S01]  /*20f60*/  HMMA.1688.F32.TF32 R44, R12, R46, R116 ;  /* 0x0000002e0c2c723c */ /* 0x000fe20000081074 */
[----:B------:R-:W-:Y:S01]  /*20f70*/  ISETP.GT.AND P4, PT, R242, 0x16, PT ;  /* 0x00000016f200780c */ /* 0x000fe20003f84270 */
[----:B------:R1:W-:Y:S01]  /*20f80*/  LDGSTS.E [R4+0x1a00], [R8.64], P6 ;  /* 0x01a0000008047fae */ /* 0x0003e2000b121844 */
[----:B------:R-:W-:-:S02]  /*20f90*/  ISETP.NE.U32.AND P3, PT, R6, RZ, PT ;  /* 0x000000ff0600720c */ /* 0x000fc40003f65070 */
[----:B------:R-:W-:-:S05]  /*20fa0*/  IADD3 R6, P5, R2, R23, RZ ;  /* 0x0000001702067210 */ /* 0x000fca0007fbe0ff */
[----:B------:R-:W-:Y:S02]  /*20fb0*/  IMAD.X R7, R240, 0x1, R17, P5 ;  /* 0x00000001f0077824 */ /* 0x000fe400028e0611 */
[----:B------:R-:W3:Y:S04]  /*20fc0*/  LDL R17, [R1+0xa8c] ;  /* 0x000a8c0001117983 */ /* 0x000ee80000100800 */
[----:B------:R-:W3:Y:S04]  /*20fd0*/  LDL.LU R116, [R1+0x370] ;  /* 0x0003700001747983 */ /* 0x000ee80000300800 */
[----:B------:R-:W3:Y:S04]  /*20fe0*/  LDL.LU R117, [R1+0x374] ;  /* 0x0003740001757983 */ /* 0x000ee80000300800 */
[----:B------:R-:W3:Y:S04]  /*20ff0*/  LDL.LU R118, [R1+0x378] ;  /* 0x0003780001767983 */ /* 0x000ee80000300800 */
[----:B------:R-:W3:Y:S01]  /*21000*/  LDL.LU R119, [R1+0x37c] ;  /* 0x00037c0001777983 */ /* 0x000ee20000300800 */
[----:B------:R-:W-:-:S02]  /*21010*/  ISETP.NE.U32.AND P2, PT, R5, RZ, PT ;  /* 0x000000ff0500720c */ /* 0x000fc40003f45070 */
[----:B-1----:R-:W-:Y:S01]  /*21020*/  IADD3 R8, P6, R2, R22, RZ ;  /* 0x0000001602087210 */ /* 0x002fe20007fde0ff */
[----:B------:R1:W-:Y:S01]  /*21030*/  LDGSTS.E [R4+0x2800], [R6.64], P1 ;  /* 0x0280000006047fae */ /* 0x0003e20008921844 */
[----:B------:R-:W-:Y:S02]  /*21040*/  SEL R5, RZ, 0x4, !P4 ;  /* 0x00000004ff057807 */ /* 0x000fe40006000000 */
[----:B------:R-:W-:Y:S01]  /*21050*/  ISETP.GT.AND P5, PT, R242, 0x1a, PT ;  /* 0x0000001af200780c */ /* 0x000fe20003fa4270 */
[----:B------:R-:W-:Y:S01]  /*21060*/  IMAD.X R9, R240, 0x1, R21, P6 ;  /* 0x00000001f0097824 */ /* 0x000fe200030e0615 */
[----:B------:R-:W-:Y:S02]  /*21070*/  SEL R5, R5, RZ, !P0 ;  /* 0x000000ff05057207 */ /* 0x000fe40004000000 */
[----:B------:R-:W-:Y:S02]  /*21080*/  ISETP.GT.AND P6, PT, R242, 0x1e, PT ;  /* 0x0000001ef200780c */ /* 0x000fe40003fc4270 */
[----:B------:R-:W-:Y:S01]  /*21090*/  ISETP.NE.U32.AND P4, PT, R5, RZ, PT ;  /* 0x000000ff0500720c */ /* 0x000fe20003f85070 */
[----:B------:R1:W-:Y:S01]  /*210a0*/  LDGSTS.E [R4+0x2a00], [R8.64], P1 ;  /* 0x02a0000008047fae */ /* 0x0003e20008921844 */
[----:B------:R-:W-:-:S02]  /*210b0*/  SEL R5, RZ, 0x4, !P5 ;  /* 0x00000004ff057807 */ /* 0x000fc40006800000 */
[----:B-1----:R-:W-:Y:S02]  /*210c0*/  SEL R7, RZ, 0x4, !P6 ;  /* 0x00000004ff077807 */ /* 0x002fe40007000000 */
[C---:B------:R-:W-:Y:S02]  /*210d0*/  IADD3 R6, P1, R2.reuse, R19, RZ ;  /* 0x0000001302067210 */ /* 0x040fe40007f3e0ff */
[----:B------:R-:W-:Y:S02]  /*210e0*/  SEL R9, R5, RZ, !P0 ;  /* 0x000000ff05097207 */ /* 0x000fe40004000000 */
[----:B------:R-:W-:Y:S02]  /*210f0*/  SEL R5, R7, RZ, !P0 ;  /* 0x000000ff07057207 */ /* 0x000fe40004000000 */
[----:B------:R-:W-:Y:S01]  /*21100*/  IADD3 R8, P6, R2, R18, RZ ;  /* 0x0000001202087210 */ /* 0x000fe20007fde0ff */
[C---:B----4-:R-:W-:Y:S02]  /*21110*/  IMAD.X R7, R240.reuse, 0x1, R11, P1 ;  /* 0x00000001f0077824 */ /* 0x050fe400008e060b */
[----:B------:R-:W4:Y:S01]  /*21120*/  LDL R11, [R1+0xa94] ;  /* 0x000a9400010b7983 */ /* 0x000f220000100800 */
[----:B------:R-:W-:Y:S01]  /*21130*/  ISETP.NE.U32.AND P5, PT, R9, RZ, PT ;  /* 0x000000ff0900720c */ /* 0x000fe20003fa5070 */
[----:B------:R-:W-:Y:S01]  /*21140*/  HMMA.1688.F32.TF32 R172, R12, R38, R244 ;  /* 0x000000260cac723c */ /* 0x000fe200000810f4 */
[----:B------:R-:W-:Y:S01]  /*21150*/  ISETP.NE.U32.AND P1, PT, R5, RZ, PT ;  /* 0x000000ff0500720c */ /* 0x000fe20003f25070 */
[----:B------:R1:W-:Y:S01]  /*21160*/  LDGSTS.E [R4+0x3800], [R6.64], P2 ;  /* 0x0380000006047fae */ /* 0x0003e20009121844 */
[----:B--2---:R-:W-:-:S03]  /*21170*/  IMAD.X R9, R240, 0x1, R10, P6 ;  /* 0x00000001f0097824 */ /* 0x004fc600030e060a */
[----:B------:R-:W2:Y:S04]  /*21180*/  LDL R10, [R1+0xa90] ;  /* 0x000a9000010a7983 */ /* 0x000ea80000100800 */
[----:B------:R-:W2:Y:S04]  /*21190*/  LDL.LU R244, [R1+0x460] ;  /* 0x0004600001f47983 */ /* 0x000ea80000300800 */
[----:B------:R-:W2:Y:S04]  /*211a0*/  LDL.LU R245, [R1+0x464] ;  /* 0x0004640001f57983 */ /* 0x000ea80000300800 */
[----:B------:R-:W2:Y:S01]  /*211b0*/  LDL.LU R246, [R1+0x468] ;  /* 0x0004680001f67983 */ /* 0x000ea20000300800 */
[C---:B---3--:R-:W-:Y:S03]  /*211c0*/  HMMA.1688.F32.TF32 R156, R12.reuse, R190, R236 ;  /* 0x000000be0c9c723c */ /* 0x048fe600000810ec */
[----:B------:R-:W3:Y:S04]  /*211d0*/  LDL.LU R247, [R1+0x46c] ;  /* 0x00046c0001f77983 */ /* 0x000ee80000300800 */
[----:B------:R-:W3:Y:S04]  /*211e0*/  LDL R5, [R1+0xa98] ;  /* 0x000a980001057983 */ /* 0x000ee80000100800 */
[----:B------:R-:W3:Y:S01]  /*211f0*/  LDL R22, [R1+0xacc] ;  /* 0x000acc0001167983 */ /* 0x000ee20000100800 */
[----:B------:R-:W-:Y:S11]  /*21200*/  HMMA.1688.F32.TF32 R116, R12, R186, R116 ;  /* 0x000000ba0c74723c */ /* 0x000ff60000081074 */
[----:B------:R-:W-:Y:S04]  /*21210*/  STL.64 [R1+0x250], R156 ;  /* 0x0002509c01007387 */ /* 0x000fe80000100a00 */
[----:B------:R-:W-:Y:S04]  /*21220*/  STL.64 [R1+0x258], R158 ;  /* 0x0002589e01007387 */ /* 0x000fe80000100a00 */
[----:B------:R-:W3:Y:S04]  /*21230*/  LDL R21, [R1+0xad4] ;  /* 0x000ad40001157983 */ /* 0x000ee80000100800 */
[----:B------:R-:W3:Y:S04]  /*21240*/  LDL R19, [R1+0xad0] ;  /* 0x000ad00001137983 */ /* 0x000ee80000100800 */
[----:B------:R-:W3:Y:S04]  /*21250*/  LDL.LU R236, [R1+0x450] ;  /* 0x0004500001ec7983 */ /* 0x000ee80000300800 */
[----:B------:R-:W3:Y:S04]  /*21260*/  LDL.LU R237, [R1+0x454] ;  /* 0x0004540001ed7983 */ /* 0x000ee80000300800 */
[----:B------:R-:W3:Y:S04]  /*21270*/  LDL.LU R238, [R1+0x458] ;  /* 0x0004580001ee7983 */ /* 0x000ee80000300800 */
[----:B------:R-:W3:Y:S01]  /*21280*/  LDL.LU R239, [R1+0x45c] ;  /* 0x00045c0001ef7983 */ /* 0x000ee20000300800 */
[----:B-1----:R-:W-:-:S03]  /*21290*/  IADD3 R6, P6, R2, R17, RZ ;  /* 0x0000001102067210 */ /* 0x002fc60007fde0ff */
[----:B------:R-:W3:Y:S04]  /*212a0*/  LDL R18, [R1+0xad8] ;  /* 0x000ad80001127983 */ /* 0x000ee80000100800 */
[----:B------:R-:W3:Y:S04]  /*212b0*/  LDL R17, [R1+0xb0c] ;  /* 0x000b0c0001117983 */ /* 0x000ee80000100800 */
[----:B------:R4:W-:Y:S04]  /*212c0*/  LDGSTS.E [R4+0x3a00], [R8.64], P2 ;  /* 0x03a0000008047fae */ /* 0x0009e80009121844 */
[----:B------:R-:W-:Y:S04]  /*212d0*/  STL.64 [R1+0x240], R116 ;  /* 0x0002407401007387 */ /* 0x000fe80000100a00 */
[----:B------:R3:W-:Y:S01]  /*212e0*/  STL.64 [R1+0x248], R118 ;  /* 0x0002487601007387 */ /* 0x0007e20000100a00 */
[----:B----4-:R-:W-:-:S03]  /*212f0*/  IADD3 R8, P2, R2, R11, RZ ;  /* 0x0000000b02087210 */ /* 0x010fc60007f5e0ff */
[----:B------:R-:W4:Y:S01]  /*21300*/  LDL R11, [R1+0xb14] ;  /* 0x000b1400010b7983 */ /* 0x000f220000100800 */
[----:B--2---:R-:W-:-:S03]  /*21310*/  IMAD.X R7, R240, 0x1, R10, P6 ;  /* 0x00000001f0077824 */ /* 0x004fc600030e060a */
[----:B------:R-:W2:Y:S01]  /*21320*/  LDL R10, [R1+0xb10] ;  /* 0x000b1000010a7983 */ /* 0x000ea20000100800 */
[----:B------:R-:W-:-:S03]  /*21330*/  ISETP.GT.AND P6, PT, R242, 0x3, PT ;  /* 0x00000003f200780c */ /* 0x000fc60003fc4270 */
[----:B------:R1:W-:Y:S01]  /*21340*/  LDGSTS.E [R4+0x4800], [R6.64], P3 ;  /* 0x0480000006047fae */ /* 0x0003e20009921844 */
[----:B---3--:R-:W-:Y:S01]  /*21350*/  HMMA.1688.F32.TF32 R116, R12, R222, R244 ;  /* 0x000000de0c74723c */ /* 0x008fe200000810f4 */
[----:B------:R-:W-:Y:S01]  /*21360*/  IMAD.X R9, R240, 0x1, R5, P2 ;  /* 0x00000001f0097824 */ /* 0x000fe200010e0605 */
[----:B------:R-:W-:Y:S02]  /*21370*/  ISETP.GT.AND P2, PT, R242, 0x7, PT ;  /* 0x00000007f200780c */ /* 0x000fe40003f44270 */
[----:B------:R-:W-:Y:S02]  /*21380*/  SEL R5, RZ, 0x4, !P6 ;  /* 0x00000004ff057807 */ /* 0x000fe40007000000 */
[----:B-1----:R-:W-:Y:S01]  /*21390*/  SEL R7, RZ, 0x4, !P2 ;  /* 0x00000004ff077807 */ /* 0x002fe20005000000 */
[----:B------:R1:W-:Y:S02]  /*213a0*/  LDGSTS.E [R4+0x4a00], [R8.64], P3 ;  /* 0x04a0000008047fae */ /* 0x0003e40009921844 */
[----:B-1----:R-:W-:-:S02]  /*213b0*/  SEL R9, R5, RZ, !P0 ;  /* 0x000000ff05097207 */ /* 0x002fc40004000000 */
[----:B------:R-:W-:-:S04]  /*213c0*/  SEL R5, R7, RZ, !P0 ;  /* 0x000000ff07057207 */ /* 0x000fc80004000000 */
[----:B------:R-:W-:Y:S02]  /*213d0*/  ISETP.NE.U32.AND P3, PT, R5, RZ, PT ;  /* 0x000000ff0500720c */ /* 0x000fe40003f65070 */
[----:B------:R-:W3:Y:S06]  /*213e0*/  LDL R5, [R1+0xb18] ;  /* 0x000b180001057983 */ /* 0x000eec0000100800 */
[----:B------:R-:W-:Y:S04]  /*213f0*/  STL.64 [R1+0x330], R116 ;  /* 0x0003307401007387 */ /* 0x000fe80000100a00 */
[----:B------:R1:W-:Y:S04]  /*21400*/  STL.64 [R1+0x338], R118 ;  /* 0x0003387601007387 */ /* 0x0003e80000100a00 */
[----:B------:R-:W3:Y:S01]  /*21410*/  LDL.LU R244, [R1+0x430] ;  /* 0x0004300001f47983 */ /* 0x000ee20000300800 */
[----:B------:R-:W-:-:S03]  /*21420*/  IADD3 R6, P2, R2, R22, RZ ;  /* 0x0000001602067210 */ /* 0x000fc60007f5e0ff */
[----:B------:R-:W3:Y:S01]  /*21430*/  LDL.LU R245, [R1+0x434] ;  /* 0x0004340001f57983 */ /* 0x000ee20000300800 */
[----:B-1----:R-:W-:Y:S01]  /*21440*/  HMMA.1688.F32.TF32 R116, R12, R218, R236 ;  /* 0x000000da0c74723c */ /* 0x002fe200000810ec */
[----:B------:R-:W-:Y:S01]  /*21450*/  IADD3 R8, P6, R2, R21, RZ ;  /* 0x0000001502087210 */ /* 0x000fe20007fde0ff */
[C---:B------:R-:W-:Y:S01]  /*21460*/  IMAD.X R7, R240.reuse, 0x1, R19, P2 ;  /* 0x00000001f0077824 */ /* 0x040fe200010e0613 */
[----:B------:R-:W-:Y:S01]  /*21470*/  ISETP.NE.U32.AND P2, PT, R9, RZ, PT ;  /* 0x000000ff0900720c */ /* 0x000fe20003f45070 */
[----:B------:R-:W-:Y:S02]  /*21480*/  IMAD.MOV.U32 R246, RZ, RZ, R3 ;  /* 0x000000fffff67224 */ /* 0x000fe400078e0003 */
[----:B------:R-:W-:Y:S01]  /*21490*/  IMAD.X R9, R240, 0x1, R18, P6 ;  /* 0x00000001f0097824 */ /* 0x000fe200030e0612 */
[----:B------:R-:W3:Y:S01]  /*214a0*/  LDL.LU R3, [R1+0xdb0] ;  /* 0x000db00001037983 */ /* 0x000ee20000300800 */
[----:B------:R-:W-:-:S03]  /*214b0*/  IMAD.MOV.U32 R247, RZ, RZ, R0 ;  /* 0x000000fffff77224 */ /* 0x000fc600078e0000 */
[----:B------:R-:W3:Y:S04]  /*214c0*/  LDL.LU R0, [R1+0xdac] ;  /* 0x000dac0001007983 */ /* 0x000ee80000300800 */
[----:B------:R-:W3:Y:S04]  /*214d0*/  LDL R22, [R1+0xb4c] ;  /* 0x000b4c0001167983 */ /* 0x000ee80000100800 */
[----:B------:R1:W-:Y:S04]  /*214e0*/  LDGSTS.E [R4+0x5800], [R6.64], P4 ;  /* 0x0580000006047fae */ /* 0x0003e8000a121844 */
[----:B------:R-:W3:Y:S04]  /*214f0*/  LDL R21, [R1+0xb54] ;  /* 0x000b540001157983 */ /* 0x000ee80000100800 */
[----:B------:R4:W-:Y:S04]  /*21500*/  LDGSTS.E [R4+0x5a00], [R8.64], P4 ;  /* 0x05a0000008047fae */ /* 0x0009e8000a121844 */
[----:B------:R1:W-:Y:S04]  /*21510*/  STL.64 [R1+0x2e0], R116 ;  /* 0x0002e07401007387 */ /* 0x0003e80000100a00 */
[----:B------:R2:W-:Y:S01]  /*21520*/  STL.64 [R1+0x2e8], R118 ;  /* 0x0002e87601007387 */ /* 0x0005e20000100a00 */
[----:B----4-:R-:W-:-:S03]  /*21530*/  IADD3 R8, P4, R2, R11, RZ ;  /* 0x0000000b02087210 */ /* 0x010fc60007f9e0ff */
[----:B------:R-:W4:Y:S04]  /*21540*/  LDL R19, [R1+0x99c] ;  /* 0x00099c0001137983 */ /* 0x000f280000100800 */
[----:B------:R-:W4:Y:S01]  /*21550*/  LDL R11, [R1+0xb50] ;  /* 0x000b5000010b7983 */ /* 0x000f220000100800 */
[----:B-1----:R-:W-:Y:S01]  /*21560*/  IADD3 R6, P6, R2, R17, RZ ;  /* 0x0000001102067210 */ /* 0x002fe20007fde0ff */
[----:B------:R-:W-:Y:S02]  /*21570*/  IMAD.MOV.U32 R116, RZ, RZ, R252 ;  /* 0x000000ffff747224 */ /* 0x000fe400078e00fc */
[----:B------:R-:W4:Y:S02]  /*21580*/  LDL R17, [R1+0x9a4] ;  /* 0x0009a40001117983 */ /* 0x000f240000100800 */
[----:B--2---:R-:W-:-:S02]  /*21590*/  IMAD.X R7, R240, 0x1, R10, P6 ;  /* 0x00000001f0077824 */ /* 0x004fc400030e060a */
[----:B------:R-:W2:Y:S04]  /*215a0*/  LDL R10, [R1+0xb58] ;  /* 0x000b5800010a7983 */ /* 0x000ea80000100800 */
[----:B------:R1:W5:Y:S04]  /*215b0*/  LDL.LU R252, [R1+0xda8] ;  /* 0x000da80001fc7983 */ /* 0x0003680000300800 */
[----:B------:R-:W2:Y:S04]  /*215c0*/  LDL R18, [R1+0x9a0] ;  /* 0x0009a00001127983 */ /* 0x000ea80000100800 */
[----:B------:R1:W-:Y:S01]  /*215d0*/  LDGSTS.E [R4+0x6800], [R6.64], P5 ;  /* 0x0680000006047fae */ /* 0x0003e2000a921844 */
[----:B------:R-:W-:Y:S01]  /*215e0*/  IMAD.MOV.U32 R117, RZ, RZ, R221 ;  /* 0x000000ffff757224 */ /* 0x000fe200078e00dd */
[----:B------:R-:W-:-:S02]  /*215f0*/  ISETP.GT.AND P6, PT, R242, 0xb, PT ;  /* 0x0000000bf200780c */ /* 0x000fc40003fc4270 */
[----:B------:R-:W3:Y:S01]  /*21600*/  S2R R221, SR_TID.X ;  /* 0x0000000000dd7919 */ /* 0x000ee20000002100 */
[----:B------:R-:W-:Y:S02]  /*21610*/  IMAD.MOV.U32 R118, RZ, RZ, R220 ;  /* 0x000000ffff767224 */ /* 0x000fe400078e00dc */
[----:B------:R-:W-:Y:S01]  /*21620*/  IMAD.MOV.U32 R119, RZ, RZ, R217 ;  /* 0x000000ffff777224 */ /* 0x000fe200078e00d9 */
[----:B-1----:R-:W-:Y:S01]  /*21630*/  SEL R7, RZ, 0x4, !P6 ;  /* 0x00000004ff077807 */ /* 0x002fe20007000000 */
[----:B---3--:R-:W-:Y:S01]  /*21640*/  IMAD.X R9, R240, 0x1, R5, P4 ;  /* 0x00000001f0097824 */ /* 0x008fe200020e0605 */
[----:B------:R-:W-:-:S04]  /*21650*/  ISETP.GT.AND P4, PT, R242, 0xf, PT ;  /* 0x0000000ff200780c */ /* 0x000fc80003f84270 */
[----:B------:R-:W-:Y:S01]  /*21660*/  SEL R5, RZ, 0x4, !P4 ;  /* 0x00000004ff057807 */ /* 0x000fe20006000000 */
[----:B------:R1:W-:Y:S01]  /*21670*/  LDGSTS.E [R4+0x6a00], [R8.64], P5 ;  /* 0x06a0000008047fae */ /* 0x0003e2000a921844 */
[----:B------:R-:W-:Y:S02]  /*21680*/  HMMA.1688.F32.TF32 R156, R12, R214, R244 ;  /* 0x000000d60c9c723c */ /* 0x000fe400000810f4 */
[----:B------:R-:W-:Y:S02]  /*21690*/  SEL R5, R5, RZ, !P0 ;  /* 0x000000ff05057207 */ /* 0x000fe40004000000 */
[----:B------:R-:W-:-:S04]  /*216a0*/  SEL R7, R7, RZ, !P0 ;  /* 0x000000ff07077207 */ /* 0x000fc80004000000 */
[----:B------:R-:W-:Y:S01]  /*216b0*/  ISETP.NE.U32.AND P5, PT, R7, RZ, PT ;  /* 0x000000ff0700720c */ /* 0x000fe20003fa5070 */
[----:B------:R-:W-:Y:S01]  /*216c0*/  HMMA.1688.F32.TF32 R116, R12, R210, R116 ;  /* 0x000000d20c74723c */ /* 0x000fe20000081074 */
[C---:B-1----:R-:W-:Y:S02]  /*216d0*/  IADD3 R8, P4, R2.reuse, R22, RZ ;  /* 0x0000001602087210 */ /* 0x042fe40007f9e0ff */
[----:B------:R-:W3:Y:S01]  /*216e0*/  LDL R22, [R1+0x9dc] ;  /* 0x0009dc0001167983 */ /* 0x000ee20000100800 */
[----:B------:R-:W-:Y:S02]  /*216f0*/  IADD3 R6, P6, R2, R21, RZ ;  /* 0x0000001502067210 */ /* 0x000fe40007fde0ff */
[----:B----4-:R-:W-:Y:S01]  /*21700*/  IMAD.X R9, R240, 0x1, R11, P4 ;  /* 0x00000001f0097824 */ /* 0x010fe200020e060b */
[----:B------:R-:W-:Y:S02]  /*21710*/  ISETP.NE.U32.AND P4, PT, R5, RZ, PT ;  /* 0x000000ff0500720c */ /* 0x000fe40003f85070 */
[----:B------:R-:W4:Y:S05]  /*21720*/  LDL R5, [R1+0x9a8] ;  /* 0x0009a80001057983 */ /* 0x000f2a0000100800 */
[----:B------:R-:W-:Y:S04]  /*21730*/  STL.64 [R1+0x2d0], R156 ;  /* 0x0002d09c01007387 */ /* 0x000fe80000100a00 */
[----:B------:R-:W-:Y:S04]  /*21740*/  STL.64 [R1+0x2d8], R158 ;  /* 0x0002d89e01007387 */ /* 0x000fe80000100a00 */
[----:B------:R-:W3:Y:S04]  /*21750*/  LDL R21, [R1+0x9e4] ;  /* 0x0009e40001157983 */ /* 0x000ee80000100800 */
[----:B------:R-:W3:Y:S01]  /*21760*/  LDL R11, [R1+0x9e0] ;  /* 0x0009e000010b7983 */ /* 0x000ee20000100800 */
[----:B------:R-:W-:-:S03]  /*21770*/  LOP3.LUT R221, R221, 0x7f, RZ, 0xc0, !PT ;  /* 0x0000007fdddd7812 */ /* 0x000fc600078ec0ff */
[----:B------:R1:W-:Y:S02]  /*21780*/  LDGSTS.E [R4+0x7800], [R8.64], P1 ;  /* 0x0780000008047fae */ /* 0x0003e40008921844 */
[----:B------:R-:W-:Y:S02]  /*21790*/  IMAD.SHL.U32 R221, R221, 0x4, RZ ;  /* 0x00000004dddd7824 */ /* 0x000fe400078e00ff */
[----:B--2---:R-:W-:Y:S02]  /*217a0*/  IMAD.X R7, R240, 0x1, R10, P6 ;  /* 0x00000001f0077824 */ /* 0x004fe400030e060a */
[----:B------:R-:W2:Y:S01]  /*217b0*/  LDL R10, [R1+0x9e8] ;  /* 0x0009e800010a7983 */ /* 0x000ea20000100800 */
[----:B-1----:R-:W-:-:S03]  /*217c0*/  IADD3 R8, P6, R2, R19, RZ ;  /* 0x0000001302087210 */ /* 0x002fc60007fde0ff */
[----:B------:R-:W2:Y:S04]  /*217d0*/  LDL R19, [R1+0xa1c] ;  /* 0x000a1c0001137983 */ /* 0x000ea80000100800 */
[----:B------:R1:W-:Y:S01]  /*217e0*/  LDGSTS.E [R4+0x7a00], [R6.64], P1 ;  /* 0x07a0000006047fae */ /* 0x0003e20008921844 */
[----:B------:R-:W-:-:S03]  /*217f0*/  IMAD.X R9, R240, 0x1, R18, P6 ;  /* 0x00000001f0097824 */ /* 0x000fc600030e0612 */
[----:B------:R-:W2:Y:S01]  /*21800*/  LDL R18, [R1+0xa24] ;  /* 0x000a240001127983 */ /* 0x000ea20000100800 */
[----:B-1----:R-:W-:Y:S02]  /*21810*/  IADD3 R6, P1, R2, R17, RZ ;  /* 0x0000001102067210 */ /* 0x002fe40007f3e0ff */
[----:B------:R-:W-:Y:S01]  /*21820*/  LOP3.LUT R17, R221, 0x60, RZ, 0x3c, !PT ;  /* 0x00000060dd117812 */ /* 0x000fe200078e3cff */
[----:B------:R-:W-:Y:S04]  /*21830*/  STL.64 [R1+0x290], R116 ;  /* 0x0002907401007387 */ /* 0x000fe80000100a00 */
[----:B------:R-:W-:Y:S01]  /*21840*/  IMAD R4, R20, 0x8000, R17 ;  /* 0x0000800014047824 */ /* 0x000fe200078e0211 */
[----:B------:R1:W-:Y:S04]  /*21850*/  STL.64 [R1+0x298], R118 ;  /* 0x0002987601007387 */ /* 0x0003e80000100a00 */
[----:B------:R-:W2:Y:S01]  /*21860*/  LDL R17, [R1+0xa20] ;  /* 0x000a200001117983 */ /* 0x000ea20000100800 */
[----:B------:R-:W-:-:S02]  /*21870*/  IMAD.MOV.U32 R236, RZ, RZ, R216 ;  /* 0x000000ffffec7224 */ /* 0x000fc400078e00d8 */
[----:B------:R-:W-:Y:S01]  /*21880*/  IMAD.MOV.U32 R237, RZ, RZ, R213 ;  /* 0x000000ffffed7224 */ /* 0x000fe200078e00d5 */
[----:B------:R3:W-:Y:S01]  /*21890*/  LDGSTS.E [R4+0xc00], [R8.64], P2 ;  /* 0x00c0000008047fae */ /* 0x0007e20009121844 */
[----:B------:R-:W-:Y:S02]  /*218a0*/  IMAD.MOV.U32 R238, RZ, RZ, R212 ;  /* 0x000000ffffee7224 */ /* 0x000fe400078e00d4 */
[----:B------:R-:W-:-:S07]  /*218b0*/  IMAD.MOV.U32 R239, RZ, RZ, R209 ;  /* 0x000000ffffef7224 */ /* 0x000fce00078e00d1 */
[----:B-1----:R-:W-:Y:S01]  /*218c0*/  HMMA.1688.F32.TF32 R116, R12, R206, R236 ;  /* 0x000000ce0c74723c */ /* 0x002fe200000810ec */
[----:B------:R-:W-:Y:S02]  /*218d0*/  IMAD.MOV.U32 R244, RZ, RZ, R208 ;  /* 0x000000fffff47224 */ /* 0x000fe400078e00d0 */
[----:B------:R-:W-:Y:S02]  /*218e0*/  IMAD.MOV.U32 R245, RZ, RZ, R205 ;  /* 0x000000fffff57224 */ /* 0x000fe400078e00cd */
[----:B------:R-:W-:Y:S02]  /*218f0*/  IMAD.MOV.U32 R246, RZ, RZ, R204 ;  /* 0x000000fffff67224 */ /* 0x000fe400078e00cc */
[----:B------:R-:W-:Y:S02]  /*21900*/  IMAD.MOV.U32 R247, RZ, RZ, R201 ;  /* 0x000000fffff77224 */ /* 0x000fe400078e00c9 */
[----:B----4-:R-:W-:Y:S01]  /*21910*/  IMAD.X R7, R240, 0x1, R5, P1 ;  /* 0x00000001f0077824 */ /* 0x010fe200008e0605 */
[----:B---3--:R-:W-:-:S04]  /*21920*/  IADD3 R8, P1, R2, R22, RZ ;  /* 0x0000001602087210 */ /* 0x008fc80007f3e0ff */
[----:B------:R1:W-:Y:S02]  /*21930*/  LDGSTS.E [R4+0xe00], [R6.64], P2 ;  /* 0x00e0000006047fae */ /* 0x0003e40009121844 */
[----:B-1----:R-:W-:Y:S01]  /*21940*/  IADD3 R6, P2, R2, R21, RZ ;  /* 0x0000001502067210 */ /* 0x002fe20007f5e0ff */
[C---:B------:R-:W-:Y:S02]  /*21950*/  IMAD.X R9, R240.reuse, 0x1, R11, P1 ;  /* 0x00000001f0097824 */ /* 0x040fe400008e060b */
[----:B------:R-:W3:Y:S04]  /*21960*/  LDL R11, [R1+0xa28] ;  /* 0x000a2800010b7983 */ /* 0x000ee80000100800 */
[----:B------:R1:W-:Y:S01]  /*21970*/  LDGSTS.E [R4+0x1c00], [R8.64], P3 ;  /* 0x01c0000008047fae */ /* 0x0003e20009921844 */
[----:B--2---:R-:W-:-:S03]  /*21980*/  IMAD.X R7, R240, 0x1, R10, P2 ;  /* 0x00000001f0077824 */ /* 0x004fc600010e060a */
[----:B------:R-:W2:Y:S04]  /*21990*/  LDL R10, [R1+0xa5c] ;  /* 0x000a5c00010a7983 */ /* 0x000ea80000100800 */
[----:B------:R-:W-:Y:S04]  /*219a0*/  STL.64 [R1+0x230], R116 ;  /* 0x0002307401007387 */ /* 0x000fe80000100a00 */
[----:B------:R4:W-:Y:S04]  /*219b0*/  STL.64 [R1+0x238], R118 ;  /* 0x0002387601007387 */ /* 0x0009e80000100a00 */
[----:B------:R1:W-:Y:S04]  /*219c0*/  LDGSTS.E [R4+0x1e00], [R6.64], P3 ;  /* 0x01e0000006047fae */ /* 0x0003e80009921844 */
[----:B------:R-:W2:Y:S01]  /*219d0*/  LDL R22, [R1+0xa64] ;  /* 0x000a640001167983 */ /* 0x000ea20000100800 */
[----:B----4-:R-:W-:Y:S01]  /*219e0*/  HMMA.1688.F32.TF32 R116, R12, R202, R244 ;  /* 0x000000ca0c74723c */ /* 0x010fe200000810f4 */
[----:B-1----:R-:W-:-:S02]  /*219f0*/  IADD3 R6, P2, R2, R19, RZ ;  /* 0x0000001302067210 */ /* 0x002fc40007f5e0ff */
[----:B------:R-:W4:Y:S03]  /*21a00*/  LDL R19, [R1+0xa60] ;  /* 0x000a600001137983 */ /* 0x000f260000100800 */
[----:B------:R-:W-:Y:S02]  /*21a10*/  IMAD.X R7, R240, 0x1, R17, P2 ;  /* 0x00000001f0077824 */ /* 0x000fe400010e0611 */
[----:B------:R-:W4:Y:S01]  /*21a20*/  LDL R17, [R1+0xa68] ;  /* 0x000a680001117983 */ /* 0x000f220000100800 */
[----:B------:R-:W-:Y:S01]  /*21a30*/  ISETP.GT.AND P6, PT, R242, 0x13, PT ;  /* 0x00000013f200780c */ /* 0x000fe20003fc4270 */
[----:B------:R-:W-:Y:S02]  /*21a40*/  IMAD.MOV.U32 R236, RZ, RZ, R200 ;  /* 0x000000ffffec7224 */ /* 0x000fe400078e00c8 */
[----:B------:R-:W-:Y:S02]  /*21a50*/  IMAD.MOV.U32 R237, RZ, RZ, R197 ;  /* 0x000000ffffed7224 */ /* 0x000fe400078e00c5 */
[----:B------:R-:W-:-:S02]  /*21a60*/  IMAD.MOV.U32 R238, RZ, RZ, R196 ;  /* 0x000000ffffee7224 */ /* 0x000fc400078e00c4 */
[----:B------:R-:W-:Y:S01]  /*21a70*/  IMAD.MOV.U32 R239, RZ, RZ, R189 ;  /* 0x000000ffffef7224 */ /* 0x000fe200078e00bd */
[----:B------:R-:W-:Y:S01]  /*21a80*/  ISETP.GT.AND P3, PT, R242, 0x1b, PT ;  /* 0x0000001bf200780c */ /* 0x000fe20003f64270 */
[----:B------:R1:W-:Y:S05]  /*21a90*/  LDGSTS.E [R4+0x2c00], [R6.64], P5 ;  /* 0x02c0000006047fae */ /* 0x0003ea000a921844 */
[----:B------:R1:W-:Y:S04]  /*21aa0*/  STL.64 [R1+0x220], R116 ;  /* 0x0002207401007387 */ /* 0x0003e80000100a00 */
[----:B------:R-:W-:Y:S04]  /*21ab0*/  STL.64 [R1+0x228], R118 ;  /* 0x0002287601007387 */ /* 0x000fe80000100a00 */
[----:B------:R-:W4:Y:S04]  /*21ac0*/  LDL R21, [R1+0xa9c] ;  /* 0x000a9c0001157983 */ /* 0x000f280000100800 */
[----:B------:R-:W4:Y:S01]  /*21ad0*/  LDL R35, [R1+0xaa4] ;  /* 0x000aa40001237983 */ /* 0x000f220000100800 */
[----:B------:R-:W-:-:S02]  /*21ae0*/  SEL R5, RZ, 0x4, !P6 ;  /* 0x00000004ff057807 */ /* 0x000fc40007000000 */
[----:B------:R-:W-:Y:S01]  /*21af0*/  ISETP.GT.AND P6, PT, R242, 0x17, PT ;  /* 0x00000017f200780c */ /* 0x000fe20003fc4270 */
[----:B------:R-:W-:Y:S01]  /*21b00*/  HMMA.1688.F32.TF32 R156, R12, R198, R236 ;  /* 0x000000c60c9c723c */ /* 0x000fe200000810ec */
[----:B------:R-:W-:Y:S01]  /*21b10*/  SEL R5, R5, RZ, !P0 ;  /* 0x000000ff05057207 */ /* 0x000fe20004000000 */
[----:B------:R-:W-:Y:S01]  /*21b20*/  IMAD.MOV.U32 R244, RZ, RZ, R188 ;  /* 0x000000fffff47224 */ /* 0x000fe200078e00bc */
[----:B-1----:R-:W4:Y:S02]  /*21b30*/  LDL R116, [R1+0xaa8] ;  /* 0x000aa80001747983 */ /* 0x002f240000100800 */
[----:B------:R-:W-:Y:S02]  /*21b40*/  ISETP.NE.U32.AND P1, PT, R5, RZ, PT ;  /* 0x000000ff0500720c */ /* 0x000fe40003f25070 */
[----:B------:R-:W-:Y:S01]  /*21b50*/  SEL R5, RZ, 0x4, !P6 ;  /* 0x00000004ff057807 */ /* 0x000fe20007000000 */
[----:B------:R-:W-:Y:S01]  /*21b60*/  IMAD.MOV.U32 R245, RZ, RZ, R185 ;  /* 0x000000fffff57224 */ /* 0x000fe200078e00b9 */
[----:B------:R-:W-:Y:S01]  /*21b70*/  IADD3 R8, P6, R2, R18, RZ ;  /* 0x0000001202087210 */ /* 0x000fe20007fde0ff */
[----:B------:R-:W-:Y:S01]  /*21b80*/  IMAD.MOV.U32 R246, RZ, RZ, R184 ;  /* 0x000000fffff67224 */ /* 0x000fe200078e00b8 */
[----:B------:R-:W-:Y:S01]  /*21b90*/  SEL R5, R5, RZ, !P0 ;  /* 0x000000ff05057207 */ /* 0x000fe20004000000 */
[----:B------:R-:W-:Y:S01]  /*21ba0*/  IMAD.MOV.U32 R247, RZ, RZ, R32 ;  /* 0x000000fffff77224 */ /* 0x000fe200078e0020 */
[----:B------:R-:W4:Y:S02]  /*21bb0*/  LDL R34, [R1+0xae4] ;  /* 0x000ae40001227983 */ /* 0x000f240000100800 */
[----:B------:R-:W-:-:S02]  /*21bc0*/  ISETP.NE.U32.AND P2, PT, R5, RZ, PT ;  /* 0x000000ff0500720c */ /* 0x000fc40003f45070 */
[----:B------:R-:W-:Y:S01]  /*21bd0*/  SEL R5, RZ, 0x4, !P3 ;  /* 0x00000004ff057807 */ /* 0x000fe20005800000 */
[----:B------:R-:W4:Y:S01]  /*21be0*/  LDL R32, [R1+0xae0] ;  /* 0x000ae00001207983 */ /* 0x000f220000100800 */
[----:B------:R-:W-:Y:S02]  /*21bf0*/  ISETP.GT.AND P3, PT, R242, 0x1f, PT ;  /* 0x0000001ff200780c */ /* 0x000fe40003f64270 */
[----:B------:R-:W-:Y:S01]  /*21c00*/  SEL R5, R5, RZ, !P0 ;  /* 0x000000ff05057207 */ /* 0x000fe20004000000 */
[----:B------:R-:W4:Y:S01]  /*21c10*/  LDL R39, [R1+0xae8] ;  /* 0x000ae80001277983 */ /* 0x000f220000100800 */
[----:B------:R-:W-:Y:S01]  /*21c20*/  SEL R7, RZ, 0x4, !P3 ;  /* 0x00000004ff077807 */ /* 0x000fe20005800000 */
[----:B------:R-:W-:Y:S01]  /*21c30*/  HMMA.1688.F32.TF32 R12, R12, R194, R244 ;  /* 0x000000c20c0c723c */ /* 0x000fe200000810f4 */
[----:B------:R-:W-:Y:S01]  /*21c40*/  LOP3.LUT R18, R37, 0x1f, RZ, 0xc0, !PT ;  /* 0x0000001f25127812 */ /* 0x000fe200078ec0ff */
[----:B------:R-:W4:Y:S01]  /*21c50*/  LDL R23, [R1+0xb24] ;  /* 0x000b240001177983 */ /* 0x000f220000100800 */
[----:B---3--:R-:W-:-:S03]  /*21c60*/  IMAD.X R9, R240, 0x1, R11, P6 ;  /* 0x00000001f0097824 */ /* 0x008fc600030e060b */
[----:B------:R-:W3:Y:S04]  /*21c70*/  LDL R11, [R1+0xaa0] ;  /* 0x000aa000010b7983 */ /* 0x000ee80000100800 */
[----:B------:R1:W-:Y:S01]  /*21c80*/  LDGSTS.E [R4+0x2e00], [R8.64], P5 ;  /* 0x02e0000008047fae */ /* 0x0003e2000a921844 */
[----:B------:R-:W-:Y:S02]  /*21c90*/  ISETP.NE.U32.AND P5, PT, R5, RZ, PT ;  /* 0x000000ff0500720c */ /* 0x000fe40003fa5070 */
[----:B------:R-:W-:Y:S02]  /*21ca0*/  SEL R5, R7, RZ, !P0 ;  /* 0x000000ff07057207 */ /* 0x000fe40004000000 */
[C---:B--2---:R-:W-:Y:S02]  /*21cb0*/  IADD3 R6, P6, R2.reuse, R10, RZ ;  /* 0x0000000a02067210 */ /* 0x044fe40007fde0ff */
[----:B------:R-:W2:Y:S01]  /*21cc0*/  LDL R10, [R1+0xadc] ;  /* 0x000adc00010a7983 */ /* 0x000ea20000100800 */
[----:B-1----:R-:W-:-:S03]  /*21cd0*/  IADD3 R8, P3, R2, R22, RZ ;  /* 0x0000001602087210 */ /* 0x002fc60007f7e0ff */
[----:B------:R-:W2:Y:S01]  /*21ce0*/  LDL R22, [R1+0xb5c] ;  /* 0x000b5c0001167983 */ /* 0x000ea20000100800 */
[----:B----4-:R-:W-:-:S03]  /*21cf0*/  IMAD.X R7, R240, 0x1, R19, P6 ;  /* 0x00000001f0077824 */ /* 0x010fc600030e0613 */
[----:B------:R-:W4:Y:S01]  /*21d00*/  LDL R19, [R1+0xb1c] ;  /* 0x000b1c0001137983 */ /* 0x000f220000100800 */
[----:B------:R-:W-:-:S03]  /*21d10*/  ISETP.GE.AND P6, PT, R18, R242, PT ;  /* 0x000000f21200720c */ /* 0x000fc60003fc6270 */
[----:B------:R-:W4:Y:S01]  /*21d20*/  LDL R18, [R1+0xb20] ;  /* 0x000b200001127983 */ /* 0x000f220000100800 */
[----:B------:R-:W-:Y:S01]  /*21d30*/  IMAD.X R9, R240, 0x1, R17, P3 ;  /* 0x00000001f0097824 */ /* 0x000fe200018e0611 */
[----:B------:R-:W-:Y:S02]  /*21d40*/  ISETP.NE.U32.AND P3, PT, R5, RZ, PT ;  /* 0x000000ff0500720c */ /* 0x000fe40003f65070 */
[----:B------:R-:W4:Y:S01]  /*21d50*/  LDL R17, [R1+0xb28] ;  /* 0x000b280001117983 */ /* 0x000f220000100800 */
[----:B------:R-:W-:-:S03]  /*21d60*/  SEL R5, RZ, 0x4, P6 ;  /* 0x00000004ff057807 */ /* 0x000fc60003000000 */
[----:B------:R-:W-:Y:S04]  /*21d70*/  STL.64 [R1+0x210], R156 ;  /* 0x0002109c01007387 */ /* 0x000fe80000100a00 */
[----:B------:R1:W-:Y:S04]  /*21d80*/  LDGSTS.E [R4+0x3c00], [R6.64], P4 ;  /* 0x03c0000006047fae */ /* 0x0003e8000a121844 */
[----:B------:R-:W-:Y:S01]  /*21d90*/  STL.64 [R1+0x218], R158 ;  /* 0x0002189e01007387 */ /* 0x000fe20000100a00 */
[----:B------:R-:W-:-:S03]  /*21da0*/  SEL R5, R5, RZ, !P0 ;  /* 0x000000ff05057207 */ /* 0x000fc60004000000 */
[----:B------:R1:W-:Y:S02]  /*21db0*/  LDGSTS.E [R4+0x3e00], [R8.64], P4 ;  /* 0x03e0000008047fae */ /* 0x0003e4000a121844 */
[C---:B-1----:R-:W-:Y:S02]  /*21dc0*/  IADD3 R6, P6, R2.reuse, R21, RZ ;  /* 0x0000001502067210 */ /* 0x042fe40007fde0ff */
[----:B------:R-:W4:Y:S04]  /*21dd0*/  LDL R37, [R1+0xb6c] ;  /* 0x000b6c0001257983 */ /* 0x000f280000100800 */
[----:B------:R-:W4:Y:S01]  /*21de0*/  LDL R21, [R1+0xb60] ;  /* 0x000b600001157983 */ /* 0x000f220000100800 */
[----:B------:R-:W-:-:S03]  /*21df0*/  IADD3 R8, P0, R2, R35, RZ ;  /* 0x0000002302087210 */ /* 0x000fc60007f1e0ff */
[----:B------:R-:W4:Y:S04]  /*21e00*/  LDL R38, [R1+0xb64] ;  /* 0x000b640001267983 */ /* 0x000f280000100800 */
[----:B------:R-:W4:Y:S04]  /*21e10*/  LDL R35, [R1+0xb68] ;  /* 0x000b680001237983 */ /* 0x000f280000100800 */
[----:B------:R-:W-:Y:S04]  /*21e20*/  STL.64 [R1+0x1f0], R12 ;  /* 0x0001f00c01007387 */ /* 0x000fe80000100a00 */
[----:B------:R1:W-:Y:S04]  /*21e30*/  STL.64 [R1+0x1f8], R14 ;  /* 0x0001f80e01007387 */ /* 0x0003e80000100a00 */
[----:B-1----:R-:W4:Y:S01]  /*21e40*/  LDL R14, [R1+0xb70] ;  /* 0x000b7000010e7983 */ /* 0x002f220000100800 */
[----:B------:R-:W-:-:S03]  /*21e50*/  IMAD.X R9, R240, 0x1, R116, P0 ;  /* 0x00000001f0097824 */ /* 0x000fc600000e0674 */
[----:B------:R-:W4:Y:S01]  /*21e60*/  LDL R15, [R1+0xbb0] ;  /* 0x000bb000010f7983 */ /* 0x000f220000100800 */
[----:B------:R-:W-:-:S03]  /*21e70*/  ISETP.NE.U32.AND P4, PT, R5, RZ, PT ;  /* 0x000000ff0500720c */ /* 0x000fc60003f85070 */
[----:B------:R-:W4:Y:S01]  /*21e80*/  LDL R5, [R1+0xbc0] ;  /* 0x000bc00001057983 */ /* 0x000f220000100800 */
[----:B------:R-:W-:-:S03]  /*21e90*/  IMAD.SHL.U32 R33, R33, 0x4, RZ ;  /* 0x0000000421217824 */ /* 0x000fc600078e00ff */
[----:B------:R-:W4:Y:S01]  /*21ea0*/  LDL R116, [R1+0xcd4] ;  /* 0x000cd40001747983 */ /* 0x000f220000100800 */
[----:B---3--:R-:W-:-:S05]  /*21eb0*/  IMAD.X R7, R240, 0x1, R11, P6 ;  /* 0x00000001f0077824 */ /* 0x008fca00030e060b */
[----:B------:R1:W-:Y:S04]  /*21ec0*/  LDGSTS.E [R4+0x4c00], [R6.64], P1 ;  /* 0x04c0000006047fae */ /* 0x0003e80008921844 */
[----:B------:R4:W-:Y:S01]  /*21ed0*/  LDGSTS.E [R4+0x4e00], [R8.64], P1 ;  /* 0x04e0000008047fae */ /* 0x0009e20008921844 */
[----:B-1----:R-:W-:-:S03]  /*21ee0*/  IADD3 R6, P0, R2, R34, RZ ;  /* 0x0000002202067210 */ /* 0x002fc60007f1e0ff */
[----:B------:R-:W3:Y:S02]  /*21ef0*/  LDL R34, [R1+0xb7c] ;  /* 0x000b7c0001227983 */ /* 0x000ee40000100800 */
[----:B------:R-:W-:Y:S02]  /*21f00*/  IMAD.X R7, R240, 0x1, R39, P0 ;  /* 0x00000001f0077824 */ /* 0x000fe400000e0627 */
[----:B------:R-:W3:Y:S01]  /*21f10*/  LDL R39, [R1+0xcc8] ;  /* 0x000cc80001277983 */ /* 0x000ee20000100800 */
[----:B--2---:R-:W-:-:S05]  /*21f20*/  IADD3 R10, P6, R2, R10, RZ ;  /* 0x0000000a020a7210 */ /* 0x004fca0007fde0ff */
[----:B------:R-:W-:Y:S02]  /*21f30*/  IMAD.X R11, R240, 0x1, R32, P6 ;  /* 0x00000001f00b7824 */ /* 0x000fe400030e0620 */
[----:B------:R-:W2:Y:S04]  /*21f40*/  LDL R32, [R1+0xb8c] ;  /* 0x000b8c0001207983 */ /* 0x000ea80000100800 */
[----:B------:R1:W-:Y:S04]  /*21f50*/  LDGSTS.E [R4+0x5c00], [R10.64], P2 ;  /* 0x05c000000a047fae */ /* 0x0003e80009121844 */
[----:B------:R1:W-:Y:S01]  /*21f60*/  LDGSTS.E [R4+0x5e00], [R6.64], P2 ;  /* 0x05e0000006047fae */ /* 0x0003e20009121844 */
[----:B----4-:R-:W-:-:S03]  /*21f70*/  IADD3 R8, P1, R2, R19, RZ ;  /* 0x0000001302087210 */ /* 0x010fc60007f3e0ff */
[----:B------:R-:W4:Y:S01]  /*21f80*/  LDL R19, [R1+0xb80] ;  /* 0x000b800001137983 */ /* 0x000f220000100800 */
[----:B-1----:R-:W-:Y:S01]  /*21f90*/  IADD3 R10, P0, R2, R23, RZ ;  /* 0x00000017020a7210 */ /* 0x002fe20007f1e0ff */
[----:B------:R-:W-:Y:S02]  /*21fa0*/  IMAD.X R9, R240, 0x1, R18, P1 ;  /* 0x00000001f0097824 */ /* 0x000fe400008e0612 */
[----:B------:R-:W4:Y:S01]  /*21fb0*/  LDL R23, [R1+0xb9c] ;  /* 0x000b9c0001177983 */ /* 0x000f220000100800 */
[----:B------:R-:W-:-:S03]  /*21fc0*/  IADD3 R6, P1, R2, R22, RZ ;  /* 0x0000001602067210 */ /* 0x000fc60007f3e0ff */
[----:B------:R-:W4:Y:S01]  /*21fd0*/  LDL R18, [R1+0xb90] ;  /* 0x000b900001127983 */ /* 0x000f220000100800 */
[----:B------:R-:W-:-:S03]  /*21fe0*/  IMAD.X R11, R240, 0x1, R17, P0 ;  /* 0x00000001f00b7824 */ /* 0x000fc600000e0611 */
[----:B------:R-:W4:Y:S04]  /*21ff0*/  LDL R22, [R1+0xbac] ;  /* 0x000bac0001167983 */ /* 0x000f280000100800 */
[----:B------:R-:W4:Y:S04]  /*22000*/  LDL R17, [R1+0xba0] ;  /* 0x000ba00001117983 */ /* 0x000f280000100800 */
[----:B------:R1:W-:Y:S04]  /*22010*/  LDGSTS.E [R4+0x6c00], [R8.64], P5 ;  /* 0x06c0000008047fae */ /* 0x0003e8000a921844 */
[----:B------:R1:W-:Y:S01]  /*22020*/  LDGSTS.E [R4+0x6e00], [R10.64], P5 ;  /* 0x06e000000a047fae */ /* 0x0003e2000a921844 */
[----:B------:R-:W-:-:S03]  /*22030*/  IMAD.X R7, R240, 0x1, R21, P1 ;  /* 0x00000001f0077824 */ /* 0x000fc600008e0615 */
[----:B------:R-:W4:Y:S01]  /*22040*/  LDL R21, [R1+0xbbc] ;  /* 0x000bbc0001157983 */ /* 0x000f220000100800 */
[----:B-1----:R-:W-:Y:S02]  /*22050*/  IADD3 R8, P1, R3, R37, RZ ;  /* 0x0000002503087210 */ /* 0x002fe40007f3e0ff */
[----:B------:R-:W-:Y:S01]  /*22060*/  IADD3 R12, P0, R2, R38, RZ ;  /* 0x00000026020c7210 */ /* 0x000fe20007f1e0ff */
[----:B------:R-:W1:Y:S04]  /*22070*/  S2R R37, SR_TID.X ;  /* 0x0000000000257919 */ /* 0x000e680000002100 */
[----:B------:R1:W-:Y:S01]  /*22080*/  LDGSTS.E [R4+0x7c00], [R6.64], P3 ;  /* 0x07c0000006047fae */ /* 0x0003e20009921844 */
[----:B------:R-:W-:-:S03]  /*22090*/  IMAD.X R9, R0, 0x1, R14, P1 ;  /* 0x0000000100097824 */ /* 0x000fc600008e060e */
[----:B------:R-:W4:Y:S04]  /*220a0*/  LDL R38, [R1+0xce4] ;  /* 0x000ce40001267983 */ /* 0x000f280000100800 */
[----:B------:R-:W4:Y:S01]  /*220b0*/  LDL R14, [R1+0xbdc] ;  /* 0x000bdc00010e7983 */ /* 0x000f220000100800 */
[----:B-1----:R-:W-:Y:S01]  /*220c0*/  LOP3.LUT R37, R37, 0x60, RZ, 0xc0, !PT ;  /* 0x0000006025257812 */ /* 0x002fe200078ec0ff */
[----:B------:R-:W-:Y:S02]  /*220d0*/  IMAD.X R13, R240, 0x1, R35, P0 ;  /* 0x00000001f00d7824 */ /* 0x000fe400000e0623 */
[----:B------:R-:W4:Y:S01]  /*220e0*/  LDL R35, [R1+0xbcc] ;  /* 0x000bcc0001237983 */ /* 0x000f220000100800 */
[----:B------:R-:W-:-:S03]  /*220f0*/  SHF.R.U32.HI R37, RZ, 0x1, R37 ;  /* 0x00000001ff257819 */ /* 0x000fc60000011625 */
[----:B------:R1:W-:Y:S01]  /*22100*/  LDGSTS.E [R4+0x7e00], [R12.64], P3 ;  /* 0x07e000000c047fae */ /* 0x0003e20009921844 */
[----:B------:R-:W-:-:S03]  /*22110*/  LOP3.LUT R33, R33, R37, RZ, 0x3c, !PT ;  /* 0x0000002521217212 */ /* 0x000fc600078e3cff */
[----:B------:R-:W0:Y:S02]  /*22120*/  LDGDEPBAR ;  /* 0x00000000000079af */ /* 0x000e240000000000 */
[----:B-1----:R-:W-:Y:S02]  /*22130*/  IMAD R4, R20, 0x8000, R33 ;  /* 0x0000800014047824 */ /* 0x002fe400078e0221 */
[----:B------:R-:W4:Y:S04]  /*22140*/  LDL R13, [R1+0xc20] ;  /* 0x000c2000010d7983 */ /* 0x000f280000100800 */
[----:B------:R-:W4:Y:S04]  /*22150*/  LDL R33, [R1+0xbfc] ;  /* 0x000bfc0001217983 */ /* 0x000f280000100800 */
[----:B------:R1:W-:Y:S04]  /*22160*/  LDGSTS.E [R4+0x20000], [R8.64], P4 ;  /* 0x2000000008047fae */ /* 0x0003e8000a121844 */
[----:B------:R-:W4:Y:S01]  /*22170*/  LDL R12, [R1+0xc4c] ;  /* 0x000c4c00010c7983 */ /* 0x000f220000100800 */
[----:B---3--:R-:W-:-:S03]  /*22180*/  IADD3 R6, P0, R3, R34, RZ ;  /* 0x0000002203067210 */ /* 0x008fc60007f1e0ff */
[----:B------:R-:W3:Y:S01]  /*22190*/  LDL R34, [R1+0xbd0] ;  /* 0x000bd00001227983 */ /* 0x000ee20000100800 */
[----:B--2---:R-:W-:-:S03]  /*221a0*/  IADD3 R10, P1, R3, R32, RZ ;  /* 0x00000020030a7210 */ /* 0x004fc60007f3e0ff */
[----:B------:R-:W2:Y:S01]  /*221b0*/  LDL R32, [R1+0xbec] ;  /* 0x000bec0001207983 */ /* 0x000ea20000100800 */
[----:B----4-:R-:W-:-:S03]  /*221c0*/  IMAD.X R7, R0, 0x1, R19, P0 ;  /* 0x0000000100077824 */ /* 0x010fc600000e0613 */
[----:B------:R-:W4:Y:S01]  /*221d0*/  LDL R19, [R1+0xbe0] ;  /* 0x000be00001137983 */ /* 0x000f220000100800 */
[----:B-1----:R-:W-:-:S03]  /*221e0*/  IADD3 R8, P0, R3, R23, RZ ;  /* 0x0000001703087210 */ /* 0x002fc60007f1e0ff */
[----:B------:R-:W4:Y:S01]  /*221f0*/  LDL R23, [R1+0xbf0] ;  /* 0x000bf00001177983 */ /* 0x000f220000100800 */
[----:B------:R-:W-:-:S03]  /*22200*/  IMAD.X R11, R0, 0x1, R18, P1 ;  /* 0x00000001000b7824 */ /* 0x000fc600008e0612 */
[----:B------:R1:W-:Y:S04]  /*22210*/  LDGSTS.E [R4+0x20400], [R6.64], P4 ;  /* 0x2040000006047fae */ /* 0x0003e8000a121844 */
[----:B------:R-:W4:Y:S01]  /*22220*/  LDL R18, [R1+0xc0c] ;  /* 0x000c0c0001127983 */ /* 0x000f220000100800 */
[----:B------:R-:W-:-:S03]  /*22230*/  IMAD.X R9, R0, 0x1, R17, P0 ;  /* 0x0000000100097824 */ /* 0x000fc600000e0611 */
[----:B------:R1:W-:Y:S02]  /*22240*/  LDGSTS.E [R4+0x20800], [R10.64], P4 ;  /* 0x208000000a047fae */ /* 0x0003e4000a121844 */
[----:B-1----:R-:W-:Y:S02]  /*22250*/  IADD3 R6, P1, R3, R22, RZ ;  /* 0x0000001603067210 */ /* 0x002fe40007f3e0ff */
[----:B------:R-:W4:Y:S04]  /*22260*/  LDL R17, [R1+0xc1c] ;  /* 0x000c1c0001117983 */ /* 0x000f280000100800 */
[----:B------:R-:W4:Y:S01]  /*22270*/  LDL R22, [R1+0xc00] ;  /* 0x000c000001167983 */ /* 0x000f220000100800 */
[----:B------:R-:W-:-:S03]  /*22280*/  IMAD.X R7, R0, 0x1, R15, P1 ;  /* 0x0000000100077824 */ /* 0x000fc600008e060f */
[----:B------:R-:W4:Y:S01]  /*22290*/  LDL R15, [R1+0xc2c] ;  /* 0x000c2c00010f7983 */ /* 0x000f220000100800 */
[----:B------:R-:W-:-:S03]  /*222a0*/  IADD3 R10, P0, R3, R21, RZ ;  /* 0x00000015030a7210 */ /* 0x000fc60007f1e0ff */
[----:B------:R-:W4:Y:S02]  /*222b0*/  LDL R21, [R1+0xc10] ;  /* 0x000c100001157983 */ /* 0x000f240000100800 */
[----:B------:R-:W-:Y:S02]  /*222c0*/  IMAD.X R11, R0, 0x1, R5, P0 ;  /* 0x00000001000b7824 */ /* 0x000fe400000e0605 */
[----:B------:R1:W-:Y:S04]  /*222d0*/  LDGSTS.E [R4+0x20c00], [R8.64], P4 ;  /* 0x20c0000008047fae */ /* 0x0003e8000a121844 */
[----:B------:R-:W4:Y:S04]  /*222e0*/  LDL R5, [R1+0xc3c] ;  /* 0x000c3c0001057983 */ /* 0x000f280000100800 */
[----:B------:R1:W-:Y:S04]  /*222f0*/  LDGSTS.E [R4+0x21000], [R6.64], P4 ;  /* 0x2100000006047fae */ /* 0x0003e8000a121844 */
[----:B------:R2:W-:Y:S01]  /*22300*/  LDGSTS.E [R4+0x21400], [R10.64], P4 ;  /* 0x214000000a047fae */ /* 0x0005e2000a121844 */
[----:B-1----:R-:W-:-:S03]  /*22310*/  IADD3 R6, P0, R3, R14, RZ ;  /* 0x0000000e03067210 */ /* 0x002fc60007f1e0ff */
[----:B------:R-:W4:Y:S01]  /*22320*/  LDL R14, [R1+0xc30] ;  /* 0x000c3000010e7983 */ /* 0x000f220000100800 */
[----:B------:R-:W-:-:S03]  /*22330*/  IADD3 R8, P1, R3, R35, RZ ;  /* 0x0000002303087210 */ /* 0x000fc60007f3e0ff */
[----:B------:R-:W1:Y:S04]  /*22340*/  S2R R37, SR_TID.X ;  /* 0x0000000000257919 */ /* 0x000e680000002100 */
[----:B------:R-:W4:Y:S01]  /*22350*/  LDL R35, [R1+0xc24] ;  /* 0x000c240001237983 */ /* 0x000f220000100800 */
[----:B---3--:R-:W-:-:S03]  /*22360*/  IMAD.X R9, R0, 0x1, R34, P1 ;  /* 0x0000000100097824 */ /* 0x008fc600008e0622 */
[----:B------:R-:W3:Y:S04]  /*22370*/  LDL R34, [R1+0xccc] ;  /* 0x000ccc0001227983 */ /* 0x000ee80000100800 */
[----:B------:R1:W-:Y:S01]  /*22380*/  LDGSTS.E [R4+0x21800], [R8.64], P4 ;  /* 0x2180000008047fae */ /* 0x0003e2000a121844 */
[----:B--2---:R-:W-:-:S03]  /*22390*/  IADD3 R10, P1, R3, R32, RZ ;  /* 0x00000020030a7210 */ /* 0x004fc60007f3e0ff */
[----:B------:R-:W2:Y:S01]  /*223a0*/  LDL R32, [R1+0xc40] ;  /* 0x000c400001207983 */ /* 0x000ea20000100800 */
[C---:B----4-:R-:W-:Y:S01]  /*223b0*/  IMAD.X R7, R0.reuse, 0x1, R19, P0 ;  /* 0x0000000100077824 */ /* 0x050fe200000e0613 */
[----:B-1----:R-:W-:Y:S02]  /*223c0*/  IADD3 R8, P0, R3, R33, RZ ;  /* 0x0000002103087210 */ /* 0x002fe40007f1e0ff */
[----:B------:R-:W4:Y:S04]  /*223d0*/  LDL R19, [R1+0xc5c] ;  /* 0x000c5c0001137983 */ /* 0x000f280000100800 */
[----:B------:R-:W3:Y:S01]  /*223e0*/  LDL R33, [R1+0xc50] ;  /* 0x000c500001217983 */ /* 0x000ee20000100800 */
[----:B------:R-:W-:-:S03]  /*223f0*/  IMAD.X R11, R0, 0x1, R23, P1 ;  /* 0x00000001000b7824 */ /* 0x000fc600008e0617 */
[----:B------:R1:W-:Y:S04]  /*22400*/  LDGSTS.E [R4+0x21c00], [R6.64], P4 ;  /* 0x21c0000006047fae */ /* 0x0003e8000a121844 */
[----:B------:R-:W3:Y:S04]  /*22410*/  LDL R23, [R1+0xc6c] ;  /* 0x000c6c0001177983 */ /* 0x000ee80000100800 */
[----:B------:R1:W-:Y:S02]  /*22420*/  LDGSTS.E [R4+0x22000], [R10.64], P4 ;  /* 0x220000000a047fae */ /* 0x0003e4000a121844 */
[----:B-1----:R-:W-:-:S02]  /*22430*/  IADD3 R6, P1, R3, R18, RZ ;  /* 0x0000001203067210 */ /* 0x002fc40007f3e0ff */
[----:B------:R-:W3:Y:S01]  /*22440*/  LDL R18, [R1+0xc60] ;  /* 0x000c600001127983 */ /* 0x000ee20000100800 */
[----:B------:R-:W-:-:S03]  /*22450*/  IMAD.X R9, R0, 0x1, R22, P0 ;  /* 0x0000000100097824 */ /* 0x000fc600000e0616 */
[----:B------:R-:W3:Y:S01]  /*22460*/  LDL R22, [R1+0xc7c] ;  /* 0x000c7c0001167983 */ /* 0x000ee20000100800 */
[----:B------:R-:W-:-:S03]  /*22470*/  IADD3 R10, P0, R3, R17, RZ ;  /* 0x00000011030a7210 */ /* 0x000fc60007f1e0ff */
[----:B------:R-:W3:Y:S01]  /*22480*/  LDL R17, [R1+0xc70] ;  /* 0x000c700001117983 */ /* 0x000ee20000100800 */
[----:B------:R-:W-:-:S03]  /*22490*/  IMAD.X R7, R0, 0x1, R21, P1 ;  /* 0x0000000100077824 */ /* 0x000fc600008e0615 */
[----:B------:R1:W-:Y:S04]  /*224a0*/  LDGSTS.E [R4+0x22400], [R8.64], P4 ;  /* 0x2240000008047fae */ /* 0x0003e8000a121844 */
[----:B------:R-:W3:Y:S01]  /*224b0*/  LDL R21, [R1+0xc8c] ;  /* 0x000c8c0001157983 */ /* 0x000ee20000100800 */
[----:B------:R-:W-:-:S03]  /*224c0*/  IMAD.X R11, R0, 0x1, R13, P0 ;  /* 0x00000001000b7824 */ /* 0x000fc600000e060d */
[----:B------:R-:W3:Y:S01]  /*224d0*/  LDL R13, [R1+0xc9c] ;  /* 0x000c9c00010d7983 */ /* 0x000ee20000100800 */
[----:B-1----:R-:W-:-:S03]  /*224e0*/  IADD3 R8, P1, R3, R15, RZ ;  /* 0x0000000f03087210 */ /* 0x002fc60007f3e0ff */
        /* <DEDUP_REMOVED lines=8> */
[----:B------:R-:W3:Y:S04]  /*22570*/  LDL R12, [R1+0xca0] ;  /* 0x000ca000010c7983 */ /* 0x000ee80000100800 */
[----:B------:R4:W-:Y:S01]  /*22580*/  LDGSTS.E [R4+0x23000], [R8.64], P4 ;  /* 0x2300000008047fae */ /* 0x0009e2000a121844 */
[----:B--2---:R-:W-:-:S03]  /*22590*/  IMAD.X R7, R0, 0x1, R32, P0 ;  /* 0x0000000100077824 */ /* 0x004fc600000e0620 */
[----:B------:R-:W2:Y:S04]  /*225a0*/  LDL R32, [R1+0xcbc] ;  /* 0x000cbc0001207983 */ /* 0x000ea80000100800 */
[----:B------:R1:W-:Y:S01]  /*225b0*/  LDGSTS.E [R4+0x23400], [R6.64], P4 ;  /* 0x2340000006047fae */ /* 0x0003e2000a121844 */
[----:B----4-:R-:W-:-:S03]  /*225c0*/  IADD3 R8, P0, R3, R19, RZ ;  /* 0x0000001303087210 */ /* 0x010fc60007f1e0ff */
[----:B------:R-:W4:Y:S01]  /*225d0*/  LDL R19, [R1+0xcb0] ;  /* 0x000cb00001137983 */ /* 0x000f220000100800 */
[----:B---3--:R-:W-:-:S03]  /*225e0*/  IMAD.X R11, R0, 0x1, R33, P1 ;  /* 0x00000001000b7824 */ /* 0x008fc600008e0621 */
[----:B------:R-:W3:Y:S04]  /*225f0*/  LDL R33, [R1+0xcf0] ;  /* 0x000cf00001217983 */ /* 0x000ee80000100800 */
[----:B------:R1:W-:Y:S02]  /*22600*/  LDGSTS.E [R4+0x23800], [R10.64], P4 ;  /* 0x238000000a047fae */ /* 0x0003e4000a121844 */
[----:B-1----:R-:W-:Y:S02]  /*22610*/  IADD3 R6, P1, R3, R23, RZ ;  /* 0x0000001703067210 */ /* 0x002fe40007f3e0ff */
[----:B------:R-:W3:Y:S01]  /*22620*/  LDL R23, [R1+0xcc0] ;  /* 0x000cc00001177983 */ /* 0x000ee20000100800 */
[----:B------:R-:W-:-:S03]  /*22630*/  IMAD.X R9, R0, 0x1, R18, P0 ;  /* 0x0000000100097824 */ /* 0x000fc600000e0612 */
[----:B------:R-:W3:Y:S01]  /*22640*/  LDL R18, [R1+0xcdc] ;  /* 0x000cdc0001127983 */ /* 0x000ee20000100800 */
[----:B------:R-:W-:-:S03]  /*22650*/  IADD3 R10, P0, R3, R22, RZ ;  /* 0x00000016030a7210 */ /* 0x000fc60007f1e0ff */
        /* <DEDUP_REMOVED lines=15> */
[----:B------:R2:W-:Y:S04]  /*22750*/  LDGSTS.E [R4+0x24800], [R8.64], P4 ;  /* 0x2480000008047fae */ /* 0x0005e8000a121844 */
[----:B------:R-:W3:Y:S01]  /*22760*/  LDL R12, [R1+0xd10] ;  /* 0x000d1000010c7983 */ /* 0x000ee20000100800 */
[----:B-1----:R-:W-:-:S03]  /*22770*/  IADD3 R10, P1, R3, R14, RZ ;  /* 0x0000000e030a7210 */ /* 0x002fc60007f3e0ff */
[----:B------:R-:W3:Y:S04]  /*22780*/  LDL R14, [R1+0xd1c] ;  /* 0x000d1c00010e7983 */ /* 0x000ee80000100800 */
[----:B------:R1:W-:Y:S01]  /*22790*/  LDGSTS.E [R4+0x24c00], [R6.64], P4 ;  /* 0x24c0000006047fae */ /* 0x0003e2000a121844 */
[----:B--2---:R-:W-:-:S03]  /*227a0*/  IADD3 R8, P0, R3, R32, RZ ;  /* 0x0000002003087210 */ /* 0x004fc60007f1e0ff */
[----:B------:R-:W2:Y:S01]  /*227b0*/  LDL R32, [R1+0xd2c] ;  /* 0x000d2c0001207983 */ /* 0x000ea20000100800 */
[C---:B----4-:R-:W-:Y:S01]  /*227c0*/  IMAD.X R11, R0.reuse, 0x1, R19, P1 ;  /* 0x00000001000b7824 */ /* 0x050fe200008e0613 */
[----:B-1----:R-:W-:Y:S02]  /*227d0*/  IADD3 R6, P1, R3, R34, RZ ;  /* 0x0000002203067210 */ /* 0x002fe40007f3e0ff */
[----:B------:R-:W4:Y:S04]  /*227e0*/  LDL R19, [R1+0xd20] ;  /* 0x000d200001137983 */ /* 0x000f280000100800 */
[----:B------:R1:W-:Y:S04]  /*227f0*/  LDGSTS.E [R4+0x25000], [R10.64], P4 ;  /* 0x250000000a047fae */ /* 0x0003e8000a121844 */
[----:B------:R-:W4:Y:S01]  /*22800*/  LDL R34, [R1+0xb84] ;  /* 0x000b840001227983 */ /* 0x000f220000100800 */
[----:B---3--:R-:W-:-:S03]  /*22810*/  IMAD.X R9, R0, 0x1, R23, P0 ;  /* 0x0000000100097824 */ /* 0x008fc600000e0617 */
[----:B------:R-:W3:Y:S04]  /*22820*/  LDL R23, [R1+0xd3c] ;  /* 0x000d3c0001177983 */ /* 0x000ee80000100800 */
[----:B------:R1:W-:Y:S02]  /*22830*/  LDGSTS.E [R4+0x25400], [R8.64], P4 ;  /* 0x2540000008047fae */ /* 0x0003e4000a121844 */
[----:B-1----:R-:W-:Y:S02]  /*22840*/  IADD3 R10, P0, R3, R18, RZ ;  /* 0x00000012030a7210 */ /* 0x002fe40007f1e0ff */
[----:B------:R-:W3:Y:S01]  /*22850*/  LDL R18, [R1+0xd30] ;  /* 0x000d300001127983 */ /* 0x000ee20000100800 */
[----:B------:R-:W-:-:S03]  /*22860*/  IMAD.X R7, R0, 0x1, R22, P1 ;  /* 0x0000000100077824 */ /* 0x000fc600008e0616 */
[----:B------:R-:W3:Y:S04]  /*22870*/  LDL R22, [R1+0xd58] ;  /* 0x000d580001167983 */ /* 0x000ee80000100800 */
[----:B------:R1:W-:Y:S01]  /*22880*/  LDGSTS.E [R4+0x25800], [R6.64], P4 ;  /* 0x2580000006047fae */ /* 0x0003e2000a121844 */
[----:B------:R-:W-:-:S03]  /*22890*/  IADD3 R8, P1, R3, R17, RZ ;  /* 0x0000001103087210 */ /* 0x000fc60007f3e0ff */
[----:B------:R-:W3:Y:S01]  /*228a0*/  LDL R17, [R1+0xd40] ;  /* 0x000d400001117983 */ /* 0x000ee20000100800 */
[----:B------:R-:W-:-:S03]  /*228b0*/  IMAD.X R11, R0, 0x1, R21, P0 ;  /* 0x00000001000b7824 */ /* 0x000fc600000e0615 */
[----:B------:R-:W3:Y:S01]  /*228c0*/  LDL R21, [R1+0xd68] ;  /* 0x000d680001157983 */ /* 0x000ee20000100800 */
[----:B------:R-:W-:-:S03]  /*228d0*/  IMAD.X R9, R0, 0x1, R33, P1 ;  /* 0x0000000100097824 */ /* 0x000fc600008e0621 */
[----:B------:R1:W-:Y:S02]  /*228e0*/  LDGSTS.E [R4+0x25c00], [R10.64], P4 ;  /* 0x25c000000a047fae */ /* 0x0003e4000a121844 */
[C---:B-1----:R-:W-:Y:S02]  /*228f0*/  IADD3 R6, P0, R3.reuse, R15, RZ ;  /* 0x0000000f03067210 */ /* 0x042fe40007f1e0ff */
[----:B------:R-:W3:Y:S04]  /*22900*/  LDL R15, [R1+0xd5c] ;  /* 0x000d5c00010f7983 */ /* 0x000ee80000100800 */
[----:B------:R1:W-:Y:S01]  /*22910*/  LDGSTS.E [R4+0x26000], [R8.64], P4 ;  /* 0x2600000008047fae */ /* 0x0003e2000a121844 */
[----:B------:R-:W-:-:S03]  /*22920*/  IADD3 R10, P1, R3, R13, RZ ;  /* 0x0000000d030a7210 */ /* 0x000fc60007f3e0ff */
[----:B------:R-:W3:Y:S01]  /*22930*/  LDL R33, [R1+0xb88] ;  /* 0x000b880001217983 */ /* 0x000ee20000100800 */
[----:B------:R-:W-:-:S03]  /*22940*/  IMAD.X R7, R0, 0x1, R5, P0 ;  /* 0x0000000100077824 */ /* 0x000fc600000e0605 */
[----:B------:R-:W3:Y:S04]  /*22950*/  LDL R13, [R1+0xb74] ;  /* 0x000b7400010d7983 */ /* 0x000ee80000100800 */
[----:B------:R-:W3:Y:S01]  /*22960*/  LDL R5, [R1+0xd6c] ;  /* 0x000d6c0001057983 */ /* 0x000ee20000100800 */
[----:B------:R-:W-:-:S03]  /*22970*/  IMAD.X R11, R0, 0x1, R12, P1 ;  /* 0x00000001000b7824 */ /* 0x000fc600008e060c */
[----:B------:R-:W3:Y:S01]  /*22980*/  LDL R12, [R1+0xb78] ;  /* 0x000b7800010c7983 */ /* 0x000ee20000100800 */
[----:B-1----:R-:W-:-:S03]  /*22990*/  IADD3 R8, P0, R3, R14, RZ ;  /* 0x0000000e03087210 */ /* 0x002fc60007f1e0ff */
[----:B------:R-:W3:Y:S04]  /*229a0*/  LDL R14, [R1+0xb94] ;  /* 0x000b9400010e7983 */ /* 0x000ee80000100800 */
[----:B------:R2:W-:Y:S04]  /*229b0*/  LDGSTS.E [R4+0x26400], [R6.64], P4 ;  /* 0x2640000006047fae */ /* 0x0005e8000a121844 */
[----:B------:R3:W-:Y:S01]  /*229c0*/  LDGSTS.E [R4+0x26800], [R10.64], P4 ;  /* 0x268000000a047fae */ /* 0x0007e2000a121844 */
[----:B------:R-:W-:-:S04]  /*229d0*/  LOP3.LUT R37, R37, 0x60, RZ, 0xc0, !PT ;  /* 0x0000006025257812 */ /* 0x000fc800078ec0ff */
[----:B------:R-:W-:Y:S02]  /*229e0*/  SHF.R.U32.HI R37, RZ, 0x1, R37 ;  /* 0x00000001ff257819 */ /* 0x000fe40000011625 */
[----:B--2---:R-:W-:Y:S02]  /*229f0*/  IADD3 R6, P1, R3, R32, RZ ;  /* 0x0000002003067210 */ /* 0x004fe40007f3e0ff */
[----:B------:R-:W2:Y:S01]  /*22a00*/  LDL R32, [R1+0xba4] ;  /* 0x000ba40001207983 */ /* 0x000ea20000100800 */
[----:B----4-:R-:W-:-:S03]  /*22a10*/  IMAD.X R9, R0, 0x1, R19, P0 ;  /* 0x0000000100097824 */ /* 0x010fc600000e0613 */
[----:B------:R-:W4:Y:S04]  /*22a20*/  LDL R19, [R1+0xb98] ;  /* 0x000b980001137983 */ /* 0x000f280000100800 */
[----:B------:R1:W-:Y:S01]  /*22a30*/  LDGSTS.E [R4+0x26c00], [R8.64], P4 ;  /* 0x26c0000008047fae */ /* 0x0003e2000a121844 */
[----:B---3--:R-:W-:-:S03]  /*22a40*/  IADD3 R10, P0, R3, R23, RZ ;  /* 0x00000017030a7210 */ /* 0x008fc60007f1e0ff */
[----:B------:R-:W3:Y:S01]  /*22a50*/  LDL R23, [R1+0xbb4] ;  /* 0x000bb40001177983 */ /* 0x000ee20000100800 */
[----:B------:R-:W-:-:S03]  /*22a60*/  IMAD.X R7, R0, 0x1, R18, P1 ;  /* 0x0000000100077824 */ /* 0x000fc600008e0612 */
[----:B------:R-:W3:Y:S01]  /*22a70*/  LDL R18, [R1+0xba8] ;  /* 0x000ba80001127983 */ /* 0x000ee20000100800 */
[----:B-1----:R-:W-:-:S03]  /*22a80*/  IADD3 R8, P1, R3, R22, RZ ;  /* 0x0000001603087210 */ /* 0x002fc60007f3e0ff */
[----:B------:R-:W3:Y:S04]  /*22a90*/  LDL R22, [R1+0xbc4] ;  /* 0x000bc40001167983 */ /* 0x000ee80000100800 */
[----:B------:R1:W-:Y:S01]  /*22aa0*/  LDGSTS.E [R4+0x27000], [R6.64], P4 ;  /* 0x2700000006047fae */ /* 0x0003e2000a121844 */
[----:B------:R-:W-:-:S03]  /*22ab0*/  IMAD.X R11, R0, 0x1, R17, P0 ;  /* 0x00000001000b7824 */ /* 0x000fc600000e0611 */
        /* <DEDUP_REMOVED lines=9> */
[----:B------:R-:W-:Y:S01]  /*22b50*/  IMAD.X R7, R0, 0x1, R5, P2 ;  /* 0x0000000100077824 */ /* 0x000fe200010e0605 */
[----:B------:R-:W-:Y:S02]  /*22b60*/  LOP3.LUT R5, R36, R37, RZ, 0x3c, !PT ;  /* 0x0000002524057212 */ /* 0x000fe400078e3cff */
[----:B-1----:R-:W-:Y:S01]  /*22b70*/  IADD3 R8, P1, R3, R34, RZ ;  /* 0x0000002203087210 */ /* 0x002fe20007f3e0ff */
[----:B------:R-:W-:Y:S01]  /*22b80*/  IMAD.X R11, R0, 0x1, R12, P0 ;  /* 0x00000001000b7824 */ /* 0x000fe200000e060c */
[----:B------:R-:W-:Y:S01]  /*22b90*/  LOP3.LUT R5, R5, 0x40, RZ, 0x3c, !PT ;  /* 0x0000004005057812 */ /* 0x000fe200078e3cff */
[----:B------:R-:W3:Y:S04]  /*22ba0*/  LDL R12, [R1+0xbd8] ;  /* 0x000bd800010c7983 */ /* 0x000ee80000100800 */
[----:B------:R-:W-:Y:S01]  /*22bb0*/  IMAD R5, R20, 0x8000, R5 ;  /* 0x0000800014057824 */ /* 0x000fe200078e0205 */
[----:B------:R1:W-:Y:S04]  /*22bc0*/  LDGSTS.E [R4+0x27c00], [R6.64], P4 ;  /* 0x27c0000006047fae */ /* 0x0003e8000a121844 */
[----:B------:R-:W3:Y:S01]  /*22bd0*/  LDL R20, [R1+0xbf4] ;  /* 0x000bf40001147983 */ /* 0x000ee20000100800 */
[----:B------:R-:W-:-:S03]  /*22be0*/  IMAD.X R9, R0, 0x1, R33, P1 ;  /* 0x0000000100097824 */ /* 0x000fc600008e0621 */
[----:B------:R2:W-:Y:S01]  /*22bf0*/  LDGSTS.E [R5+0x20200], [R10.64], P4 ;  /* 0x202000000a057fae */ /* 0x0005e2000a121844 */
[----:B-1----:R-:W-:-:S03]  /*22c00*/  IADD3 R6, P0, R3, R14, RZ ;  /* 0x0000000e03067210 */ /* 0x002fc60007f1e0ff */
[----:B------:R-:W3:Y:S04]  /*22c10*/  LDL R4, [R1+0xbf8] ;  /* 0x000bf80001047983 */ /* 0x000ee80000100800 */
[----:B------:R-:W3:Y:S04]  /*22c20*/  LDL R14, [R1+0xbe8] ;  /* 0x000be800010e7983 */ /* 0x000ee80000100800 */
[----:B------:R3:W-:Y:S04]  /*22c30*/  LDGSTS.E [R5+0x20600], [R8.64], P4 ;  /* 0x2060000008057fae */ /* 0x0007e8000a121844 */
[----:B------:R-:W3:Y:S04]  /*22c40*/  LDL R36, [R1+0xc08] ;  /* 0x000c080001247983 */ /* 0x000ee80000100800 */
[----:B------:R-:W3:Y:S04]  /*22c50*/  LDL R34, [R1+0xc34] ;  /* 0x000c340001227983 */ /* 0x000ee80000100800 */
[----:B------:R-:W3:Y:S04]  /*22c60*/  LDL R33, [R1+0xc44] ;  /* 0x000c440001217983 */ /* 0x000ee80000100800 */
[----:B------:R-:W3:Y:S01]  /*22c70*/  LDL R37, [R1+0xcd8] ;  /* 0x000cd80001257983 */ /* 0x000ee20000100800 */
[----:B--2---:R-:W-:-:S03]  /*22c80*/  IADD3 R10, P1, R3, R32, RZ ;  /* 0x00000020030a7210 */ /* 0x004fc60007f3e0ff */
[----:B------:R-:W2:Y:S01]  /*22c90*/  LDL R32, [R1+0xc38] ;  /* 0x000c380001207983 */ /* 0x000ea20000100800 */
[----:B----4-:R-:W-:-:S03]  /*22ca0*/  IMAD.X R7, R0, 0x1, R19, P0 ;  /* 0x0000000100077824 */ /* 0x010fc600000e0613 */
[----:B------:R-:W4:Y:S04]  /*22cb0*/  LDL R19, [R1+0xc04] ;  /* 0x000c040001137983 */ /* 0x000f280000100800 */
[----:B------:R1:W-:Y:S01]  /*22cc0*/  LDGSTS.E [R5+0x20a00], [R6.64], P4 ;  /* 0x20a0000006057fae */ /* 0x0003e2000a121844 */
[----:B---3--:R-:W-:-:S03]  /*22cd0*/  IADD3 R8, P0, R3, R23, RZ ;  /* 0x0000001703087210 */ /* 0x008fc60007f1e0ff */
[----:B------:R-:W3:Y:S01]  /*22ce0*/  LDL R23, [R1+0xc64] ;  /* 0x000c640001177983 */ /* 0x000ee20000100800 */
[----:B------:R-:W-:-:S03]  /*22cf0*/  IMAD.X R11, R0, 0x1, R18, P1 ;  /* 0x00000001000b7824 */ /* 0x000fc600008e0612 */
[----:B------:R-:W2:Y:S01]  /*22d00*/  LDL R18, [R1+0xc14] ;  /* 0x000c140001127983 */ /* 0x000ea20000100800 */
[----:B-1----:R-:W-:-:S03]  /*22d10*/  IADD3 R6, P1, R3, R22, RZ ;  /* 0x0000001603067210 */ /* 0x002fc60007f3e0ff */
[----:B------:R1:W-:Y:S04]  /*22d20*/  LDGSTS.E [R5+0x20e00], [R10.64], P4 ;  /* 0x20e000000a057fae */ /* 0x0003e8000a121844 */
[----:B------:R-:W3:Y:S01]  /*22d30*/  LDL R22, [R1+0xc58] ;  /* 0x000c580001167983 */ /* 0x000ee20000100800 */
        /* <DEDUP_REMOVED lines=11> */
[----:B------:R-:W3:Y:S04]  /*22df0*/  LDL R12, [R1+0xc48] ;  /* 0x000c4800010c7983 */ /* 0x000ee80000100800 */
[----:B------:R4:W-:Y:S01]  /*22e00*/  LDGSTS.E [R5+0x21a00], [R10.64], P4 ;  /* 0x21a000000a057fae */ /* 0x0009e2000a121844 */
[----:B-1----:R-:W-:-:S03]  /*22e10*/  IADD3 R6, P0, R3, R20, RZ ;  /* 0x0000001403067210 */ /* 0x002fc60007f1e0ff */
[----:B------:R-:W3:Y:S02]  /*22e20*/  LDL R20, [R1+0xc84] ;  /* 0x000c840001147983 */ /* 0x000ee40000100800 */
[C---:B------:R-:W-:Y:S02]  /*22e30*/  IMAD.X R7, R0.reuse, 0x1, R4, P0 ;  /* 0x0000000100077824 */ /* 0x040fe400000e0604 */
[----:B------:R-:W3:Y:S01]  /*22e40*/  LDL R4, [R1+0xc78] ;  /* 0x000c780001047983 */ /* 0x000ee20000100800 */
[----:B------:R-:W-:-:S03]  /*22e50*/  IMAD.X R9, R0, 0x1, R14, P1 ;  /* 0x0000000100097824 */ /* 0x000fc600008e060e */
[----:B------:R-:W3:Y:S04]  /*22e60*/  LDL R14, [R1+0xc68] ;  /* 0x000c6800010e7983 */ /* 0x000ee80000100800 */
[----:B------:R2:W-:Y:S04]  /*22e70*/  LDGSTS.E [R5+0x21e00], [R8.64], P4 ;  /* 0x21e0000008057fae */ /* 0x0005e8000a121844 */
[----:B------:R1:W-:Y:S01]  /*22e80*/  LDGSTS.E [R5+0x22200], [R6.64], P4 ;  /* 0x2220000006057fae */ /* 0x0003e2000a121844 */
[----:B----4-:R-:W-:-:S03]  /*22e90*/  IADD3 R10, P1, R3, R19, RZ ;  /* 0x00000013030a7210 */ /* 0x010fc60007f3e0ff */
[----:B------:R-:W4:Y:S02]  /*22ea0*/  LDL R19, [R1+0xc94] ;  /* 0x000c940001137983 */ /* 0x000f240000100800 */
[----:B------:R-:W-:Y:S01]  /*22eb0*/  IMAD.X R11, R0, 0x1, R36, P1 ;  /* 0x00000001000b7824 */ /* 0x000fe200008e0624 */
[C---:B-1----:R-:W-:Y:S01]  /*22ec0*/  IADD3 R6, P1, R3.reuse, R35, RZ ;  /* 0x0000002303067210 */ /* 0x042fe20007f3e0ff */
[----:B------:R-:W4:Y:S04]  /*22ed0*/  LDL R36, [R1+0xcf4] ;  /* 0x000cf40001247983 */ /* 0x000f280000100800 */
[----:B------:R1:W-:Y:S04]  /*22ee0*/  LDGSTS.E [R5+0x22600], [R10.64], P4 ;  /* 0x226000000a057fae */ /* 0x0003e8000a121844 */
[----:B------:R-:W4:Y:S01]  /*22ef0*/  LDL R35, [R1+0xce8] ;  /* 0x000ce80001237983 */ /* 0x000f220000100800 */
[----:B--2---:R-:W-:-:S03]  /*22f00*/  IADD3 R8, P0, R3, R18, RZ ;  /* 0x0000001203087210 */ /* 0x004fc60007f1e0ff */
[----:B------:R-:W2:Y:S02]  /*22f10*/  LDL R18, [R1+0xc88] ;  /* 0x000c880001127983 */ /* 0x000ea40000100800 */
[C---:B---3--:R-:W-:Y:S01]  /*22f20*/  IMAD.X R9, R0.reuse, 0x1, R17, P0 ;  /* 0x0000000100097824 */ /* 0x048fe200000e0611 */
[----:B-1----:R-:W-:Y:S01]  /*22f30*/  IADD3 R10, P0, R3, R34, RZ ;  /* 0x00000022030a7210 */ /* 0x002fe20007f1e0ff */
[----:B------:R-:W3:Y:S04]  /*22f40*/  LDL R17, [R1+0xca4] ;  /* 0x000ca40001117983 */ /* 0x000ee80000100800 */
[----:B------:R1:W-:Y:S01]  /*22f50*/  LDGSTS.E [R5+0x22a00], [R8.64], P4 ;  /* 0x22a0000008057fae */ /* 0x0003e2000a121844 */
[----:B------:R-:W-:-:S03]  /*22f60*/  IMAD.X R11, R0, 0x1, R32, P0 ;  /* 0x00000001000b7824 */ /* 0x000fc600000e0620 */
[----:B------:R-:W3:Y:S04]  /*22f70*/  LDL R34, [R1+0xd04] ;  /* 0x000d040001227983 */ /* 0x000ee80000100800 */
[----:B------:R-:W3:Y:S01]  /*22f80*/  LDL R32, [R1+0xd14] ;  /* 0x000d140001207983 */ /* 0x000ee20000100800 */
[----:B------:R-:W-:Y:S01]  /*22f90*/  IMAD.X R7, R0, 0x1, R15, P1 ;  /* 0x0000000100077824 */ /* 0x000fe200008e060f */
[C---:B-1----:R-:W-:Y:S02]  /*22fa0*/  IADD3 R8, P1, R3.reuse, R33, RZ ;  /* 0x0000002103087210 */ /* 0x042fe40007f3e0ff */
[----:B------:R-:W3:Y:S04]  /*22fb0*/  LDL R15, [R1+0xc98] ;  /* 0x000c9800010f7983 */ /* 0x000ee80000100800 */
[----:B------:R1:W-:Y:S04]  /*22fc0*/  LDGSTS.E [R5+0x22e00], [R6.64], P4 ;  /* 0x22e0000006057fae */ /* 0x0003e8000a121844 */
[----:B------:R1:W-:Y:S04]  /*22fd0*/  LDGSTS.E [R5+0x23200], [R10.64], P4 ;  /* 0x232000000a057fae */ /* 0x0003e8000a121844 */
[----:B------:R-:W3:Y:S01]  /*22fe0*/  LDL R33, [R1+0xcf8] ;  /* 0x000cf80001217983 */ /* 0x000ee20000100800 */
[----:B-1----:R-:W-:-:S03]  /*22ff0*/  IADD3 R6, P0, R3, R13, RZ ;  /* 0x0000000d03067210 */ /* 0x002fc60007f1e0ff */
[----:B------:R-:W3:Y:S01]  /*23000*/  LDL R13, [R1+0xcb4] ;  /* 0x000cb400010d7983 */ /* 0x000ee20000100800 */
[C---:B------:R-:W-:Y:S01]  /*23010*/  IMAD.X R9, R0.reuse, 0x1, R12, P1 ;  /* 0x0000000100097824 */ /* 0x040fe200008e060c */
[C---:B------:R-:W-:Y:S01]  /*23020*/  IADD3 R10, P1, R3.reuse, R23, RZ ;  /* 0x00000017030a7210 */ /* 0x040fe20007f3e0ff */
[----:B------:R-:W-:Y:S01]  /*23030*/  IMAD.X R7, R0, 0x1, R22, P0 ;  /* 0x0000000100077824 */ /* 0x000fe200000e0616 */
[----:B------:R-:W3:Y:S04]  /*23040*/  LDL R12, [R1+0xca8] ;  /* 0x000ca800010c7983 */ /* 0x000ee80000100800 */
[----:B------:R1:W-:Y:S04]  /*23050*/  LDGSTS.E [R5+0x23600], [R8.64], P4 ;  /* 0x2360000008057fae */ /* 0x0003e8000a121844 */
[----:B------:R1:W-:Y:S04]  /*23060*/  LDGSTS.E [R5+0x23a00], [R6.64], P4 ;  /* 0x23a0000006057fae */ /* 0x0003e8000a121844 */
[----:B------:R-:W3:Y:S01]  /*23070*/  LDL R23, [R1+0xd08] ;  /* 0x000d080001177983 */ /* 0x000ee20000100800 */
[----:B-1----:R-:W-:-:S03]  /*23080*/  IADD3 R8, P0, R3, R21, RZ ;  /* 0x0000001503087210 */ /* 0x002fc60007f1e0ff */
[----:B------:R-:W3:Y:S01]  /*23090*/  LDL R22, [R1+0xd24] ;  /* 0x000d240001167983 */ /* 0x000ee20000100800 */
[C---:B------:R-:W-:Y:S02]  /*230a0*/  IMAD.X R11, R0.reuse, 0x1, R14, P1 ;  /* 0x00000001000b7824 */ /* 0x040fe400008e060e */
[----:B------:R-:W-:Y:S01]  /*230b0*/  IMAD.X R9, R0, 0x1, R4, P0 ;  /* 0x0000000100097824 */ /* 0x000fe200000e0604 */
[----:B------:R-:W3:Y:S04]  /*230c0*/  LDL R14, [R1+0xcc4] ;  /* 0x000cc400010e7983 */ /* 0x000ee80000100800 */
[----:B------:R-:W3:Y:S01]  /*230d0*/  LDL R4, [R1+0xcb8] ;  /* 0x000cb80001047983 */ /* 0x000ee20000100800 */
[----:B------:R-:W-:-:S03]  /*230e0*/  IADD3 R6, P1, R3, R20, RZ ;  /* 0x0000001403067210 */ /* 0x000fc60007f3e0ff */
[----:B------:R4:W-:Y:S04]  /*230f0*/  LDGSTS.E [R5+0x23e00], [R10.64], P4 ;  /* 0x23e000000a057fae */ /* 0x0009e8000a121844 */
[----:B------:R-:W3:Y:S04]  /*23100*/  LDL R21, [R1+0xd18] ;  /* 0x000d180001157983 */ /* 0x000ee80000100800 */
[----:B------:R3:W-:Y:S04]  /*23110*/  LDGSTS.E [R5+0x24200], [R8.64], P4 ;  /* 0x2420000008057fae */ /* 0x0007e8000a121844 */
[----:B------:R-:W3:Y:S01]  /*23120*/  LDL R20, [R1+0xd34] ;  /* 0x000d340001147983 */ /* 0x000ee20000100800 */
[----:B----4-:R-:W-:-:S03]  /*23130*/  IADD3 R10, P0, R3, R19, RZ ;  /* 0x00000013030a7210 */ /* 0x010fc60007f1e0ff */
[----:B------:R-:W4:Y:S01]  /*23140*/  LDL R19, [R1+0xd28] ;  /* 0x000d280001137983 */ /* 0x000f220000100800 */
[----:B--2---:R-:W-:-:S03]  /*23150*/  IMAD.X R7, R0, 0x1, R18, P1 ;  /* 0x0000000100077824 */ /* 0x004fc600008e0612 */
[----:B------:R-:W2:Y:S04]  /*23160*/  LDL R18, [R1+0xd38] ;  /* 0x000d380001127983 */ /* 0x000ea80000100800 */
[----:B------:R1:W-:Y:S01]  /*23170*/  LDGSTS.E [R5+0x24600], [R6.64], P4 ;  /* 0x2460000006057fae */ /* 0x0003e2000a121844 */
[----:B---3--:R-:W-:-:S03]  /*23180*/  IADD3 R8, P1, R3, R17, RZ ;  /* 0x0000001103087210 */ /* 0x008fc60007f3e0ff */
        /* <DEDUP_REMOVED lines=13> */
[C---:B-1----:R-:W-:Y:S01]  /*23260*/  IADD3 R8, P0, R3.reuse, R116, RZ ;  /* 0x0000007403087210 */ /* 0x042fe20007f1e0ff */
[C---:B------:R-:W-:Y:S02]  /*23270*/  IMAD.X R11, R0.reuse, 0x1, R39, P1 ;  /* 0x00000001000b7824 */ /* 0x040fe400008e0627 */
[----:B------:R1:W-:Y:S02]  /*23280*/  LDGSTS.E [R5+0x25200], [R6.64], P4 ;  /* 0x2520000006057fae */ /* 0x0003e4000a121844 */
[----:B------:R-:W-:Y:S02]  /*23290*/  IMAD.X R9, R0, 0x1, R37, P0 ;  /* 0x0000000100097824 */ /* 0x000fe400000e0625 */
[----:B------:R1:W-:Y:S04]  /*232a0*/  LDGSTS.E [R5+0x25600], [R10.64], P4 ;  /* 0x256000000a057fae */ /* 0x0003e8000a121844 */
[----:B------:R1:W-:Y:S02]  /*232b0*/  LDGSTS.E [R5+0x25a00], [R8.64], P4 ;  /* 0x25a0000008057fae */ /* 0x0003e4000a121844 */
[----:B-1----:R-:W-:-:S02]  /*232c0*/  IADD3 R6, P1, R3, R38, RZ ;  /* 0x0000002603067210 */ /* 0x002fc40007f3e0ff */
[----:B------:R-:W-:-:S03]  /*232d0*/  IADD3 R10, P0, R3, R36, RZ ;  /* 0x00000024030a7210 */ /* 0x000fc60007f1e0ff */
[C---:B------:R-:W-:Y:S01]  /*232e0*/  IMAD.X R7, R0.reuse, 0x1, R35, P1 ;  /* 0x0000000100077824 */ /* 0x040fe200008e0623 */
[----:B------:R-:W-:Y:S01]  /*232f0*/  IADD3 R8, P1, R3, R34, RZ ;  /* 0x0000002203087210 */ /* 0x000fe20007f3e0ff */
[----:B------:R-:W-:-:S03]  /*23300*/  IMAD.X R11, R0, 0x1, R33, P0 ;  /* 0x00000001000b7824 */ /* 0x000fc600000e0621 */
[----:B------:R1:W-:Y:S01]  /*23310*/  LDGSTS.E [R5+0x25e00], [R6.64], P4 ;  /* 0x25e0000006057fae */ /* 0x0003e2000a121844 */
[----:B------:R-:W-:-:S03]  /*23320*/  IMAD.X R9, R0, 0x1, R23, P1 ;  /* 0x0000000100097824 */ /* 0x000fc600008e0617 */
[----:B------:R1:W-:Y:S01]  /*23330*/  LDGSTS.E [R5+0x26200], [R10.64], P4 ;  /* 0x262000000a057fae */ /* 0x0003e2000a121844 */
[----:B------:R-:W-:-:S03]  /*23340*/  IMAD.MOV.U32 R37, RZ, RZ, 0x1f ;  /* 0x0000001fff257424 */ /* 0x000fc600078e00ff */
[----:B------:R1:W-:Y:S02]  /*23350*/  LDGSTS.E [R5+0x26600], [R8.64], P4 ;  /* 0x2660000008057fae */ /* 0x0003e4000a121844 */
[C---:B-1----:R-:W-:Y:S02]  /*23360*/  IADD3 R6, P0, R3.reuse, R32, RZ ;  /* 0x0000002003067210 */ /* 0x042fe40007f1e0ff */
[----:B------:R-:W-:-:S03]  /*23370*/  IADD3 R10, P1, R3, R22, RZ ;  /* 0x00000016030a7210 */ /* 0x000fc60007f3e0ff */
[----:B------:R-:W-:Y:S01]  /*23380*/  IMAD.X R7, R0, 0x1, R21, P0 ;  /* 0x0000000100077824 */ /* 0x000fe200000e0615 */
[----:B------:R-:W-:-:S04]  /*23390*/  IADD3 R37, R37, c[0x0][0x180], RZ ;  /* 0x0000600025257a10 */ /* 0x000fc80007ffe0ff */
[----:B------:R1:W-:Y:S01]  /*233a0*/  LDGSTS.E [R5+0x26a00], [R6.64], P4 ;  /* 0x26a0000006057fae */ /* 0x0003e2000a121844 */
[----:B------:R-:W-:Y:S02]  /*233b0*/  IADD3 R8, P0, R3, R20, RZ ;  /* 0x0000001403087210 */ /* 0x000fe40007f1e0ff */
[----:B------:R-:W-:Y:S01]  /*233c0*/  IADD3 R16, R16, 0x1, RZ ;  /* 0x0000000110107810 */ /* 0x000fe20007ffe0ff */
[----:B------:R-:W-:Y:S02]  /*233d0*/  IMAD.MOV.U32 R33, RZ, RZ, c[0x0][0x188] ;  /* 0x00006200ff217624 */ /* 0x000fe400078e00ff */
[----:B------:R-:W-:Y:S02]  /*233e0*/  IMAD.MOV.U32 R32, RZ, RZ, c[0x0][0x18c] ;  /* 0x00006300ff207624 */ /* 0x000fe400078e00ff */
[----:B------:R1:W-:Y:S02]  /*233f0*/  STL [R1+0x964], R16 ;  /* 0x0009641001007387 */ /* 0x0003e40000100800 */
[----:B------:R-:W-:-:S05]  /*23400*/  IMAD.SHL.U32 R32, R32, 0x20, RZ ;  /* 0x0000002020207824 */ /* 0x000fca00078e00ff */
[----:B------:R-:W-:Y:S02]  /*23410*/  SHF.R.S32.HI R32, RZ, 0x1f, R32 ;  /* 0x0000001fff207819 */ /* 0x000fe40000011420 */
[----:B------:R-:W-:Y:S01]  /*23420*/  IADD3 R242, R242, -0x20, RZ ;  /* 0xffffffe0f2f27810 */ /* 0x000fe20007ffe0ff */
[----:B----4-:R-:W-:-:S05]  /*23430*/  IMAD.X R11, R0, 0x1, R19, P1 ;  /* 0x00000001000b7824 */ /* 0x010fca00008e0613 */
[----:B------:R3:W-:Y:S01]  /*23440*/  LDGSTS.E [R5+0x26e00], [R10.64], P4 ;  /* 0x26e000000a057fae */ /* 0x0007e2000a121844 */
[----:B--2---:R-:W-:-:S05]  /*23450*/  IMAD.X R9, R0, 0x1, R18, P0 ;  /* 0x0000000100097824 */ /* 0x004fca00000e0612 */
[----:B------:R2:W-:Y:S01]  /*23460*/  LDGSTS.E [R5+0x27200], [R8.64], P4 ;  /* 0x2720000008057fae */ /* 0x0005e2000a121844 */
[C---:B---3--:R-:W-:Y:S02]  /*23470*/  IADD3 R10, P0, R3.reuse, R17, RZ ;  /* 0x00000011030a7210 */ /* 0x048fe40007f1e0ff */
[----:B-1----:R-:W-:-:S05]  /*23480*/  IADD3 R6, P1, R3, R13, RZ ;  /* 0x0000000d03067210 */ /* 0x002fca0007f3e0ff */
[C---:B------:R-:W-:Y:S01]  /*23490*/  IMAD.X R7, R0.reuse, 0x1, R15, P1 ;  /* 0x0000000100077824 */ /* 0x040fe200008e060f */
[----:B------:R-:W-:Y:S02]  /*234a0*/  SHF.R.S32.HI R15, RZ, 0x1f, R37 ;  /* 0x0000001fff0f7819 */ /* 0x000fe40000011425 */
[----:B------:R-:W-:Y:S02]  /*234b0*/  IADD3 R12, P2, R3, R12, RZ ;  /* 0x0000000c030c7210 */ /* 0x000fe40007f5e0ff */
[----:B------:R-:W-:Y:S01]  /*234c0*/  LEA.HI R15, R15, R37, RZ, 0x5 ;  /* 0x000000250f0f7211 */ /* 0x000fe200078f28ff */
[----:B------:R2:W-:Y:S03]  /*234d0*/  LDGSTS.E [R5+0x27600], [R6.64], P4 ;  /* 0x2760000006057fae */ /* 0x0005e6000a121844 */
[----:B------:R-:W-:Y:S01]  /*234e0*/  SHF.R.S32.HI R15, RZ, 0x5, R15 ;  /* 0x00000005ff0f7819 */ /* 0x000fe2000001140f */
[----:B------:R-:W-:-:S02]  /*234f0*/  IMAD.X R13, R0, 0x1, R14, P2 ;  /* 0x00000001000d7824 */ /* 0x000fc400010e060e */
[----:B------:R-:W-:Y:S02]  /*23500*/  IMAD.MOV.U32 R14, RZ, RZ, c[0x0][0x18c] ;  /* 0x00006300ff0e7624 */ /* 0x000fe400078e00ff */
[----:B------:R-:W-:Y:S01]  /*23510*/  IMAD.X R11, R0, 0x1, R4, P0 ;  /* 0x00000001000b7824 */ /* 0x000fe200000e0604 */
[----:B------:R-:W-:Y:S01]  /*23520*/  ISETP.NE.U32.AND P0, PT, R15, R16, PT ;  /* 0x000000100f00720c */ /* 0x000fe20003f05070 */
[C---:B------:R-:W-:Y:S01]  /*23530*/  IMAD.SHL.U32 R4, R33.reuse, 0x20, RZ ;  /* 0x0000002021047824 */ /* 0x040fe200078e00ff */
[----:B------:R2:W-:Y:S01]  /*23540*/  LDGSTS.E [R5+0x27a00], [R12.64], P4 ;  /* 0x27a000000c057fae */ /* 0x0005e2000a121844 */
[----:B------:R-:W-:Y:S02]  /*23550*/  IMAD.SHL.U32 R33, R33, 0x20, RZ ;  /* 0x0000002021217824 */ /* 0x000fe400078e00ff */
[----:B------:R-:W-:Y:S01]  /*23560*/  IMAD.SHL.U32 R14, R14, 0x20, RZ ;  /* 0x000000200e0e7824 */ /* 0x000fe200078e00ff */
[----:B------:R-:W-:Y:S01]  /*23570*/  LEA R2, P2, R4, R2, 0x2 ;  /* 0x0000000204027211 */ /* 0x000fe200078410ff */
[----:B------:R2:W-:Y:S01]  /*23580*/  LDGSTS.E [R5+0x27e00], [R10.64], P4 ;  /* 0x27e000000a057fae */ /* 0x0005e2000a121844 */
[----:B------:R-:W-:-:S02]  /*23590*/  SHF.R.S32.HI R33, RZ, 0x1f, R33 ;  /* 0x0000001fff217819 */ /* 0x000fc40000011421 */
[C---:B------:R-:W-:Y:S01]  /*235a0*/  LEA R3, P1, R14.reuse, R3, 0x2 ;  /* 0x000000030e037211 */ /* 0x040fe200078210ff */
[----:B------:R-:W0:Y:S01]  /*235b0*/  LDGDEPBAR ;  /* 0x00000000000079af */ /* 0x000e220000000000 */
[----:B------:R-:W-:Y:S02]  /*235c0*/  SHF.L.U64.HI R14, R14, 0x2, R32 ;  /* 0x000000020e0e7819 */ /* 0x000fe40000010220 */
[----:B------:R-:W-:-:S03]  /*235d0*/  SHF.L.U64.HI R4, R4, 0x2, R33 ;  /* 0x0000000204047819 */ /* 0x000fc60000010221 */
[----:B------:R-:W-:Y:S02]  /*235e0*/  IMAD.X R0, R0, 0x1, R14, P1 ;  /* 0x0000000100007824 */ /* 0x000fe400008e060e */
[----:B------:R-:W-:Y:S01]  /*235f0*/  IMAD.X R240, R240, 0x1, R4, P2 ;  /* 0x00000001f0f07824 */ /* 0x000fe200010e0604 */
[----:B--2---:R-:W-:Y:S01]  /*23600*/  @!P0 CALL.REL.NOINC `(.L_x_1) ;  /* 0x0000001000008944 */ /* 0x004fe20003c00000 */
[----:B------:R-:W-:Y:S05]  /*23610*/  BRA `(.L_x_2) ;  /* 0xfffef23000007947 */ /* 0x000fea000383ffff */
.L_x_1:
[----:B------:R-:W3:Y:S01]  /*23620*/  LDL.LU R4, [R1+0xd9c] ;  /* 0x000d9c0001047983 */ /* 0x000ee20000300800 */
[----:B------:R-:W-:-:S04]  /*23630*/  DEPBAR.LE SB0, 0x0 ;  /* 0x000080000000791a */ /* 0x000fc80000000000 */
[----:B------:R-:W1:Y:S02]  /*23640*/  S2R R12, SR_TID.X ;  /* 0x00000000000c7919 */ /* 0x000e640000002100 */
[C---:B-12---:R-:W-:Y:S02]  /*23650*/  IMAD.SHL.U32 R0, R12.reuse, 0x200, RZ ;  /* 0x000002000c007824 */ /* 0x046fe400078e00ff */
[----:B------:R-:W-:-:S03]  /*23660*/  IMAD.SHL.U32 R2, R12, 0x4, RZ ;  /* 0x000000040c027824 */ /* 0x000fc600078e00ff */
[----:B------:R-:W-:Y:S01]  /*23670*/  LOP3.LUT R0, R0, 0x3000, RZ, 0xc0, !PT ;  /* 0x0000300000007812 */ /* 0x000fe200078ec0ff */
[----:B------:R-:W-:Y:S03]  /*23680*/  BAR.SYNC.DEFER_BLOCKING 0x0 ;  /* 0x0000000000007b1d */ /* 0x000fe60000010000 */
[----:B---3--:R-:W-:-:S03]  /*23690*/  LOP3.LUT R0, R0, 0x60, R4, 0xf8, !PT ;  /* 0x0000006000007812 */ /* 0x008fc600078ef804 */
[----:B------:R-:W2:Y:S01]  /*236a0*/  LDL.LU R4, [R1+0x360] ;  /* 0x0003600001047983 */ /* 0x000ea20000300800 */
[----:B------:R-:W-:Y:S01]  /*236b0*/  LOP3.LUT R0, R0, 0x170, R2, 0x78, !PT ;  /* 0x0000017000007812 */ /* 0x000fe200078e7802 */
[----:B------:R-:W-:Y:S02]  /*236c0*/  IMAD.SHL.U32 R2, R12, 0x40, RZ ;  /* 0x000000400c027824 */ /* 0x000fe400078e00ff */
[----:B------:R-:W2:Y:S04]  /*236d0*/  LDL.LU R5, [R1+0x364] ;  /* 0x0003640001057983 */ /* 0x000ea80000300800 */
[----:B------:R-:W2:Y:S01]  /*236e0*/  LDL.LU R6, [R1+0x350] ;  /* 0x0003500001067983 */ /* 0x000ea20000300800 */
[----:B------:R-:W-:-:S03]  /*236f0*/  LOP3.LUT R2, R2, 0x800, RZ, 0xc0, !PT ;  /* 0x0000080002027812 */ /* 0x000fc600078ec0ff */
[----:B------:R-:W2:Y:S02]  /*23700*/  LDL.LU R7, [R1+0x354] ;  /* 0x0003540001077983 */ /* 0x000ea40000300800 */
[----:B------:R-:W-:-:S05]  /*23710*/  IMAD.IADD R0, R2, 0x1, R0 ;  /* 0x0000000102007824 */ /* 0x000fca00078e0200 */
[----:B--2---:R1:W-:Y:S04]  /*23720*/  STS.128 [R0], R4 ;  /* 0x0000000400007388 */ /* 0x0043e80000000c00 */
[----:B-1----:R-:W2:Y:S04]  /*23730*/  LDL.LU R4, [R1+0x368] ;  /* 0x0003680001047983 */ /* 0x002ea80000300800 */
[----:B------:R-:W2:Y:S04]  /*23740*/  LDL.LU R5, [R1+0x36c] ;  /* 0x00036c0001057983 */ /* 0x000ea80000300800 */
[----:B------:R-:W2:Y:S04]  /*23750*/  LDL.LU R6, [R1+0x358] ;  /* 0x0003580001067983 */ /* 0x000ea80000300800 */
[----:B------:R-:W2:Y:S04]  /*23760*/  LDL.LU R7, [R1+0x35c] ;  /* 0x00035c0001077983 */ /* 0x000ea80000300800 */
[----:B------:R-:W3:Y:S04]  /*23770*/  LDL.LU R8, [R1+0x130] ;  /* 0x0001300001087983 */ /* 0x000ee80000300800 */
[----:B------:R-:W3:Y:S04]  /*23780*/  LDL.LU R9, [R1+0x134] ;  /* 0x0001340001097983 */ /* 0x000ee80000300800 */
[----:B------:R-:W3:Y:S04]  /*23790*/  LDL.LU R10, [R1+0x110] ;  /* 0x00011000010a7983 */ /* 0x000ee80000300800 */
[----:B------:R-:W3:Y:S04]  /*237a0*/  LDL.LU R11, [R1+0x114] ;  /* 0x00011400010b7983 */ /* 0x000ee80000300800 */
[----:B--2---:R1:W-:Y:S04]  /*237b0*/  STS.128 [R0+0x80], R4 ;  /* 0x0000800400007388 */ /* 0x0043e80000000c00 */
[----:B-1----:R-:W2:Y:S04]  /*237c0*/  LDL.LU R4, [R1+0x138] ;  /* 0x0001380001047983 */ /* 0x002ea80000300800 */
[----:B------:R-:W2:Y:S04]  /*237d0*/  LDL.LU R5, [R1+0x13c] ;  /* 0x00013c0001057983 */ /* 0x000ea80000300800 */
[----:B------:R-:W2:Y:S04]  /*237e0*/  LDL.LU R6, [R1+0x118] ;  /* 0x0001180001067983 */ /* 0x000ea80000300800 */
[----:B------:R-:W2:Y:S04]  /*237f0*/  LDL.LU R7, [R1+0x11c] ;  /* 0x00011c0001077983 */ /* 0x000ea80000300800 */
[----:B---3--:R-:W-:Y:S01]  /*23800*/  STS.128 [R0+0x200], R8 ;  /* 0x0002000800007388 */ /* 0x008fe20000000c00 */
[C---:B------:R-:W-:Y:S01]  /*23810*/  IMAD.SHL.U32 R2, R12.reuse, 0x800, RZ ;  /* 0x000008000c027824 */ /* 0x040fe200078e00ff */
[----:B------:R-:W-:-:S04]  /*23820*/  LOP3.LUT R3, R12, 0x7f, RZ, 0xc0, !PT ;  /* 0x0000007f0c037812 */ /* 0x000fc800078ec0ff */
[----:B------:R-:W-:-:S05]  /*23830*/  LOP3.LUT R2, R2, 0x3000, RZ, 0xc0, !PT ;  /* 0x0000300002027812 */ /* 0x000fca00078ec0ff */
[----:B------:R-:W-:-:S05]  /*23840*/  IMAD R2, R3, 0x10, R2 ;  /* 0x0000001003027824 */ /* 0x000fca00078e0202 */
[C---:B------:R-:W-:Y:S02]  /*23850*/  LOP3.LUT R184, R2.reuse, 0x20, RZ, 0x3c, !PT ;  /* 0x0000002002b87812 */ /* 0x040fe400078e3cff */
[C---:B------:R-:W-:Y:S02]  /*23860*/  LOP3.LUT R3, R2.reuse, 0x40, RZ, 0x3c, !PT ;  /* 0x0000004002037812 */ /* 0x040fe400078e3cff */
[----:B------:R-:W-:Y:S01]  /*23870*/  LOP3.LUT R156, R2, 0x60, RZ, 0x3c, !PT ;  /* 0x00000060029c7812 */ /* 0x000fe200078e3cff */
[----:B--2---:R1:W-:Y:S02]  /*23880*/  STS.128 [R0+0x280], R4 ;  /* 0x0002800400007388 */ /* 0x0043e40000000c00 */
[----:B-1---5:R-:W-:Y:S02]  /*23890*/  IMAD.MOV.U32 R4, RZ, RZ, R56 ;  /* 0x000000ffff047224 */ /* 0x022fe400078e0038 */
[----:B------:R-:W-:Y:S02]  /*238a0*/  IMAD.MOV.U32 R5, RZ, RZ, R57 ;  /* 0x000000ffff057224 */ /* 0x000fe400078e0039 */
[----:B------:R-:W-:-:S02]  /*238b0*/  IMAD.MOV.U32 R6, RZ, RZ, R52 ;  /* 0x000000ffff067224 */ /* 0x000fc400078e0034 */
[----:B------:R-:W-:Y:S02]  /*238c0*/  IMAD.MOV.U32 R7, RZ, RZ, R53 ;  /* 0x000000ffff077224 */ /* 0x000fe400078e0035 */
[----:B------:R-:W-:-:S03]  /*238d0*/  IMAD.MOV.U32 R52, RZ, RZ, R58 ;  /* 0x000000ffff347224 */ /* 0x000fc600078e003a */
[----:B------:R1:W-:Y:S01]  /*238e0*/  STS.128 [R0+0x400], R4 ;  /* 0x0004000400007388 */ /* 0x0003e20000000c00 */
[----:B------:R-:W-:-:S05]  /*238f0*/  IMAD.MOV.U32 R53, RZ, RZ, R59 ;  /* 0x000000ffff357224 */ /* 0x000fca00078e003b */
[----:B------:R-:W-:Y:S01]  /*23900*/  STS.128 [R0+0x480], R52 ;  /* 0x0004803400007388 */ /* 0x000fe20000000c00 */
[----:B-1----:R-:W-:Y:S02]  /*23910*/  IMAD.MOV.U32 R6, RZ, RZ, R24 ;  /* 0x000000ffff067224 */ /* 0x002fe400078e0018 */
[----:B------:R-:W-:Y:S02]  /*23920*/  IMAD.MOV.U32 R7, RZ, RZ, R25 ;  /* 0x000000ffff077224 */ /* 0x000fe400078e0019 */
[----:B------:R-:W-:Y:S02]  /*23930*/  IMAD.MOV.U32 R4, RZ, RZ, R76 ;  /* 0x000000ffff047224 */ /* 0x000fe400078e004c */
[----:B------:R-:W-:Y:S02]  /*23940*/  IMAD.MOV.U32 R5, RZ, RZ, R77 ;  /* 0x000000ffff057224 */ /* 0x000fe400078e004d */
[----:B------:R-:W-:Y:S02]  /*23950*/  IMAD.MOV.U32 R24, RZ, RZ, R78 ;  /* 0x000000ffff187224 */ /* 0x000fe400078e004e */
[----:B------:R-:W-:Y:S01]  /*23960*/  IMAD.MOV.U32 R25, RZ, RZ, R79 ;  /* 0x000000ffff197224 */ /* 0x000fe200078e004f */
[----:B------:R-:W-:Y:S04]  /*23970*/  STS.128 [R0+0x600], R4 ;  /* 0x0006000400007388 */ /* 0x000fe80000000c00 */
[----:B------:R-:W-:Y:S04]  /*23980*/  STS.128 [R0+0x680], R24 ;  /* 0x0006801800007388 */ /* 0x000fe80000000c00 */
[----:B------:R-:W-:Y:S06]  /*23990*/  BAR.SYNC.DEFER_BLOCKING 0x0 ;  /* 0x0000000000007b1d */ /* 0x000fec0000010000 */
[----:B------:R-:W1:Y:S04]  /*239a0*/  LDS.128 R12, [R2] ;  /* 0x00000000020c7984 */ /* 0x000e680000000c00 */
[----:B------:R-:W2:Y:S04]  /*239b0*/  LDS.128 R8, [R2+0x800] ;  /* 0x0008000002087984 */ /* 0x000ea80000000c00 */
[----:B------:R-:W3:Y:S04]  /*239c0*/  LDS.128 R16, [R184] ;  /* 0x00000000b8107984 */ /* 0x000ee80000000c00 */
[----:B-1----:R-:W-:Y:S04]  /*239d0*/  STL.64 [R1+0x50], R12 ;  /* 0x0000500c01007387 */ /* 0x002fe80000100a00 */
[----:B------:R-:W-:Y:S04]  /*239e0*/  STL.64 [R1+0x58], R14 ;  /* 0x0000580e01007387 */ /* 0x000fe80000100a00 */
[----:B------:R-:W1:Y:S04]  /*239f0*/  LDS.128 R12, [R184+0x800] ;  /* 0x00080000b80c7984 */ /* 0x000e680000000c00 */
[----:B--2---:R-:W-:Y:S04]  /*23a00*/  STL.64 [R1+0xd0], R8 ;  /* 0x0000d00801007387 */ /* 0x004fe80000100a00 */
[----:B------:R-:W-:Y:S04]  /*23a10*/  STL.64 [R1+0xd8], R10 ;  /* 0x0000d80a01007387 */ /* 0x000fe80000100a00 */
[----:B------:R-:W2:Y:S04]  /*23a20*/  LDS.128 R8, [R3] ;  /* 0x0000000003087984 */ /* 0x000ea80000000c00 */
[----:B---3--:R-:W-:Y:S04]  /*23a30*/  STL.64 [R1+0x70], R16 ;  /* 0x0000701001007387 */ /* 0x008fe80000100a00 */
[----:B------:R-:W-:Y:S04]  /*23a40*/  STL.64 [R1+0x78], R18 ;  /* 0x0000781201007387 */ /* 0x000fe80000100a00 */
[----:B------:R-:W3:Y:S04]  /*23a50*/  LDS.128 R16, [R3+0x800] ;  /* 0x0008000003107984 */ /* 0x000ee80000000c00 */
[----:B-1----:R-:W-:Y:S04]  /*23a60*/  STL.64 [R1+0xf0], R12 ;  /* 0x0000f00c01007387 */ /* 0x002fe80000100a00 */
[----:B------:R-:W-:Y:S04]  /*23a70*/  STL.64 [R1+0xf8], R14 ;  /* 0x0000f80e01007387 */ /* 0x000fe80000100a00 */
[----:B------:R-:W1:Y:S04]  /*23a80*/  LDS.128 R12, [R156] ;  /* 0x000000009c0c7984 */ /* 0x000e680000000c00 */
[----:B--2---:R-:W-:Y:S04]  /*23a90*/  STL.64 [R1+0x90], R8 ;  /* 0x0000900801007387 */ /* 0x004fe80000100a00 */
[----:B------:R-:W-:Y:S04]  /*23aa0*/  STL.64 [R1+0x98], R10 ;  /* 0x0000980a01007387 */ /* 0x000fe80000100a00 */
[----:B------:R-:W2:Y:S01]  /*23ab0*/  LDS.128 R8, [R156+0x800] ;  /* 0x000800009c087984 */ /* 0x000ea20000000c00 */
[----:B------:R-:W-:-:S02]  /*23ac0*/  IMAD.MOV.U32 R4, RZ, RZ, R152 ;  /* 0x000000ffff047224 */ /* 0x000fc400078e0098 */
[----:B------:R-:W-:Y:S02]  /*23ad0*/  IMAD.MOV.U32 R5, RZ, RZ, R153 ;  /* 0x000000ffff057224 */ /* 0x000fe400078e0099 */
[----:B------:R-:W-:Y:S02]  /*23ae0*/  IMAD.MOV.U32 R6, RZ, RZ, R148 ;  /* 0x000000ffff067224 */ /* 0x000fe400078e0094 */
[----:B------:R-:W-:Y:S01]  /*23af0*/  IMAD.MOV.U32 R7, RZ, RZ, R149 ;  /* 0x000000ffff077224 */ /* 0x000fe200078e0095 */
[----:B------:R-:W-:Y:S06]  /*23b00*/  BAR.SYNC.DEFER_BLOCKING 0x0 ;  /* 0x0000000000007b1d */ /* 0x000fec0000010000 */
[----:B---3--:R-:W-:Y:S04]  /*23b10*/  STL.64 [R1+0x110], R16 ;  /* 0x0001101001007387 */ /* 0x008fe80000100a00 */
[----:B------:R-:W-:Y:S04]  /*23b20*/  STL.64 [R1+0x118], R18 ;  /* 0x0001181201007387 */ /* 0x000fe80000100a00 */
[----:B------:R3:W-:Y:S02]  /*23b30*/  STS.128 [R0], R4 ;  /* 0x0000000400007388 */ /* 0x0007e40000000c00 */
[----:B---3--:R-:W-:-:S02]  /*23b40*/  IMAD.MOV.U32 R4, RZ, RZ, R140 ;  /* 0x000000ffff047224 */ /* 0x008fc400078e008c */
[----:B------:R-:W-:Y:S02]  /*23b50*/  IMAD.MOV.U32 R5, RZ, RZ, R141 ;  /* 0x000000ffff057224 */ /* 0x000fe400078e008d */
[----:B------:R-:W-:Y:S02]  /*23b60*/  IMAD.MOV.U32 R6, RZ, RZ, R136 ;  /* 0x000000ffff067224 */ /* 0x000fe400078e0088 */
[----:B------:R-:W-:-:S05]  /*23b70*/  IMAD.MOV.U32 R7, RZ, RZ, R137 ;  /* 0x000000ffff077224 */ /* 0x000fca00078e0089 */
[----:B------:R3:W-:Y:S04]  /*23b80*/  STS.128 [R0+0x200], R4 ;  /* 0x0002000400007388 */ /* 0x0007e80000000c00 */
[----:B-1----:R-:W-:Y:S01]  /*23b90*/  STL.64 [R1+0xb0], R12 ;  /* 0x0000b00c01007387 */ /* 0x002fe20000100a00 */
[----:B---3--:R-:W-:Y:S02]  /*23ba0*/  IMAD.MOV.U32 R4, RZ, RZ, R132 ;  /* 0x000000ffff047224 */ /* 0x008fe400078e0084 */
[----:B------:R-:W-:Y:S02]  /*23bb0*/  IMAD.MOV.U32 R5, RZ, RZ, R133 ;  /* 0x000000ffff057224 */ /* 0x000fe400078e0085 */
[----:B------:R-:W-:Y:S02]  /*23bc0*/  IMAD.MOV.U32 R6, RZ, RZ, R28 ;  /* 0x000000ffff067224 */ /* 0x000fe400078e001c */
[----:B------:R-:W-:Y:S01]  /*23bd0*/  IMAD.MOV.U32 R7, RZ, RZ, R29 ;  /* 0x000000ffff077224 */ /* 0x000fe200078e001d */
[----:B------:R-:W-:Y:S04]  /*23be0*/  STL.64 [R1+0xb8], R14 ;  /* 0x0000b80e01007387 */ /* 0x000fe80000100a00 */
[----:B------:R1:W-:Y:S04]  /*23bf0*/  STS.128 [R0+0x400], R4 ;  /* 0x0004000400007388 */ /* 0x0003e80000000c00 */
[----:B--2---:R-:W-:Y:S04]  /*23c00*/  STL.64 [R1+0x130], R8 ;  /* 0x0001300801007387 */ /* 0x004fe80000100a00 */
[----:B------:R-:W-:Y:S01]  /*23c10*/  STL.64 [R1+0x138], R10 ;  /* 0x0001380a01007387 */ /* 0x000fe20000100a00 */
[----:B-1----:R-:W-:-:S02]  /*23c20*/  IMAD.MOV.U32 R4, RZ, RZ, R164 ;  /* 0x000000ffff047224 */ /* 0x002fc400078e00a4 */
[----:B------:R-:W-:Y:S02]  /*23c30*/  IMAD.MOV.U32 R5, RZ, RZ, R165 ;  /* 0x000000ffff057224 */ /* 0x000fe400078e00a5 */
[----:B------:R-:W-:Y:S02]  /*23c40*/  IMAD.MOV.U32 R6, RZ, RZ, R168 ;  /* 0x000000ffff067224 */ /* 0x000fe400078e00a8 */
[----:B------:R-:W-:-:S05]  /*23c50*/  IMAD.MOV.U32 R7, RZ, RZ, R169 ;  /* 0x000000ffff077224 */ /* 0x000fca00078e00a9 */
[----:B------:R1:W-:Y:S04]  /*23c60*/  STS.128 [R0+0x600], R4 ;  /* 0x0006000400007388 */ /* 0x0003e80000000c00 */
[----:B-1----:R-:W2:Y:S04]  /*23c70*/  LDL.LU R4, [R1+0x5a0] ;  /* 0x0005a00001047983 */ /* 0x002ea80000300800 */
[----:B------:R-:W2:Y:S04]  /*23c80*/  LDL.LU R5, [R1+0x5a4] ;  /* 0x0005a40001057983 */ /* 0x000ea80000300800 */
[----:B------:R-:W2:Y:S04]  /*23c90*/  LDL.LU R6, [R1+0x640] ;  /* 0x0006400001067983 */ /* 0x000ea80000300800 */
[----:B------:R-:W2:Y:S01]  /*23ca0*/  LDL.LU R7, [R1+0x644] ;  /* 0x0006440001077983 */ /* 0x000ea20000300800 */
[----:B------:R-:W-:-:S02]  /*23cb0*/  IMAD.MOV.U32 R148, RZ, RZ, R154 ;  /* 0x000000ffff947224 */ /* 0x000fc400078e009a */
[----:B------:R-:W-:Y:S02]  /*23cc0*/  IMAD.MOV.U32 R149, RZ, RZ, R155 ;  /* 0x000000ffff957224 */ /* 0x000fe400078e009b */
[----:B------:R-:W-:Y:S02]  /*23cd0*/  IMAD.MOV.U32 R136, RZ, RZ, R142 ;  /* 0x000000ffff887224 */ /* 0x000fe400078e008e */
[----:B------:R-:W-:Y:S02]  /*23ce0*/  IMAD.MOV.U32 R137, RZ, RZ, R143 ;  /* 0x000000ffff897224 */ /* 0x000fe400078e008f */
[----:B------:R-:W-:Y:S02]  /*23cf0*/  IMAD.MOV.U32 R28, RZ, RZ, R134 ;  /* 0x000000ffff1c7224 */ /* 0x000fe400078e0086 */
[----:B------:R-:W-:Y:S02]  /*23d00*/  IMAD.MOV.U32 R29, RZ, RZ, R135 ;  /* 0x000000ffff1d7224 */ /* 0x000fe400078e0087 */
[----:B------:R-:W-:-:S02]  /*23d10*/  IMAD.MOV.U32 R168, RZ, RZ, R166 ;  /* 0x000000ffffa87224 */ /* 0x000fc400078e00a6 */
[----:B------:R-:W-:Y:S01]  /*23d20*/  IMAD.MOV.U32 R169, RZ, RZ, R167 ;  /* 0x000000ffffa97224 */ /* 0x000fe200078e00a7 */
[----:B------:R-:W-:Y:S04]  /*23d30*/  STS.128 [R0+0x80], R148 ;  /* 0x0000809400007388 */ /* 0x000fe80000000c00 */
[----:B------:R-:W-:Y:S04]  /*23d40*/  STS.128 [R0+0x280], R136 ;  /* 0x0002808800007388 */ /* 0x000fe80000000c00 */
[----:B------:R-:W-:Y:S04]  /*23d50*/  STS.128 [R0+0x480], R28 ;  /* 0x0004801c00007388 */ /* 0x000fe80000000c00 */
[----:B------:R-:W-:Y:S04]  /*23d60*/  STS.128 [R0+0x680], R168 ;  /* 0x000680a800007388 */ /* 0x000fe80000000c00 */
[----:B------:R-:W-:Y:S06]  /*23d70*/  BAR.SYNC.DEFER_BLOCKING 0x0 ;  /* 0x0000000000007b1d */ /* 0x000fec0000010000 */
[----:B------:R-:W1:Y:S04]  /*23d80*/  LDS.128 R12, [R2] ;  /* 0x00000000020c7984 */ /* 0x000e680000000c00 */
[----:B------:R-:W3:Y:S04]  /*23d90*/  LDS.128 R8, [R2+0x800] ;  /* 0x0008000002087984 */ /* 0x000ee80000000c00 */
[----:B------:R-:W4:Y:S04]  /*23da0*/  LDS.128 R16, [R184] ;  /* 0x00000000b8107984 */ /* 0x000f280000000c00 */
[----:B-1----:R-:W-:Y:S04]  /*23db0*/  STL.64 [R1+0x10], R12 ;  /* 0x0000100c01007387 */ /* 0x002fe80000100a00 */
[----:B------:R-:W-:Y:S04]  /*23dc0*/  STL.64 [R1+0x18], R14 ;  /* 0x0000180e01007387 */ /* 0x000fe80000100a00 */
[----:B------:R-:W1:Y:S04]  /*23dd0*/  LDS.128 R12, [R184+0x800] ;  /* 0x00080000b80c7984 */ /* 0x000e680000000c00 */
[----:B---3--:R-:W-:Y:S04]  /*23de0*/  STL.64 [R1+0x60], R8 ;  /* 0x0000600801007387 */ /* 0x008fe80000100a00 */
[----:B------:R-:W-:Y:S04]  /*23df0*/  STL.64 [R1+0x68], R10 ;  /* 0x0000680a01007387 */ /* 0x000fe80000100a00 */
[----:B------:R-:W3:Y:S04]  /*23e00*/  LDS.128 R8, [R3] ;  /* 0x0000000003087984 */ /* 0x000ee80000000c00 */
[----:B----4-:R-:W-:Y:S04]  /*23e10*/  STL.64 [R1+0x20], R16 ;  /* 0x0000201001007387 */ /* 0x010fe80000100a00 */
[----:B------:R-:W-:Y:S04]  /*23e20*/  STL.64 [R1+0x28], R18 ;  /* 0x0000281201007387 */ /* 0x000fe80000100a00 */
[----:B------:R-:W4:Y:S04]  /*23e30*/  LDS.128 R16, [R3+0x800] ;  /* 0x0008000003107984 */ /* 0x000f280000000c00 */
[----:B-1----:R-:W-:Y:S04]  /*23e40*/  STL.64 [R1+0x80], R12 ;  /* 0x0000800c01007387 */ /* 0x002fe80000100a00 */
[----:B------:R-:W-:Y:S04]  /*23e50*/  STL.64 [R1+0x88], R14 ;  /* 0x0000880e01007387 */ /* 0x000fe80000100a00 */
[----:B------:R-:W1:Y:S04]  /*23e60*/  LDS.128 R12, [R156] ;  /* 0x000000009c0c7984 */ /* 0x000e680000000c00 */
[----:B---3--:R-:W-:Y:S04]  /*23e70*/  STL.64 [R1+0x30], R8 ;  /* 0x0000300801007387 */ /* 0x008fe80000100a00 */
[----:B------:R-:W-:Y:S04]  /*23e80*/  STL.64 [R1+0x38], R10 ;  /* 0x0000380a01007387 */ /* 0x000fe80000100a00 */
[----:B------:R-:W3:Y:S04]  /*23e90*/  LDS.128 R8, [R156+0x800] ;  /* 0x000800009c087984 */ /* 0x000ee80000000c00 */
[----:B------:R-:W-:Y:S06]  /*23ea0*/  BAR.SYNC.DEFER_BLOCKING 0x0 ;  /* 0x0000000000007b1d */ /* 0x000fec0000010000 */
[----:B----4-:R-:W-:Y:S04]  /*23eb0*/  STL.64 [R1+0xa0], R16 ;  /* 0x0000a01001007387 */ /* 0x010fe80000100a00 */
[----:B------:R-:W-:Y:S04]  /*23ec0*/  STL.64 [R1+0xa8], R18 ;  /* 0x0000a81201007387 */ /* 0x000fe80000100a00 */
[----:B-1----:R-:W-:Y:S04]  /*23ed0*/  STL.64 [R1+0x40], R12 ;  /* 0x0000400c01007387 */ /* 0x002fe80000100a00 */
[----:B------:R-:W-:Y:S04]  /*23ee0*/  STL.64 [R1+0x48], R14 ;  /* 0x0000480e01007387 */ /* 0x000fe80000100a00 */
[----:B---3--:R-:W-:Y:S04]  /*23ef0*/  STL.64 [R1+0xe0], R8 ;  /* 0x0000e00801007387 */ /* 0x008fe80000100a00 */
[----:B------:R-:W-:Y:S04]  /*23f00*/  STL.64 [R1+0xe8], R10 ;  /* 0x0000e80a01007387 */ /* 0x000fe80000100a00 */
        /* <DEDUP_REMOVED lines=14> */
[----:B--2---:R1:W-:Y:S04]  /*23ff0*/  STS.128 [R0+0x280], R4 ;  /* 0x0002800400007388 */ /* 0x0043e80000000c00 */
[----:B-1----:R-:W2:Y:S04]  /*24000*/  LDL.LU R4, [R1] ;  /* 0x0000000001047983 */ /* 0x002ea80000300800 */
[----:B------:R-:W2:Y:S01]  /*24010*/  LDL.LU R5, [R1+0x4] ;  /* 0x0000040001057983 */ /* 0x000ea20000300800 */
[----:B------:R-:W-:-:S02]  /*24020*/  IMAD.MOV.U32 R6, RZ, RZ, R248 ;  /* 0x000000ffff067224 */ /* 0x000fc400078e00f8 */
[----:B------:R-:W-:Y:S01]  /*24030*/  IMAD.MOV.U32 R7, RZ, RZ, R249 ;  /* 0x000000ffff077224 */ /* 0x000fe200078e00f9 */
[----:B------:R-:W4:Y:S04]  /*24040*/  LDL.LU R248, [R1+0x8] ;  /* 0x0000080001f87983 */ /* 0x000f280000300800 */
[----:B------:R-:W4:Y:S04]  /*24050*/  LDL.LU R249, [R1+0xc] ;  /* 0x00000c0001f97983 */ /* 0x000f280000300800 */
[----:B---3--:R-:W-:Y:S04]  /*24060*/  STS.128 [R0+0x200], R8 ;  /* 0x0002000800007388 */ /* 0x008fe80000000c00 */
[----:B--2---:R1:W-:Y:S04]  /*24070*/  STS.128 [R0+0x400], R4 ;  /* 0x0004000400007388 */ /* 0x0043e80000000c00 */
[----:B----4-:R-:W-:Y:S01]  /*24080*/  STS.128 [R0+0x480], R248 ;  /* 0x000480f800007388 */ /* 0x010fe20000000c00 */
[----:B-1----:R-:W-:-:S02]  /*24090*/  IMAD.MOV.U32 R6, RZ, RZ, R68 ;  /* 0x000000ffff067224 */ /* 0x002fc400078e0044 */
        /* <DEDUP_REMOVED lines=109> */
[----:B---3--:R-:W-:Y:S04]  /*24770*/  STS.128 [R0+0x200], R8 ;  /* 0x0002000800007388 */ /* 0x008fe80000000c00 */
[----:B--2---:R1:W-:Y:S02]  /*24780*/  STS.128 [R0+0x280], R4 ;  /* 0x0002800400007388 */ /* 0x0043e40000000c00 */
[----:B-1----:R-:W-:-:S02]  /*24790*/  IMAD.MOV.U32 R4, RZ, RZ, R48 ;  /* 0x000000ffff047224 */ /* 0x002fc400078e0030 */
[----:B------:R-:W-:Y:S02]  /*247a0*/  IMAD.MOV.U32 R5, RZ, RZ, R49 ;  /* 0x000000ffff057224 */ /* 0x000fe400078e0031 */
[----:B------:R-:W-:Y:S02]  /*247b0*/  IMAD.MOV.U32 R6, RZ, RZ, R144 ;  /* 0x000000ffff067224 */ /* 0x000fe400078e0090 */
        /* <DEDUP_REMOVED lines=116> */
[----:B-1----:R-:W2:Y:S04]  /*24f00*/  LDL.LU R4, [R1+0x800] ;  /* 0x0008000001047983 */ /* 0x002ea80000300800 */
[----:B------:R-:W2:Y:S04]  /*24f10*/  LDL.LU R5, [R1+0x804] ;  /* 0x0008040001057983 */ /* 0x000ea80000300800 */
[----:B------:R-:W2:Y:S04]  /*24f20*/  LDL.LU R6, [R1+0x7f0] ;  /* 0x0007f00001067983 */ /* 0x000ea80000300800 */
[----:B------:R-:W2:Y:S04]  /*24f30*/  LDL.LU R7, [R1+0x7f4] ;  /* 0x0007f40001077983 */ /* 0x000ea80000300800 */
[----:B---3--:R1:W-:Y:S04]  /*24f40*/  STS.128 [R0+0x200], R8 ;  /* 0x0002000800007388 */ /* 0x0083e80000000c00 */
[----:B-1----:R-:W3:Y:S04]  /*24f50*/  LDL.LU R8, [R1+0x808] ;  /* 0x0008080001087983 */ /* 0x002ee80000300800 */
        /* <DEDUP_REMOVED lines=18> */
[----:B--2---:R-:W-:Y:S04]  /*25080*/  STS.128 [R0+0x680], R4 ;  /* 0x0006800400007388 */ /* 0x004fe80000000c00 */
[----:B------:R-:W-:Y:S06]  /*25090*/  BAR.SYNC.DEFER_BLOCKING 0x0 ;  /* 0x0000000000007b1d */ /* 0x000fec0000010000 */
[----:B------:R-:W1:Y:S04]  /*250a0*/  LDS.128 R12, [R2] ;  /* 0x00000000020c7984 */ /* 0x000e680000000c00 */
[----:B------:R-:W2:Y:S04]  /*250b0*/  LDS.128 R4, [R2+0x800] ;  /* 0x0008000002047984 */ /* 0x000ea80000000c00 */
[----:B------:R-:W4:Y:S04]  /*250c0*/  LDS.128 R16, [R184] ;  /* 0x00000000b8107984 */ /* 0x000f280000000c00 */
[----:B-1----:R-:W-:Y:S04]  /*250d0*/  STL.64 [R1+0x450], R12 ;  /* 0x0004500c01007387 */ /* 0x002fe80000100a00 */
[----:B------:R-:W-:Y:S04]  /*250e0*/  STL.64 [R1+0x458], R14 ;  /* 0x0004580e01007387 */ /* 0x000fe80000100a00 */
[----:B------:R-:W1:Y:S04]  /*250f0*/  LDS.128 R12, [R184+0x800] ;  /* 0x00080000b80c7984 */ /* 0x000e680000000c00 */
[----:B--2---:R-:W-:Y:S04]  /*25100*/  STL.64 [R1+0x4b0], R4 ;  /* 0x0004b00401007387 */ /* 0x004fe80000100a00 */
[----:B------:R-:W-:Y:S04]  /*25110*/  STL.64 [R1+0x4b8], R6 ;  /* 0x0004b80601007387 */ /* 0x000fe80000100a00 */
[----:B------:R-:W2:Y:S04]  /*25120*/  LDS.128 R4, [R3] ;  /* 0x0000000003047984 */ /* 0x000ea80000000c00 */
[----:B----4-:R-:W-:Y:S04]  /*25130*/  STL.64 [R1+0x480], R16 ;  /* 0x0004801001007387 */ /* 0x010fe80000100a00 */
[----:B------:R-:W-:Y:S04]  /*25140*/  STL.64 [R1+0x488], R18 ;  /* 0x0004881201007387 */ /* 0x000fe80000100a00 */
[----:B------:R-:W4:Y:S04]  /*25150*/  LDS.128 R16, [R3+0x800] ;  /* 0x0008000003107984 */ /* 0x000f280000000c00 */
[----:B-1----:R-:W-:Y:S04]  /*25160*/  STL.64 [R1+0x4d0], R12 ;  /* 0x0004d00c01007387 */ /* 0x002fe80000100a00 */
[----:B------:R-:W-:Y:S04]  /*25170*/  STL.64 [R1+0x4d8], R14 ;  /* 0x0004d80e01007387 */ /* 0x000fe80000100a00 */
[----:B------:R-:W1:Y:S04]  /*25180*/  LDS.128 R12, [R156] ;  /* 0x000000009c0c7984 */ /* 0x000e680000000c00 */
[----:B--2---:R-:W-:Y:S04]  /*25190*/  STL.64 [R1+0x490], R4 ;  /* 0x0004900401007387 */ /* 0x004fe80000100a00 */
[----:B------:R-:W-:Y:S04]  /*251a0*/  STL.64 [R1+0x498], R6 ;  /* 0x0004980601007387 */ /* 0x000fe80000100a00 */
[----:B------:R-:W2:Y:S04]  /*251b0*/  LDS.128 R4, [R156+0x800] ;  /* 0x000800009c047984 */ /* 0x000ea80000000c00 */
[----:B----4-:R-:W-:Y:S04]  /*251c0*/  STL.64 [R1+0x4e0], R16 ;  /* 0x0004e01001007387 */ /* 0x010fe80000100a00 */
[----:B------:R-:W-:Y:S04]  /*251d0*/  STL.64 [R1+0x4e8], R18 ;  /* 0x0004e81201007387 */ /* 0x000fe80000100a00 */
[----:B------:R-:W-:Y:S06]  /*251e0*/  BAR.SYNC.DEFER_BLOCKING 0x0 ;  /* 0x0000000000007b1d */ /* 0x000fec0000010000 */
[----:B-1----:R-:W-:Y:S04]  /*251f0*/  STL.64 [R1+0x4a0], R12 ;  /* 0x0004a00c01007387 */ /* 0x002fe80000100a00 */
[----:B------:R-:W-:Y:S04]  /*25200*/  STL.64 [R1+0x4a8], R14 ;  /* 0x0004a80e01007387 */ /* 0x000fe80000100a00 */
[----:B--2---:R1:W-:Y:S04]  /*25210*/  STL.64 [R1+0x4c0], R4 ;  /* 0x0004c00401007387 */ /* 0x0043e80000100a00 */
[----:B------:R2:W-:Y:S04]  /*25220*/  STL.64 [R1+0x4c8], R6 ;  /* 0x0004c80601007387 */ /* 0x0005e80000100a00 */
[----:B-1----:R-:W4:Y:S04]  /*25230*/  LDL.LU R4, [R1+0x6c8] ;  /* 0x0006c80001047983 */ /* 0x002f280000300800 */
[----:B------:R-:W4:Y:S04]  /*25240*/  LDL.LU R5, [R1+0x6cc] ;  /* 0x0006cc0001057983 */ /* 0x000f280000300800 */
[----:B--2---:R-:W4:Y:S04]  /*25250*/  LDL.LU R6, [R1+0x6b8] ;  /* 0x0006b80001067983 */ /* 0x004f280000300800 */
[----:B------:R-:W4:Y:S04]  /*25260*/  LDL.LU R7, [R1+0x6bc] ;  /* 0x0006bc0001077983 */ /* 0x000f280000300800 */
[----:B----4-:R1:W-:Y:S04]  /*25270*/  STS.128 [R0+0x80], R4 ;  /* 0x0000800400007388 */ /* 0x0103e80000000c00 */
[----:B-1----:R-:W2:Y:S04]  /*25280*/  LDL.LU R4, [R1+0x630] ;  /* 0x0006300001047983 */ /* 0x002ea80000300800 */
[----:B------:R-:W2:Y:S04]  /*25290*/  LDL.LU R5, [R1+0x634] ;  /* 0x0006340001057983 */ /* 0x000ea80000300800 */
[----:B------:R-:W2:Y:S04]  /*252a0*/  LDL.LU R6, [R1+0x620] ;  /* 0x0006200001067983 */ /* 0x000ea80000300800 */
[----:B------:R-:W2:Y:S04]  /*252b0*/  LDL.LU R7, [R1+0x624] ;  /* 0x0006240001077983 */ /* 0x000ea80000300800 */
[----:B---3--:R1:W-:Y:S04]  /*252c0*/  STS.128 [R0], R8 ;  /* 0x0000000800007388 */ /* 0x0083e80000000c00 */
        /* <DEDUP_REMOVED lines=25> */
[----:B--2---:R1:W-:Y:S04]  /*25460*/  STS.128 [R0+0x680], R4 ;  /* 0x0006800400007388 */ /* 0x0043e80000000c00 */
[----:B------:R-:W-:Y:S06]  /*25470*/  BAR.SYNC.DEFER_BLOCKING 0x0 ;  /* 0x0000000000007b1d */ /* 0x000fec0000010000 */
[----:B-1----:R-:W2:Y:S04]  /*25480*/  LDL.LU R4, [R1+0x920] ;  /* 0x0009200001047983 */ /* 0x002ea80000300800 */
[----:B------:R-:W2:Y:S04]  /*25490*/  LDL.LU R5, [R1+0x924] ;  /* 0x0009240001057983 */ /* 0x000ea80000300800 */
[----:B------:R-:W2:Y:S04]  /*254a0*/  LDL.LU R6, [R1+0x910] ;  /* 0x0009100001067983 */ /* 0x000ea80000300800 */
[----:B------:R-:W2:Y:S04]  /*254b0*/  LDL.LU R7, [R1+0x914] ;  /* 0x0009140001077983 */ /* 0x000ea80000300800 */
[----:B------:R-:W1:Y:S04]  /*254c0*/  LDS.128 R8, [R2] ;  /* 0x0000000002087984 */ /* 0x000e680000000c00 */
[----:B------:R-:W3:Y:S04]  /*254d0*/  LDS.128 R16, [R2+0x800] ;  /* 0x0008000002107984 */ /* 0x000ee80000000c00 */
[----:B------:R-:W4:Y:S04]  /*254e0*/  LDS.128 R12, [R184] ;  /* 0x00000000b80c7984 */ /* 0x000f280000000c00 */
[----:B------:R-:W-:Y:S04]  /*254f0*/  LDS.128 R248, [R156+0x800] ;  /* 0x000800009cf87984 */ /* 0x000fe80000000c00 */
        /* <DEDUP_REMOVED lines=12> */
[----:B------:R-:W-:Y:S06]  /*255c0*/  BAR.SYNC.DEFER_BLOCKING 0x0 ;  /* 0x0000000000007b1d */ /* 0x000fec0000010000 */
[----:B---3--:R-:W-:Y:S04]  /*255d0*/  STL.64 [R1+0x250], R16 ;  /* 0x0002501001007387 */ /* 0x008fe80000100a00 */
[----:B------:R-:W-:Y:S04]  /*255e0*/  STL.64 [R1+0x258], R18 ;  /* 0x0002581201007387 */ /* 0x000fe80000100a00 */
[----:B----4-:R-:W-:Y:S04]  /*255f0*/  STL.64 [R1+0x240], R12 ;  /* 0x0002400c01007387 */ /* 0x010fe80000100a00 */
[----:B------:R-:W-:Y:S04]  /*25600*/  STL.64 [R1+0x248], R14 ;  /* 0x0002480e01007387 */ /* 0x000fe80000100a00 */
[----:B-1----:R1:W-:Y:S04]  /*25610*/  STL.64 [R1], R8 ;  /* 0x0000000801007387 */ /* 0x0023e80000100a00 */
[----:B------:R3:W-:Y:S04]  /*25620*/  STL.64 [R1+0x8], R10 ;  /* 0x0000080a01007387 */ /* 0x0007e80000100a00 */
[----:B-1----:R-:W4:Y:S04]  /*25630*/  LDL.LU R8, [R1+0x928] ;  /* 0x0009280001087983 */ /* 0x002f280000300800 */
[----:B------:R-:W4:Y:S04]  /*25640*/  LDL.LU R9, [R1+0x92c] ;  /* 0x00092c0001097983 */ /* 0x000f280000300800 */
[----:B---3--:R-:W4:Y:S04]  /*25650*/  LDL.LU R10, [R1+0x918] ;  /* 0x00091800010a7983 */ /* 0x008f280000300800 */
[----:B------:R-:W4:Y:S04]  /*25660*/  LDL.LU R11, [R1+0x91c] ;  /* 0x00091c00010b7983 */ /* 0x000f280000300800 */
[----:B--2---:R1:W-:Y:S04]  /*25670*/  STS.128 [R0], R4 ;  /* 0x0000000400007388 */ /* 0x0043e80000000c00 */
        /* <DEDUP_REMOVED lines=9> */
[----:B----4-:R1:W-:Y:S04]  /*25710*/  STS.128 [R0+0x80], R8 ;  /* 0x0000800800007388 */ /* 0x0103e80000000c00 */
        /* <DEDUP_REMOVED lines=25> */
[----:B------:R-:W-:Y:S06]  /*258b0*/  BAR.SYNC.DEFER_BLOCKING 0x0 ;  /* 0x0000000000007b1d */ /* 0x000fec0000010000 */
[----:B------:R-:W1:Y:S04]  /*258c0*/  LDS.128 R244, [R2] ;  /* 0x0000000002f47984 */ /* 0x000e680000000c00 */
[----:B------:R-:W-:Y:S04]  /*258d0*/  LDS.128 R240, [R2+0x800] ;  /* 0x0008000002f07984 */ /* 0x000fe80000000c00 */
[----:B------:R-:W-:Y:S04]  /*258e0*/  LDS.128 R236, [R184] ;  /* 0x00000000b8ec7984 */ /* 0x000fe80000000c00 */
[----:B------:R-:W-:Y:S04]  /*258f0*/  LDS.128 R220, [R184+0x800] ;  /* 0x00080000b8dc7984 */ /* 0x000fe80000000c00 */
[----:B------:R-:W-:Y:S04]  /*25900*/  LDS.128 R216, [R3] ;  /* 0x0000000003d87984 */ /* 0x000fe80000000c00 */
[----:B------:R-:W-:Y:S04]  /*25910*/  LDS.128 R212, [R3+0x800] ;  /* 0x0008000003d47984 */ /* 0x000fe80000000c00 */
[----:B------:R-:W-:Y:S04]  /*25920*/  LDS.128 R204, [R156] ;  /* 0x000000009ccc7984 */ /* 0x000fe80000000c00 */
[----:B------:R-:W-:Y:S04]  /*25930*/  LDS.128 R200, [R156+0x800] ;  /* 0x000800009cc87984 */ /* 0x000fe80000000c00 */
[----:B------:R-:W-:Y:S06]  /*25940*/  BAR.SYNC.DEFER_BLOCKING 0x0 ;  /* 0x0000000000007b1d */ /* 0x000fec0000010000 */
[----:B--2---:R2:W-:Y:S04]  /*25950*/  STS.128 [R0], R4 ;  /* 0x0000000400007388 */ /* 0x0045e80000000c00 */
[----:B--2---:R-:W2:Y:S04]  /*25960*/  LDL.LU R4, [R1+0x6a8] ;  /* 0x0006a80001047983 */ /* 0x004ea80000300800 */
        /* <DEDUP_REMOVED lines=8> */
[----:B--2---:R-:W2:Y:S04]  /*259f0*/  LDL.LU R4, [R1+0x618] ;  /* 0x0006180001047983 */ /* 0x004ea80000300800 */
[----:B------:R-:W2:Y:S04]  /*25a00*/  LDL.LU R5, [R1+0x61c] ;  /* 0x00061c0001057983 */ /* 0x000ea80000300800 */
[----:B------:R-:W2:Y:S04]  /*25a10*/  LDL.LU R6, [R1+0x608] ;  /* 0x0006080001067983 */ /* 0x000ea80000300800 */
[----:B------:R-:W2:Y:S04]  /*25a20*/  LDL.LU R7, [R1+0x60c] ;  /* 0x00060c0001077983 */ /* 0x000ea80000300800 */
[----:B--2---:R2:W-:Y:S04]  /*25a30*/  STS.128 [R0+0x280], R4 ;  /* 0x0002800400007388 */ /* 0x0045e80000000c00 */
[----:B--2---:R-:W2:Y:S04]  /*25a40*/  LDL.LU R4, [R1+0x2c0] ;  /* 0x0002c00001047983 */ /* 0x004ea80000300800 */
[----:B------:R-:W2:Y:S04]  /*25a50*/  LDL.LU R5, [R1+0x2c4] ;  /* 0x0002c40001057983 */ /* 0x000ea80000300800 */
[----:B------:R-:W2:Y:S04]  /*25a60*/  LDL.LU R6, [R1+0x2b0] ;  /* 0x0002b00001067983 */ /* 0x000ea80000300800 */
[----:B------:R-:W2:Y:S04]  /*25a70*/  LDL.LU R7, [R1+0x2b4] ;  /* 0x0002b40001077983 */ /* 0x000ea80000300800 */
[----:B---3--:R3:W-:Y:S04]  /*25a80*/  STS.128 [R0+0x200], R8 ;  /* 0x0002000800007388 */ /* 0x0087e80000000c00 */
[----:B---3--:R-:W3:Y:S04]  /*25a90*/  LDL.LU R8, [R1+0x2c8] ;  /* 0x0002c80001087983 */ /* 0x008ee80000300800 */
        /* <DEDUP_REMOVED lines=13> */
[----:B------:R-:W4:Y:S04]  /*25b70*/  LDL.LU R36, [R1+0x900] ;  /* 0x0009000001247983 */ /* 0x000f280000300800 */
[----:B------:R-:W4:Y:S04]  /*25b80*/  LDL.LU R37, [R1+0x904] ;  /* 0x0009040001257983 */ /* 0x000f280000300800 */
[----:B------:R-:W4:Y:S04]  /*25b90*/  LDL.LU R38, [R1+0x8f0] ;  /* 0x0008f00001267983 */ /* 0x000f280000300800 */
[----:B------:R-:W4:Y:S04]  /*25ba0*/  LDL.LU R39, [R1+0x8f4] ;  /* 0x0008f40001277983 */ /* 0x000f280000300800 */
[----:B---3--:R-:W-:Y:S04]  /*25bb0*/  STS.128 [R0+0x480], R8 ;  /* 0x0004800800007388 */ /* 0x008fe80000000c00 */
[----:B--2---:R-:W-:Y:S04]  /*25bc0*/  STS.128 [R0+0x680], R4 ;  /* 0x0006800400007388 */ /* 0x004fe80000000c00 */
[----:B------:R-:W-:Y:S06]  /*25bd0*/  BAR.SYNC.DEFER_BLOCKING 0x0 ;  /* 0x0000000000007b1d */ /* 0x000fec0000010000 */
[----:B------:R-:W2:Y:S04]  /*25be0*/  LDS.128 R32, [R2] ;  /* 0x0000000002207984 */ /* 0x000ea80000000c00 */
[----:B------:R-:W-:Y:S04]  /*25bf0*/  LDS.128 R16, [R2+0x800] ;  /* 0x0008000002107984 */ /* 0x000fe80000000c00 */
[----:B------:R-:W3:Y:S04]  /*25c00*/  LDS.128 R28, [R184] ;  /* 0x00000000b81c7984 */ /* 0x000ee80000000c00 */
[----:B------:R-:W-:Y:S04]  /*25c10*/  LDS.128 R12, [R184+0x800] ;  /* 0x00080000b80c7984 */ /* 0x000fe80000000c00 */
[----:B------:R-:W1:Y:S04]  /*25c20*/  LDS.128 R24, [R3] ;  /* 0x0000000003187984 */ /* 0x000e680000000c00 */
[----:B------:R-:W-:Y:S04]  /*25c30*/  LDS.128 R8, [R3+0x800] ;  /* 0x0008000003087984 */ /* 0x000fe80000000c00 */
[----:B------:R-:W1:Y:S04]  /*25c40*/  LDS.128 R20, [R156] ;  /* 0x000000009c147984 */ /* 0x000e680000000c00 */
[----:B------:R-:W1:Y:S04]  /*25c50*/  LDS.128 R4, [R156+0x800] ;  /* 0x000800009c047984 */ /* 0x000e680000000c00 */
[----:B------:R-:W-:Y:S06]  /*25c60*/  BAR.SYNC.DEFER_BLOCKING 0x0 ;  /* 0x0000000000007b1d */ /* 0x000fec0000010000 */
[----:B----4-:R4:W-:Y:S04]  /*25c70*/  STS.128 [R0], R36 ;  /* 0x0000002400007388 */ /* 0x0109e80000000c00 */
[----:B----4-:R-:W4:Y:S04]  /*25c80*/  LDL.LU R36, [R1+0x908] ;  /* 0x0009080001247983 */ /* 0x010f280000300800 */
[----:B------:R-:W4:Y:S04]  /*25c90*/  LDL.LU R37, [R1+0x90c] ;  /* 0x00090c0001257983 */ /* 0x000f280000300800 */
[----:B------:R-:W4:Y:S04]  /*25ca0*/  LDL.LU R38, [R1+0x8f8] ;  /* 0x0008f80001267983 */ /* 0x000f280000300800 */
[----:B------:R-:W4:Y:S04]  /*25cb0*/  LDL.LU R39, [R1+0x8fc] ;  /* 0x0008fc0001277983 */ /* 0x000f280000300800 */
[----:B------:R-:W2:Y:S04]  /*25cc0*/  LDL.LU R40, [R1+0x860] ;  /* 0x0008600001287983 */ /* 0x000ea80000300800 */
[----:B------:R-:W2:Y:S04]  /*25cd0*/  LDL.LU R41, [R1+0x864] ;  /* 0x0008640001297983 */ /* 0x000ea80000300800 */
[----:B------:R-:W2:Y:S04]  /*25ce0*/  LDL.LU R42, [R1+0x850] ;  /* 0x00085000012a7983 */ /* 0x000ea80000300800 */
[----:B------:R-:W2:Y:S04]  /*25cf0*/  LDL.LU R43, [R1+0x854] ;  /* 0x00085400012b7983 */ /* 0x000ea80000300800 */
[----:B----4-:R4:W-:Y:S04]  /*25d00*/  STS.128 [R0+0x80], R36 ;  /* 0x0000802400007388 */ /* 0x0109e80000000c00 */
[----:B----4-:R-:W4:Y:S04]  /*25d10*/  LDL.LU R36, [R1+0x868] ;  /* 0x0008680001247983 */ /* 0x010f280000300800 */
[----:B------:R-:W4:Y:S04]  /*25d20*/  LDL.LU R37, [R1+0x86c] ;  /* 0x00086c0001257983 */ /* 0x000f280000300800 */
[----:B------:R-:W4:Y:S04]  /*25d30*/  LDL.LU R38, [R1+0x858] ;  /* 0x0008580001267983 */ /* 0x000f280000300800 */
[----:B------:R-:W4:Y:S04]  /*25d40*/  LDL.LU R39, [R1+0x85c] ;  /* 0x00085c0001277983 */ /* 0x000f280000300800 */
[----:B--2---:R-:W-:Y:S04]  /*25d50*/  STS.128 [R0+0x200], R40 ;  /* 0x0002002800007388 */ /* 0x004fe80000000c00 */
[----:B----4-:R2:W-:Y:S04]  /*25d60*/  STS.128 [R0+0x280], R36 ;  /* 0x0002802400007388 */ /* 0x0105e80000000c00 */
        /* <DEDUP_REMOVED lines=8> */
[----:B------:R-:W3:Y:S04]  /*25df0*/  LDL.LU R68, [R1+0x670] ;  /* 0x0006700001447983 */ /* 0x000ee80000300800 */
[----:B------:R-:W3:Y:S04]  /*25e00*/  LDL.LU R69, [R1+0x674] ;  /* 0x0006740001457983 */ /* 0x000ee80000300800 */
[----:B------:R-:W3:Y:S04]  /*25e10*/  LDL.LU R70, [R1+0x660] ;  /* 0x0006600001467983 */ /* 0x000ee80000300800 */
[----:B------:R-:W3:Y:S04]  /*25e20*/  LDL.LU R71, [R1+0x664] ;  /* 0x0006640001477983 */ /* 0x000ee80000300800 */
[----:B--2---:R2:W-:Y:S02]  /*25e30*/  STS.128 [R0+0x400], R36 ;  /* 0x0004002400007388 */ /* 0x0045e40000000c00 */
[----:B--2---:R-:W-:-:S02]  /*25e40*/  IMAD.MOV.U32 R38, RZ, RZ, R180 ;  /* 0x000000ffff267224 */ /* 0x004fc400078e00b4 */
[----:B------:R-:W-:Y:S02]  /*25e50*/  IMAD.MOV.U32 R39, RZ, RZ, R181 ;  /* 0x000000ffff277224 */ /* 0x000fe400078e00b5 */
[----:B------:R-:W-:Y:S02]  /*25e60*/  IMAD.MOV.U32 R36, RZ, RZ, R176 ;  /* 0x000000ffff247224 */ /* 0x000fe400078e00b0 */
[----:B------:R-:W-:Y:S02]  /*25e70*/  IMAD.MOV.U32 R37, RZ, RZ, R177 ;  /* 0x000000ffff257224 */ /* 0x000fe400078e00b1 */
[----:B------:R-:W-:Y:S02]  /*25e80*/  IMAD.MOV.U32 R180, RZ, RZ, R178 ;  /* 0x000000ffffb47224 */ /* 0x000fe400078e00b2 */
[----:B------:R-:W-:Y:S01]  /*25e90*/  IMAD.MOV.U32 R181, RZ, RZ, R179 ;  /* 0x000000ffffb57224 */ /* 0x000fe200078e00b3 */
[----:B----4-:R-:W-:Y:S04]  /*25ea0*/  STS.128 [R0+0x480], R40 ;  /* 0x0004802800007388 */ /* 0x010fe80000000c00 */
[----:B------:R-:W-:Y:S04]  /*25eb0*/  STS.128 [R0+0x600], R36 ;  /* 0x0006002400007388 */ /* 0x000fe80000000c00 */
[----:B------:R-:W-:Y:S04]  /*25ec0*/  STS.128 [R0+0x680], R180 ;  /* 0x000680b400007388 */ /* 0x000fe80000000c00 */
[----:B------:R-:W-:Y:S06]  /*25ed0*/  BAR.SYNC.DEFER_BLOCKING 0x0 ;  /* 0x0000000000007b1d */ /* 0x000fec0000010000 */
[----:B------:R-:W2:Y:S04]  /*25ee0*/  LDS.128 R64, [R2] ;  /* 0x0000000002407984 */ /* 0x000ea80000000c00 */
        /* <DEDUP_REMOVED lines=8> */
[----:B---3--:R3:W-:Y:S04]  /*25f70*/  STS.128 [R0], R68 ;  /* 0x0000004400007388 */ /* 0x0087e80000000c00 */
[----:B---3--:R-:W3:Y:S04]  /*25f80*/  LDL.LU R68, [R1+0x678] ;  /* 0x0006780001447983 */ /* 0x008ee80000300800 */
[----:B------:R-:W3:Y:S04]  /*25f90*/  LDL.LU R69, [R1+0x67c] ;  /* 0x00067c0001457983 */ /* 0x000ee80000300800 */
[----:B------:R-:W3:Y:S04]  /*25fa0*/  LDL.LU R70, [R1+0x668] ;  /* 0x0006680001467983 */ /* 0x000ee80000300800 */
[----:B------:R-:W3:Y:S04]  /*25fb0*/  LDL.LU R71, [R1+0x66c] ;  /* 0x00066c0001477983 */ /* 0x000ee80000300800 */
[----:B------:R-:W4:Y:S04]  /*25fc0*/  LDL.LU R72, [R1+0x5f0] ;  /* 0x0005f00001487983 */ /* 0x000f280000300800 */
[----:B------:R-:W4:Y:S04]  /*25fd0*/  LDL.LU R73, [R1+0x5f4] ;  /* 0x0005f40001497983 */ /* 0x000f280000300800 */
[----:B------:R-:W4:Y:S04]  /*25fe0*/  LDL.LU R74, [R1+0x5e0] ;  /* 0x0005e000014a7983 */ /* 0x000f280000300800 */
[----:B------:R-:W4:Y:S04]  /*25ff0*/  LDL.LU R75, [R1+0x5e4] ;  /* 0x0005e400014b7983 */ /* 0x000f280000300800 */
[----:B---3--:R3:W-:Y:S04]  /*26000*/  STS.128 [R0+0x80], R68 ;  /* 0x0000804400007388 */ /* 0x0087e80000000c00 */
[----:B---3--:R-:W3:Y:S04]  /*26010*/  LDL.LU R68, [R1+0x5f8] ;  /* 0x0005f80001447983 */ /* 0x008ee80000300800 */
[----:B------:R-:W3:Y:S04]  /*26020*/  LDL.LU R69, [R1+0x5fc] ;  /* 0x0005fc0001457983 */ /* 0x000ee80000300800 */
[----:B------:R-:W3:Y:S04]  /*26030*/  LDL.LU R70, [R1+0x5e8] ;  /* 0x0005e80001467983 */ /* 0x000ee80000300800 */
[----:B------:R-:W3:Y:S04]  /*26040*/  LDL.LU R71, [R1+0x5ec] ;  /* 0x0005ec0001477983 */ /* 0x000ee80000300800 */
[----:B---3--:R3:W-:Y:S04]  /*26050*/  STS.128 [R0+0x280], R68 ;  /* 0x0002804400007388 */ /* 0x0087e80000000c00 */
[----:B---3--:R-:W3:Y:S04]  /*26060*/  LDL.LU R68, [R1+0x2a0] ;  /* 0x0002a00001447983 */ /* 0x008ee80000300800 */
[----:B------:R-:W3:Y:S04]  /*26070*/  LDL.LU R69, [R1+0x2a4] ;  /* 0x0002a40001457983 */ /* 0x000ee80000300800 */
[----:B------:R-:W3:Y:S04]  /*26080*/  LDL.LU R70, [R1+0x590] ;  /* 0x0005900001467983 */ /* 0x000ee80000300800 */
[----:B------:R-:W3:Y:S04]  /*26090*/  LDL.LU R71, [R1+0x594] ;  /* 0x0005940001477983 */ /* 0x000ee80000300800 */
[----:B----4-:R4:W-:Y:S04]  /*260a0*/  STS.128 [R0+0x200], R72 ;  /* 0x0002004800007388 */ /* 0x0109e80000000c00 */
[----:B----4-:R-:W4:Y:S04]  /*260b0*/  LDL.LU R72, [R1+0x2a8] ;  /* 0x0002a80001487983 */ /* 0x010f280000300800 */
        /* <DEDUP_REMOVED lines=13> */
[----:B------:R-:W2:Y:S04]  /*26190*/  LDL.LU R100, [R1+0x8e0] ;  /* 0x0008e00001647983 */ /* 0x000ea80000300800 */
[----:B------:R-:W2:Y:S04]  /*261a0*/  LDL.LU R101, [R1+0x8e4] ;  /* 0x0008e40001657983 */ /* 0x000ea80000300800 */
[----:B------:R-:W2:Y:S04]  /*261b0*/  LDL.LU R102, [R1+0x8d0] ;  /* 0x0008d00001667983 */ /* 0x000ea80000300800 */
[----:B------:R-:W2:Y:S04]  /*261c0*/  LDL.LU R103, [R1+0x8d4] ;  /* 0x0008d40001677983 */ /* 0x000ea80000300800 */
[----:B----4-:R-:W-:Y:S04]  /*261d0*/  STS.128 [R0+0x480], R72 ;  /* 0x0004804800007388 */ /* 0x010fe80000000c00 */
[----:B---3--:R-:W-:Y:S04]  /*261e0*/  STS.128 [R0+0x680], R68 ;  /* 0x0006804400007388 */ /* 0x008fe80000000c00 */
[----:B------:R-:W-:Y:S06]  /*261f0*/  BAR.SYNC.DEFER_BLOCKING 0x0 ;  /* 0x0000000000007b1d */ /* 0x000fec0000010000 */
[----:B------:R-:W3:Y:S04]  /*26200*/  LDS.128 R96, [R2] ;  /* 0x0000000002607984 */ /* 0x000ee80000000c00 */
[----:B------:R-:W-:Y:S04]  /*26210*/  LDS.128 R80, [R2+0x800] ;  /* 0x0008000002507984 */ /* 0x000fe80000000c00 */
[----:B------:R-:W4:Y:S04]  /*26220*/  LDS.128 R92, [R184] ;  /* 0x00000000b85c7984 */ /* 0x000f280000000c00 */
[----:B------:R-:W-:Y:S04]  /*26230*/  LDS.128 R76, [R184+0x800] ;  /* 0x00080000b84c7984 */ /* 0x000fe80000000c00 */
[----:B------:R-:W1:Y:S04]  /*26240*/  LDS.128 R88, [R3] ;  /* 0x0000000003587984 */ /* 0x000e680000000c00 */
[----:B------:R-:W-:Y:S04]  /*26250*/  LDS.128 R72, [R3+0x800] ;  /* 0x0008000003487984 */ /* 0x000fe80000000c00 */
[----:B------:R-:W1:Y:S04]  /*26260*/  LDS.128 R84, [R156] ;  /* 0x000000009c547984 */ /* 0x000e680000000c00 */
[----:B------:R-:W1:Y:S04]  /*26270*/  LDS.128 R68, [R156+0x800] ;  /* 0x000800009c447984 */ /* 0x000e680000000c00 */
        /* <DEDUP_REMOVED lines=35> */
[----:B---3--:R-:W-:Y:S01]  /*264b0*/  STS.128 [R0+0x480], R104 ;  /* 0x0004806800007388 */ /* 0x008fe20000000c00 */
[----:B------:R-:W-:-:S02]  /*264c0*/  IMAD.MOV.U32 R132, RZ, RZ, R224 ;  /* 0x000000ffff847224 */ /* 0x000fc400078e00e0 */
[----:B------:R-:W-:Y:S02]  /*264d0*/  IMAD.MOV.U32 R133, RZ, RZ, R225 ;  /* 0x000000ffff857224 */ /* 0x000fe400078e00e1 */
[----:B------:R-:W-:Y:S02]  /*264e0*/  IMAD.MOV.U32 R134, RZ, RZ, R228 ;  /* 0x000000ffff867224 */ /* 0x000fe400078e00e4 */
[----:B------:R-:W-:Y:S01]  /*264f0*/  IMAD.MOV.U32 R135, RZ, RZ, R229 ;  /* 0x000000ffff877224 */ /* 0x000fe200078e00e5 */
[----:B--2---:R-:W-:Y:S04]  /*26500*/  STS.128 [R0+0x680], R100 ;  /* 0x0006806400007388 */ /* 0x004fe80000000c00 */
        /* <DEDUP_REMOVED lines=10> */
[----:B------:R3:W-:Y:S04]  /*265b0*/  STS.128 [R0], R132 ;  /* 0x0000008400007388 */ /* 0x0007e80000000c00 */
        /* <DEDUP_REMOVED lines=18> */
[----:B--2---:R-:W-:Y:S04]  /*266e0*/  STS.128 [R0+0x400], R136 ;  /* 0x0004008800007388 */ /* 0x004fe80000000c00 */
[----:B---3--:R2:W-:Y:S04]  /*266f0*/  STS.128 [R0+0x480], R132 ;  /* 0x0004808400007388 */ /* 0x0085e80000000c00 */
        /* <DEDUP_REMOVED lines=12> */
[----:B------:R-:W-:-:S02]  /*267c0*/  IMAD.MOV.U32 R228, RZ, RZ, R226 ;  /* 0x000000ffffe47224 */ /* 0x000fc400078e00e2 */
[----:B------:R-:W-:-:S05]  /*267d0*/  IMAD.MOV.U32 R229, RZ, RZ, R227 ;  /* 0x000000ffffe57224 */ /* 0x000fca00078e00e3 */
[----:B------:R1:W-:Y:S02]  /*267e0*/  STS.128 [R0+0x80], R228 ;  /* 0x000080e400007388 */ /* 0x0003e40000000c00 */
[C---:B-1----:R-:W-:Y:S02]  /*267f0*/  LOP3.LUT R231, R2.reuse, 0x60, RZ, 0x3c, !PT ;  /* 0x0000006002e77812 */ /* 0x042fe400078e3cff */
[----:B--2---:R-:W-:Y:S04]  /*26800*/  STS.128 [R0+0x600], R132 ;  /* 0x0006008400007388 */ /* 0x004fe80000000c00 */
[----:B---3--:R-:W-:Y:S04]  /*26810*/  STS.128 [R0+0x680], R136 ;  /* 0x0006808800007388 */ /* 0x008fe80000000c00 */
[----:B------:R-:W-:Y:S06]  /*26820*/  BAR.SYNC.DEFER_BLOCKING 0x0 ;  /* 0x0000000000007b1d */ /* 0x000fec0000010000 */
[----:B------:R-:W1:Y:S04]  /*26830*/  LDS.128 R160, [R2] ;  /* 0x0000000002a07984 */ /* 0x000e680000000c00 */
[----:B------:R-:W-:Y:S04]  /*26840*/  LDS.128 R144, [R2+0x800] ;  /* 0x0008000002907984 */ /* 0x000fe80000000c00 */
[----:B------:R-:W2:Y:S04]  /*26850*/  LDS.128 R156, [R184] ;  /* 0x00000000b89c7984 */ /* 0x000ea80000000c00 */
[----:B------:R-:W-:Y:S04]  /*26860*/  LDS.128 R140, [R184+0x800] ;  /* 0x00080000b88c7984 */ /* 0x000fe80000000c00 */
[----:B------:R-:W3:Y:S04]  /*26870*/  LDS.128 R152, [R3] ;  /* 0x0000000003987984 */ /* 0x000ee80000000c00 */
        /* <DEDUP_REMOVED lines=36> */
[----:B--2---:R2:W-:Y:S04]  /*26ac0*/  STS.128 [R0+0x400], R164 ;  /* 0x000400a400007388 */ /* 0x0045e80000000c00 */
[----:B--2---:R-:W2:Y:S04]  /*26ad0*/  LDL.LU R166, [R1+0x650] ;  /* 0x0006500001a67983 */ /* 0x004ea80000300800 */
[----:B------:R-:W2:Y:S04]  /*26ae0*/  LDL.LU R167, [R1+0x654] ;  /* 0x0006540001a77983 */ /* 0x000ea80000300800 */
[----:B----4-:R-:W-:Y:S04]  /*26af0*/  STS.128 [R0+0x480], R168 ;  /* 0x000480a800007388 */ /* 0x010fe80000000c00 */
[----:B---3--:R-:W-:Y:S04]  /*26b00*/  STS.128 [R0+0x600], R172 ;  /* 0x000600ac00007388 */ /* 0x008fe80000000c00 */
[----:B------:R-:W-:Y:S04]  /*26b10*/  STS.128 [R0+0x680], R188 ;  /* 0x000680bc00007388 */ /* 0x000fe80000000c00 */
[----:B------:R-:W-:Y:S01]  /*26b20*/  BAR.SYNC.DEFER_BLOCKING 0x0 ;  /* 0x0000000000007b1d */ /* 0x000fe20000010000 */
[----:B------:R-:W-:Y:S01]  /*26b30*/  IMAD.MOV.U32 R164, RZ, RZ, R232 ;  /* 0x000000ffffa47224 */ /* 0x000fe200078e00e8 */
[C---:B------:R-:W-:Y:S01]  /*26b40*/  LOP3.LUT R232, R2.reuse, 0x40, RZ, 0x3c, !PT ;  /* 0x0000004002e87812 */ /* 0x040fe200078e3cff */
[----:B------:R-:W-:Y:S01]  /*26b50*/  IMAD.MOV.U32 R165, RZ, RZ, R233 ;  /* 0x000000ffffa57224 */ /* 0x000fe200078e00e9 */
[----:B------:R-:W-:-:S02]  /*26b60*/  LOP3.LUT R233, R2, 0x20, RZ, 0x3c, !PT ;  /* 0x0000002002e97812 */ /* 0x000fc400078e3cff */
[----:B------:R-:W3:Y:S04]  /*26b70*/  LDS.128 R168, [R2] ;  /* 0x0000000002a87984 */ /* 0x000ee80000000c00 */
        /* <DEDUP_REMOVED lines=10> */
[----:B------:R-:W2:Y:S01]  /*26c20*/  LDL.LU R167, [R1+0x65c] ;  /* 0x00065c0001a77983 */ /* 0x000ea20000300800 */
[----:B------:R-:W-:-:S02]  /*26c30*/  IMAD.MOV.U32 R164, RZ, RZ, R234 ;  /* 0x000000ffffa47224 */ /* 0x000fc400078e00ea */
[----:B------:R-:W-:Y:S01]  /*26c40*/  IMAD.MOV.U32 R165, RZ, RZ, R235 ;  /* 0x000000ffffa57224 */ /* 0x000fe200078e00eb */
[----:B------:R-:W4:Y:S04]  /*26c50*/  LDL.LU R208, [R1+0x120] ;  /* 0x0001200001d07983 */ /* 0x000f280000300800 */
[----:B------:R-:W4:Y:S04]  /*26c60*/  LDL.LU R209, [R1+0x124] ;  /* 0x0001240001d17983 */ /* 0x000f280000300800 */
[----:B------:R-:W4:Y:S04]  /*26c70*/  LDL.LU R210, [R1+0x100] ;  /* 0x0001000001d27983 */ /* 0x000f280000300800 */
[----:B------:R-:W4:Y:S04]  /*26c80*/  LDL.LU R211, [R1+0x104] ;  /* 0x0001040001d37983 */ /* 0x000f280000300800 */
[----:B--2---:R2:W-:Y:S04]  /*26c90*/  STS.128 [R0+0x80], R164 ;  /* 0x000080a400007388 */ /* 0x0045e80000000c00 */
[----:B--2---:R-:W2:Y:S04]  /*26ca0*/  LDL.LU R164, [R1+0x128] ;  /* 0x0001280001a47983 */ /* 0x004ea80000300800 */
[----:B------:R-:W2:Y:S04]  /*26cb0*/  LDL.LU R165, [R1+0x12c] ;  /* 0x00012c0001a57983 */ /* 0x000ea80000300800 */
[----:B------:R-:W2:Y:S04]  /*26cc0*/  LDL.LU R166, [R1+0x108] ;  /* 0x0001080001a67983 */ /* 0x000ea80000300800 */
[----:B------:R-:W2:Y:S04]  /*26cd0*/  LDL.LU R167, [R1+0x10c] ;  /* 0x00010c0001a77983 */ /* 0x000ea80000300800 */
[----:B------:R-:W3:Y:S04]  /*26ce0*/  LDL.LU R235, [R1+0x50] ;  /* 0x0000500001eb7983 */ /* 0x000ee80000300800 */
[----:B------:R-:W3:Y:S04]  /*26cf0*/  LDL.LU R230, [R1+0x950] ;  /* 0x0009500001e67983 */ /* 0x000ee80000300800 */
[----:B--2---:R2:W-:Y:S04]  /*26d00*/  STS.128 [R0+0x280], R164 ;  /* 0x000280a400007388 */ /* 0x0045e80000000c00 */
[----:B--2---:R-:W2:Y:S04]  /*26d10*/  LDL.LU R164, [R1+0x470] ;  /* 0x0004700001a47983 */ /* 0x004ea80000300800 */
        /* <DEDUP_REMOVED lines=25> */
[----:B----4-:R-:W-:Y:S01]  /*26eb0*/  STS.128 [R0+0x480], R208 ;  /* 0x000480d000007388 */ /* 0x010fe20000000c00 */
[----:B---3--:R-:W-:-:S04]  /*26ec0*/  ISETP.GE.AND P0, PT, R230, c[0x0][0x178], PT ;  /* 0x00005e00e6007a0c */ /* 0x008fc80003f06270 */
[C---:B------:R-:W-:Y:S01]  /*26ed0*/  ISETP.LT.AND P0, PT, R252.reuse, c[0x0][0x17c], !P0 ;  /* 0x00005f00fc007a0c */ /* 0x040fe20004701270 */
[----:B------:R-:W-:Y:S01]  /*26ee0*/  IMAD R3, R252, c[0x0][0x198], RZ ;  /* 0x00006600fc037a24 */ /* 0x000fe200078e02ff */
[----:B--2---:R2:W-:Y:S02]  /*26ef0*/  STS.128 [R0+0x680], R164 ;  /* 0x000680a400007388 */ /* 0x0045e40000000c00 */
[----:B--2---:R-:W-:Y:S02]  /*26f00*/  IMAD R0, R230, c[0x0][0x194], RZ ;  /* 0x00006500e6007a24 */ /* 0x004fe400078e02ff */
[----:B------:R-:W-:Y:S03]  /*26f10*/  BAR.SYNC.DEFER_BLOCKING 0x0 ;  /* 0x0000000000007b1d */ /* 0x000fe60000010000 */
[----:B------:R-:W-:-:S04]  /*26f20*/  LEA R208, P1, R0, c[0x0][0x170], 0x2 ;  /* 0x00005c0000d07a11 */ /* 0x000fc800078210ff */
[----:B------:R-:W-:-:S05]  /*26f30*/  LEA.HI.X.SX32 R209, R0, c[0x0][0x174], 0x2, P1 ;  /* 0x00005d0000d17a11 */ /* 0x000fca00008f16ff */
[----:B------:R-:W-:-:S05]  /*26f40*/  IMAD.WIDE R164, R3, 0x4, R208 ;  /* 0x0000000403a47825 */ /* 0x000fca00078e02d0 */
[----:B------:R2:W-:Y:S01]  /*26f50*/  @P0 STG.E [R164.64], R235 ;  /* 0x000000eba4000986 */ /* 0x0005e2000c101904 */
[----:B------:R-:W-:Y:S01]  /*26f60*/  ISETP.GE.AND P0, PT, R252, c[0x0][0x17c], PT ;  /* 0x00005f00fc007a0c */ /* 0x000fe20003f06270 */
[----:B--2---:R-:W-:-:S04]  /*26f70*/  IMAD.MOV.U32 R164, RZ, RZ, c[0x0][0x194] ;  /* 0x00006500ffa47624 */ /* 0x004fc800078e00ff */
[----:B------:R-:W-:Y:S01]  /*26f80*/  IMAD R0, R164, 0x80, R0 ;  /* 0x00000080a4007824 */ /* 0x000fe200078e0200 */
[----:B------:R-:W-:-:S04]  /*26f90*/  ISETP.LT.AND P0, PT, R228, c[0x0][0x178], !P0 ;  /* 0x00005e00e4007a0c */ /* 0x000fc80004701270 */
[----:B------:R-:W-:-:S04]  /*26fa0*/  LEA R164, P1, R0, c[0x0][0x170], 0x2 ;  /* 0x00005c0000a47a11 */ /* 0x000fc800078210ff */
[----:B------:R-:W-:Y:S02]  /*26fb0*/  LEA.HI.X.SX32 R165, R0, c[0x0][0x174], 0x2, P1 ;  /* 0x00005d0000a57a11 */ /* 0x000fe400008f16ff */
[----:B------:R-:W-:-:S03]  /*26fc0*/  IADD3 R0, R252, 0x1, RZ ;  /* 0x00000001fc007810 */ /* 0x000fc60007ffe0ff */
[----:B------:R-:W-:-:S05]  /*26fd0*/  IMAD.WIDE R166, R3, 0x4, R164 ;  /* 0x0000000403a67825 */ /* 0x000fca00078e02a4 */
[----:B------:R2:W-:Y:S01]  /*26fe0*/  @P0 STG.E [R166.64], R227 ;  /* 0x000000e3a6000986 */ /* 0x0005e2000c101904 */
[----:B------:R-:W-:-:S04]  /*26ff0*/  ISETP.GE.AND P0, PT, R0, c[0x0][0x17c], PT ;  /* 0x00005f0000007a0c */ /* 0x000fc80003f06270 */
[----:B------:R-:W-:Y:S02]  /*27000*/  ISETP.LT.AND P1, PT, R230, c[0x0][0x178], !P0 ;  /* 0x00005e00e6007a0c */ /* 0x000fe40004721270 */
[----:B------:R-:W-:Y:S02]  /*27010*/  IADD3 R0, R3, c[0x0][0x198], RZ ;  /* 0x0000660003007a10 */ /* 0x000fe40007ffe0ff */
[----:B------:R-:W-:-:S03]  /*27020*/  ISETP.LT.AND P0, PT, R228, c[0x0][0x178], !P0 ;  /* 0x00005e00e4007a0c */ /* 0x000fc60004701270 */
[----:B--2---:R-:W-:Y:S01]  /*27030*/  IMAD.WIDE R166, R0, 0x4, R208 ;  /* 0x0000000400a67825 */ /* 0x004fe200078e02d0 */
[----:B------:R-:W-:Y:S01]  /*27040*/  IADD3 R3, R252, 0x2, RZ ;  /* 0x00000002fc037810 */ /* 0x000fe20007ffe0ff */
[----:B------:R-:W2:Y:S04]  /*27050*/  LDL.LU R227, [R1+0x24] ;  /* 0x0000240001e37983 */ /* 0x000ea80000300800 */
[----:B------:R3:W-:Y:S02]  /*27060*/  @P1 STG.E [R166.64], R226 ;  /* 0x000000e2a6001986 */ /* 0x0007e4000c101904 */
[----:B---3--:R-:W-:Y:S02]  /*27070*/  IMAD.WIDE R166, R0, 0x4, R164 ;  /* 0x0000000400a67825 */ /* 0x008fe400078e02a4 */
[----:B------:R-:W3:Y:S04]  /*27080*/  LDL.LU R226, [R1+0x90] ;  /* 0x0000900001e27983 */ /* 0x000ee80000300800 */
[----:B------:R4:W-:Y:S01]  /*27090*/  @P0 STG.E [R166.64], R225 ;  /* 0x000000e1a6000986 */ /* 0x0009e2000c101904 */
[----:B------:R-:W-:-:S04]  /*270a0*/  ISETP.GE.AND P0, PT, R3, c[0x0][0x17c], PT ;  /* 0x00005f0003007a0c */ /* 0x000fc80003f06270 */
[----:B------:R-:W-:Y:S02]  /*270b0*/  ISETP.LT.AND P1, PT, R230, c[0x0][0x178], !P0 ;  /* 0x00005e00e6007a0c */ /* 0x000fe40004721270 */
[----:B------:R-:W-:-:S05]  /*270c0*/  IADD3 R0, R0, c[0x0][0x198], RZ ;  /* 0x0000660000007a10 */ /* 0x000fca0007ffe0ff */
[----:B----4-:R-:W-:Y:S01]  /*270d0*/  IMAD.WIDE R166, R0, 0x4, R208 ;  /* 0x0000000400a67825 */ /* 0x010fe200078e02d0 */
[----:B------:R-:W4:Y:S05]  /*270e0*/  LDL.LU R225, [R1+0x30] ;  /* 0x0000300001e17983 */ /* 0x000f2a0000300800 */
[----:B------:R1:W-:Y:S01]  /*270f0*/  @P1 STG.E [R166.64], R234 ;  /* 0x000000eaa6001986 */ /* 0x0003e2000c101904 */
[----:B------:R-:W-:Y:S02]  /*27100*/  ISETP.LT.AND P1, PT, R228, c[0x0][0x178], !P0 ;  /* 0x00005e00e4007a0c */ /* 0x000fe40004721270 */
[----:B------:R-:W-:-:S04]  /*27110*/  IADD3 R3, R252, 0x3, RZ ;  /* 0x00000003fc037810 */ /* 0x000fc80007ffe0ff */
[----:B------:R-:W-:Y:S01]  /*27120*/  ISETP.GE.AND P0, PT, R3, c[0x0][0x17c], PT ;  /* 0x00005f0003007a0c */ /* 0x000fe20003f06270 */
[C---:B-1----:R-:W-:Y:S01]  /*27130*/  IMAD.WIDE R166, R0.reuse, 0x4, R164 ;  /* 0x0000000400a67825 */ /* 0x042fe200078e02a4 */
[----:B------:R-:W-:-:S05]  /*27140*/  IADD3 R0, R0, c[0x0][0x198], RZ ;  /* 0x0000660000007a10 */ /* 0x000fca0007ffe0ff */
[----:B------:R1:W-:Y:S01]  /*27150*/  @P1 STG.E [R166.64], R229 ;  /* 0x000000e5a6001986 */ /* 0x0003e2000c101904 */
[----:B------:R-:W-:Y:S01]  /*27160*/  ISETP.LT.AND P1, PT, R230, c[0x0][0x178], !P0 ;  /* 0x00005e00e6007a0c */ /* 0x000fe20004721270 */
[----:B-1----:R-:W-:-:S12]  /*27170*/  IMAD.WIDE R166, R0, 0x4, R208 ;  /* 0x0000000400a67825 */ /* 0x002fd800078e02d0 */
[----:B------:R1:W-:Y:S04]  /*27180*/  @P1 STG.E [R166.64], R224 ;  /* 0x000000e0a6001986 */ /* 0x0003e8000c101904 */
[----:B-1----:R-:W4:Y:S01]  /*27190*/  LDL.LU R224, [R1+0x94] ;  /* 0x0000940001e07983 */ /* 0x002f220000300800 */
[----:B------:R-:W-:Y:S02]  /*271a0*/  IADD3 R3, R252, 0x4, RZ ;  /* 0x00000004fc037810 */ /* 0x000fe40007ffe0ff */
[----:B------:R-:W-:Y:S01]  /*271b0*/  ISETP.LT.AND P0, PT, R228, c[0x0][0x178], !P0 ;  /* 0x00005e00e4007a0c */ /* 0x000fe20004701270 */
[----:B------:R-:W-:Y:S01]  /*271c0*/  IMAD.WIDE R166, R0, 0x4, R164 ;  /* 0x0000000400a67825 */ /* 0x000fe200078e02a4 */
[----:B------:R-:W-:Y:S01]  /*271d0*/  ISETP.GE.AND P3, PT, R3, c[0x0][0x17c], PT ;  /* 0x00005f0003007a0c */ /* 0x000fe20003f66270 */
[----:B------:R-:W4:Y:S01]  /*271e0*/  LDL.LU R229, [R1+0x34] ;  /* 0x0000340001e57983 */ /* 0x000f220000300800 */
[----:B------:R-:W-:-:S02]  /*271f0*/  IADD3 R3, R252, 0x5, RZ ;  /* 0x00000005fc037810 */ /* 0x000fc40007ffe0ff */
[----:B------:R-:W-:Y:S01]  /*27200*/  ISETP.LT.AND P6, PT, R230, c[0x0][0x178], !P3 ;  /* 0x00005e00e6007a0c */ /* 0x000fe20005fc1270 */
[----:B------:R-:W4:Y:S01]  /*27210*/  LDL.LU R235, [R1+0xb4] ;  /* 0x0000b40001eb7983 */ /* 0x000f220000300800 */
[----:B------:R-:W-:Y:S02]  /*27220*/  ISETP.GE.AND P2, PT, R3, c[0x0][0x17c], PT ;  /* 0x00005f0003007a0c */ /* 0x000fe40003f46270 */
[----:B------:R-:W-:Y:S02]  /*27230*/  IADD3 R3, R252, 0x6, RZ ;  /* 0x00000006fc037810 */ /* 0x000fe40007ffe0ff */
[----:B------:R-:W-:Y:S02]  /*27240*/  ISETP.LT.AND P3, PT, R228, c[0x0][0x178], !P3 ;  /* 0x00005e00e4007a0c */ /* 0x000fe40005f61270 */
[----:B------:R-:W-:Y:S02]  /*27250*/  IADD3 R0, R0, c[0x0][0x198], RZ ;  /* 0x0000660000007a10 */ /* 0x000fe40007ffe0ff */
[----:B------:R-:W-:-:S02]  /*27260*/  IADD3 R210, R252, 0x7, RZ ;  /* 0x00000007fcd27810 */ /* 0x000fc40007ffe0ff */
[----:B------:R-:W-:Y:S02]  /*27270*/  ISETP.GE.AND P1, PT, R3, c[0x0][0x17c], PT ;  /* 0x00005f0003007a0c */ /* 0x000fe40003f26270 */
[----:B------:R-:W-:Y:S02]  /*27280*/  IADD3 R3, R252, 0x8, RZ ;  /* 0x00000008fc037810 */ /* 0x000fe40007ffe0ff */
[----:B------:R-:W-:Y:S01]  /*27290*/  ISETP.GE.AND P5, PT, R210, c[0x0][0x17c], PT ;  /* 0x00005f00d2007a0c */ /* 0x000fe20003fa6270 */
[C---:B------:R-:W-:Y:S01]  /*272a0*/  IMAD.WIDE R210, R0.reuse, 0x4, R164 ;  /* 0x0000000400d27825 */ /* 0x040fe200078e02a4 */
[----:B------:R-:W-:Y:S02]  /*272b0*/  ISETP.GE.AND P4, PT, R3, c[0x0][0x17c], PT ;  /* 0x00005f0003007a0c */ /* 0x000fe40003f86270 */
[----:B------:R-:W-:Y:S01]  /*272c0*/  IADD3 R3, R0, c[0x0][0x198], RZ ;  /* 0x0000660000037a10 */ /* 0x000fe20007ffe0ff */
[----:B--2---:R1:W-:Y:S01]  /*272d0*/  @P0 STG.E [R166.64], R227 ;  /* 0x000000e3a6000986 */ /* 0x0043e2000c101904 */
[----:B------:R-:W-:Y:S01]  /*272e0*/  ISETP.LT.AND P0, PT, R230, c[0x0][0x178], !P2 ;  /* 0x00005e00e6007a0c */ /* 0x000fe20005701270 */
[----:B-1----:R-:W-:-:S02]  /*272f0*/  IMAD.WIDE R166, R0, 0x4, R208 ;  /* 0x0000000400a67825 */ /* 0x002fc400078e02d0 */
[----:B------:R-:W2:Y:S04]  /*27300*/  LDL.LU R227, [R1+0x44] ;  /* 0x0000440001e37983 */ /* 0x000ea80000300800 */
[----:B---3--:R1:W-:Y:S01]  /*27310*/  @P6 STG.E [R166.64], R226 ;  /* 0x000000e2a6006986 */ /* 0x0083e2000c101904 */
[C---:B------:R-:W-:Y:S02]  /*27320*/  IADD3 R0, R3.reuse, c[0x0][0x198], RZ ;  /* 0x0000660003007a10 */ /* 0x040fe40007ffe0ff */
[C---:B-1----:R-:W-:Y:S02]  /*27330*/  IADD3 R166, R252.reuse, 0x9, RZ ;  /* 0x00000009fca67810 */ /* 0x042fe40007ffe0ff */
[----:B------:R-:W-:Y:S01]  /*27340*/  IADD3 R226, R252, 0xa, RZ ;  /* 0x0000000afce27810 */ /* 0x000fe20007ffe0ff */
[----:B----4-:R1:W-:Y:S01]  /*27350*/  @P3 STG.E [R210.64], R225 ;  /* 0x000000e1d2003986 */ /* 0x0103e2000c101904 */
[----:B------:R-:W-:Y:S01]  /*27360*/  ISETP.GE.AND P3, PT, R166, c[0x0][0x17c], PT ;  /* 0x00005f00a6007a0c */ /* 0x000fe20003f66270 */
[----:B------:R-:W-:-:S04]  /*27370*/  IMAD.WIDE R166, R3, 0x4, R164 ;  /* 0x0000000403a67825 */ /* 0x000fc800078e02a4 */
[----:B-1----:R-:W-:Y:S02]  /*27380*/  IMAD.WIDE R210, R3, 0x4, R208 ;  /* 0x0000000403d27825 */ /* 0x002fe400078e02d0 */
[----:B------:R-:W3:Y:S04]  /*27390*/  LDL.LU R3, [R1+0x40] ;  /* 0x0000400001037983 */ /* 0x000ee80000300800 */
[----:B------:R1:W-:Y:S01]  /*273a0*/  @P0 STG.E [R210.64], R224 ;  /* 0x000000e0d2000986 */ /* 0x0003e2000c101904 */
[----:B------:R-:W-:-:S03]  /*273b0*/  ISETP.GE.AND P0, PT, R226, c[0x0][0x17c], PT ;  /* 0x00005f00e2007a0c */ /* 0x000fc60003f06270 */
[----:B------:R-:W4:Y:S01]  /*273c0*/  LDL.LU R226, [R1+0xb0] ;  /* 0x0000b00001e27983 */ /* 0x000f220000300800 */
[----:B------:R-:W-:Y:S02]  /*273d0*/  ISETP.LT.AND P2, PT, R228, c[0x0][0x178], !P2 ;  /* 0x00005e00e4007a0c */ /* 0x000fe40005741270 */
[----:B------:R-:W-:Y:S01]  /*273e0*/  ISETP.LT.AND P6, PT, R230, c[0x0][0x178], !P1 ;  /* 0x00005e00e6007a0c */ /* 0x000fe20004fc1270 */
[----:B------:R-:W2:Y:S01]  /*273f0*/  LDL.LU R234, [R1+0xd4] ;  /* 0x0000d40001ea7983 */ /* 0x000ea20000300800 */
[----:B------:R-:W-:Y:S01]  /*27400*/  ISETP.LT.AND P1, PT, R228, c[0x0][0x178], !P1 ;  /* 0x00005e00e4007a0c */ /* 0x000fe20004f21270 */
[----:B-1----:R-:W-:-:S04]  /*27410*/  IMAD.WIDE R210, R0, 0x4, R208 ;  /* 0x0000000400d27825 */ /* 0x002fc800078e02d0 */
[----:B------:R-:W-:-:S04]  /*27420*/  IMAD.WIDE R224, R0, 0x4, R164 ;  /* 0x0000000400e07825 */ /* 0x000fc800078e02a4 */
[----:B------:R1:W-:Y:S01]  /*27430*/  @P2 STG.E [R166.64], R229 ;  /* 0x000000e5a6002986 */ /* 0x0003e2000c101904 */
[----:B------:R-:W-:Y:S02]  /*27440*/  ISETP.LT.AND P2, PT, R230, c[0x0][0x178], !P5 ;  /* 0x00005e00e6007a0c */ /* 0x000fe40006f41270 */
[----:B-1----:R-:W-:Y:S01]  /*27450*/  IADD3 R166, R252, 0xb, RZ ;  /* 0x0000000bfca67810 */ /* 0x002fe20007ffe0ff */
[----:B------:R-:W2:Y:S04]  /*27460*/  LDL.LU R229, [R1+0x64] ;  /* 0x0000640001e57983 */ /* 0x000ea80000300800 */
[----:B----4-:R-:W-:Y:S04]  /*27470*/  @P6 STG.E [R210.64], R226 ;  /* 0x000000e2d2006986 */ /* 0x010fe8000c101904 */
[----:B---3--:R1:W-:Y:S01]  /*27480*/  @P1 STG.E [R224.64], R3 ;  /* 0x00000003e0001986 */ /* 0x0083e2000c101904 */
[----:B------:R-:W-:-:S02]  /*27490*/  ISETP.GE.AND P1, PT, R166, c[0x0][0x17c], PT ;  /* 0x00005f00a6007a0c */ /* 0x000fc40003f26270 */
[----:B-1----:R-:W-:Y:S02]  /*274a0*/  IADD3 R3, R0, c[0x0][0x198], RZ ;  /* 0x0000660000037a10 */ /* 0x002fe40007ffe0ff */
[----:B------:R-:W-:-:S03]  /*274b0*/  IADD3 R226, R252, 0xc, RZ ;  /* 0x0000000cfce27810 */ /* 0x000fc60007ffe0ff */
[C---:B------:R-:W-:Y:S01]  /*274c0*/  IMAD.WIDE R210, R3.reuse, 0x4, R208 ;  /* 0x0000000403d27825 */ /* 0x040fe200078e02d0 */
[----:B------:R-:W-:-:S03]  /*274d0*/  IADD3 R0, R3, c[0x0][0x198], RZ ;  /* 0x0000660003007a10 */ /* 0x000fc60007ffe0ff */
[----:B------:R-:W-:Y:S01]  /*274e0*/  IMAD.WIDE R166, R3, 0x4, R164 ;  /* 0x0000000403a67825 */ /* 0x000fe200078e02a4 */
[----:B------:R1:W-:Y:S01]  /*274f0*/  @P2 STG.E [R210.64], R235 ;  /* 0x000000ebd2002986 */ /* 0x0003e2000c101904 */
[----:B------:R-:W-:-:S03]  /*27500*/  ISETP.GE.AND P2, PT, R226, c[0x0][0x17c], PT ;  /* 0x00005f00e2007a0c */ /* 0x000fc60003f46270 */
[----:B------:R-:W3:Y:S04]  /*27510*/  LDL.LU R3, [R1+0x60] ;  /* 0x0000600001037983 */ /* 0x000ee80000300800 */
[----:B------:R-:W4:Y:S01]  /*27520*/  LDL.LU R226, [R1+0xd0] ;  /* 0x0000d00001e27983 */ /* 0x000f220000300800 */
[----:B------:R-:W-:Y:S02]  /*27530*/  ISETP.LT.AND P5, PT, R228, c[0x0][0x178], !P5 ;  /* 0x00005e00e4007a0c */ /* 0x000fe40006fa1270 */
[----:B------:R-:W-:Y:S01]  /*27540*/  ISETP.LT.AND P6, PT, R230, c[0x0][0x178], !P4 ;  /* 0x00005e00e6007a0c */ /* 0x000fe200067c1270 */
[----:B-1----:R-:W-:Y:S01]  /*27550*/  IMAD.WIDE R210, R0, 0x4, R208 ;  /* 0x0000000400d27825 */ /* 0x002fe200078e02d0 */
[----:B------:R-:W-:Y:S01]  /*27560*/  ISETP.LT.AND P4, PT, R228, c[0x0][0x178], !P4 ;  /* 0x00005e00e4007a0c */ /* 0x000fe20006781270 */
[----:B------:R-:W3:Y:S02]  /*27570*/  LDL.LU R235, [R1+0xf4] ;  /* 0x0000f40001eb7983 */ /* 0x000ee40000300800 */
[----:B------:R-:W-:-:S06]  /*27580*/  IMAD.WIDE R224, R0, 0x4, R164 ;  /* 0x0000000400e07825 */ /* 0x000fcc00078e02a4 */
[----:B--2---:R1:W-:Y:S01]  /*27590*/  @P5 STG.E [R166.64], R227 ;  /* 0x000000e3a6005986 */ /* 0x0043e2000c101904 */
        /* <DEDUP_REMOVED lines=19> */
[----:B------:R-:W2:Y:S02]  /*276d0*/  LDL.LU R234, [R1+0x114] ;  /* 0x0001140001ea7983 */ /* 0x000ea40000300800 */
[----:B------:R-:W-:-:S06]  /*276e0*/  IMAD.WIDE R224, R0, 0x4, R164 ;  /* 0x0000000400e07825 */ /* 0x000fcc00078e02a4 */
        /* <DEDUP_REMOVED lines=739> */
[----:B------:R-:W-:Y:S01]  /*2a520*/  @P0 STG.E [R210.64], R234 ;  /* 0x000000ead2000986 */ /* 0x000fe2000c101904 */
[----:B------:R-:W-:-:S03]  /*2a530*/  ISETP.GE.AND P0, PT, R226, c[0x0][0x17c], PT ;  /* 0x00005f00e2007a0c */ /* 0x000fc60003f06270 */
[----:B------:R-:W3:Y:S04]  /*2a540*/  LDL.LU R3, [R1+0x400] ;  /* 0x0004000001037983 */ /* 0x000ee80000300800 */
[----:B------:R-:W4:Y:S04]  /*2a550*/  LDL.LU R226, [R1+0x178] ;  /* 0x0001780001e27983 */ /* 0x000f280000300800 */
[----:B------:R1:W-:Y:S04]  /*2a560*/  @P2 STG.E [R166.64], R229 ;  /* 0x000000e5a6002986 */ /* 0x0003e8000c101904 */
[----:B-1----:R-:W2:Y:S01]  /*2a570*/  LDL.LU R167, [R1+0x430] ;  /* 0x0004300001a77983 */ /* 0x002ea20000300800 */
[----:B------:R-:W-:-:S02]  /*2a580*/  ISETP.LT.AND P6, PT, R230, c[0x0][0x178], !P1 ;  /* 0x00005e00e6007a0c */ /* 0x000fc40004fc1270 */
[----:B------:R-:W-:Y:S01]  /*2a590*/  ISETP.LT.AND P1, PT, R228, c[0x0][0x178], !P1 ;  /* 0x00005e00e4007a0c */ /* 0x000fe20004f21270 */
[----:B------:R-:W-:Y:S01]  /*2a5a0*/  IMAD.WIDE R210, R0, 0x4, R208 ;  /* 0x0000000400d27825 */ /* 0x000fe200078e02d0 */
[----:B------:R-:W-:Y:S01]  /*2a5b0*/  ISETP.LT.AND P2, PT, R230, c[0x0][0x178], !P5 ;  /* 0x00005e00e6007a0c */ /* 0x000fe20006f41270 */
[----:B------:R-:W4:Y:S02]  /*2a5c0*/  LDL.LU R234, [R1+0x36c] ;  /* 0x00036c0001ea7983 */ /* 0x000f240000300800 */
[C---:B------:R-:W-:Y:S01]  /*2a5d0*/  IMAD.WIDE R224, R0.reuse, 0x4, R164 ;  /* 0x0000000400e07825 */ /* 0x040fe200078e02a4 */
[----:B------:R-:W-:Y:S01]  /*2a5e0*/  IADD3 R166, R0, c[0x0][0x198], RZ ;  /* 0x0000660000a67a10 */ /* 0x000fe20007ffe0ff */
[----:B------:R-:W4:Y:S04]  /*2a5f0*/  LDL.LU R229, [R1+0x17c] ;  /* 0x00017c0001e57983 */ /* 0x000f280000300800 */
[----:B--2---:R1:W-:Y:S04]  /*2a600*/  @P6 STG.E [R210.64], R167 ;  /* 0x000000a7d2006986 */ /* 0x0043e8000c101904 */
[----:B---3--:R2:W-:Y:S01]  /*2a610*/  @P1 STG.E [R224.64], R3 ;  /* 0x00000003e0001986 */ /* 0x0085e2000c101904 */
[----:B-1----:R-:W-:Y:S01]  /*2a620*/  IMAD.WIDE R210, R166, 0x4, R208 ;  /* 0x00000004a6d27825 */ /* 0x002fe200078e02d0 */
[----:B--2---:R-:W-:-:S04]  /*2a630*/  IADD3 R3, R252, 0x53, RZ ;  /* 0x00000053fc037810 */ /* 0x004fc80007ffe0ff */
[----:B------:R-:W-:Y:S02]  /*2a640*/  ISETP.GE.AND P1, PT, R3, c[0x0][0x17c], PT ;  /* 0x00005f0003007a0c */ /* 0x000fe40003f26270 */
[----:B------:R-:W-:Y:S01]  /*2a650*/  IADD3 R3, R252, 0x54, RZ ;  /* 0x00000054fc037810 */ /* 0x000fe20007ffe0ff */
[----:B------:R1:W-:Y:S03]  /*2a660*/  @P2 STG.E [R210.64], R235 ;  /* 0x000000ebd2002986 */ /* 0x0003e6000c101904 */
[----:B------:R-:W-:Y:S02]  /*2a670*/  ISETP.GE.AND P2, PT, R3, c[0x0][0x17c], PT ;  /* 0x00005f0003007a0c */ /* 0x000fe40003f46270 */
[----:B------:R-:W2:Y:S01]  /*2a680*/  LDL.LU R3, [R1+0x368] ;  /* 0x0003680001037983 */ /* 0x000ea20000300800 */
[----:B------:R-:W-:Y:S02]  /*2a690*/  ISETP.LT.AND P5, PT, R228, c[0x0][0x178], !P5 ;  /* 0x00005e00e4007a0c */ /* 0x000fe40006fa1270 */
[----:B------:R-:W-:-:S02]  /*2a6a0*/  ISETP.LT.AND P6, PT, R230, c[0x0][0x178], !P4 ;  /* 0x00005e00e6007a0c */ /* 0x000fc400067c1270 */
[C---:B------:R-:W-:Y:S01]  /*2a6b0*/  IADD3 R0, R166.reuse, c[0x0][0x198], RZ ;  /* 0x00006600a6007a10 */ /* 0x040fe20007ffe0ff */
[----:B------:R-:W-:Y:S01]  /*2a6c0*/  IMAD.WIDE R166, R166, 0x4, R164 ;  /* 0x00000004a6a67825 */ /* 0x000fe200078e02a4 */
[----:B------:R-:W-:Y:S01]  /*2a6d0*/  ISETP.LT.AND P4, PT, R228, c[0x0][0x178], !P4 ;  /* 0x00005e00e4007a0c */ /* 0x000fe20006781270 */
[----:B-1----:R-:W3:Y:S02]  /*2a6e0*/  LDL.LU R235, [R1+0x38c] ;  /* 0x00038c0001eb7983 */ /* 0x002ee40000300800 */
[----:B------:R-:W-:-:S04]  /*2a6f0*/  IMAD.WIDE R210, R0, 0x4, R208 ;  /* 0x0000000400d27825 */ /* 0x000fc800078e02d0 */
[----:B------:R1:W-:Y:S01]  /*2a700*/  @P5 STG.E [R166.64], R227 ;  /* 0x000000e3a6005986 */ /* 0x0003e2000c101904 */
[----:B------:R-:W-:Y:S01]  /*2a710*/  ISETP.LT.AND P5, PT, R230, c[0x0][0x178], !P3 ;  /* 0x00005e00e6007a0c */ /* 0x000fe20005fa1270 */
[----:B------:R-:W-:Y:S01]  /*2a720*/  IMAD.WIDE R224, R0, 0x4, R164 ;  /* 0x0000000400e07825 */ /* 0x000fe200078e02a4 */
[----:B------:R-:W-:Y:S02]  /*2a730*/  ISETP.LT.AND P3, PT, R228, c[0x0][0x178], !P3 ;  /* 0x00005e00e4007a0c */ /* 0x000fe40005f61270 */
[----:B-1----:R-:W-:Y:S01]  /*2a740*/  IADD3 R166, R0, c[0x0][0x198], RZ ;  /* 0x0000660000a67a10 */ /* 0x002fe20007ffe0ff */
[----:B------:R-:W3:Y:S03]  /*2a750*/  LDL.LU R227, [R1+0x32c] ;  /* 0x00032c0001e37983 */ /* 0x000ee60000300800 */
[----:B------:R-:W-:Y:S01]  /*2a760*/  IADD3 R0, R166, c[0x0][0x198], RZ ;  /* 0x00006600a6007a10 */ /* 0x000fe20007ffe0ff */
[----:B--2---:R1:W-:Y:S04]  /*2a770*/  @P6 STG.E [R210.64], R3 ;  /* 0x00000003d2006986 */ /* 0x0043e8000c101904 */
[----:B----4-:R-:W-:Y:S01]  /*2a780*/  @P4 STG.E [R224.64], R226 ;  /* 0x000000e2e0004986 */ /* 0x010fe2000c101904 */
[----:B-1----:R-:W-:Y:S01]  /*2a790*/  IADD3 R3, R252, 0x55, RZ ;  /* 0x00000055fc037810 */ /* 0x002fe20007ffe0ff */
[----:B------:R-:W-:-:S03]  /*2a7a0*/  IMAD.WIDE R210, R166, 0x4, R208 ;  /* 0x00000004a6d27825 */ /* 0x000fc600078e02d0 */
[----:B------:R-:W-:Y:S01]  /*2a7b0*/  ISETP.GE.AND P4, PT, R3, c[0x0][0x17c], PT ;  /* 0x00005f0003007a0c */ /* 0x000fe20003f86270 */
[----:B------:R-:W-:Y:S01]  /*2a7c0*/  IMAD.WIDE R166, R166, 0x4, R164 ;  /* 0x00000004a6a67825 */ /* 0x000fe200078e02a4 */
[----:B------:R-:W-:Y:S01]  /*2a7d0*/  IADD3 R3, R252, 0x56, RZ ;  /* 0x00000056fc037810 */ /* 0x000fe20007ffe0ff */
[----:B------:R-:W-:Y:S03]  /*2a7e0*/  @P5 STG.E [R210.64], R234 ;  /* 0x000000ead2005986 */ /* 0x000fe6000c101904 */
[----:B------:R-:W-:Y:S01]  /*2a7f0*/  ISETP.GE.AND P5, PT, R3, c[0x0][0x17c], PT ;  /* 0x00005f0003007a0c */ /* 0x000fe20003fa6270 */
[----:B------:R1:W-:Y:S04]  /*2a800*/  @P3 STG.E [R166.64], R229 ;  /* 0x000000e5a6003986 */ /* 0x0003e8000c101904 */
[----:B------:R-:W2:Y:S04]  /*2a810*/  LDL.LU R3, [R1+0x328] ;  /* 0x0003280001037983 */ /* 0x000ea80000300800 */
[----:B-1----:R-:W4:Y:S01]  /*2a820*/  LDL.LU R167, [R1+0x388] ;  /* 0x0003880001a77983 */ /* 0x002f220000300800 */
[----:B------:R-:W-:-:S02]  /*2a830*/  ISETP.LT.AND P6, PT, R230, c[0x0][0x178], !P0 ;  /* 0x00005e00e6007a0c */ /* 0x000fc400047c1270 */
[----:B------:R-:W-:Y:S01]  /*2a840*/  ISETP.LT.AND P0, PT, R228, c[0x0][0x178], !P0 ;  /* 0x00005e00e4007a0c */ /* 0x000fe20004701270 */
[----:B------:R-:W-:Y:S01]  /*2a850*/  IMAD.WIDE R210, R0, 0x4, R208 ;  /* 0x0000000400d27825 */ /* 0x000fe200078e02d0 */
[----:B------:R-:W-:Y:S01]  /*2a860*/  ISETP.LT.AND P3, PT, R230, c[0x0][0x178], !P1 ;  /* 0x00005e00e6007a0c */ /* 0x000fe20004f61270 */
[----:B------:R-:W3:Y:S02]  /*2a870*/  LDL.LU R234, [R1+0x3ac] ;  /* 0x0003ac0001ea7983 */ /* 0x000ee40000300800 */
[----:B------:R-:W-:Y:S01]  /*2a880*/  IMAD.WIDE R224, R0, 0x4, R164 ;  /* 0x0000000400e07825 */ /* 0x000fe200078e02a4 */
[----:B------:R-:W-:Y:S01]  /*2a890*/  ISETP.LT.AND P1, PT, R228, c[0x0][0x178], !P1 ;  /* 0x00005e00e4007a0c */ /* 0x000fe20004f21270 */
[----:B------:R-:W3:Y:S01]  /*2a8a0*/  LDL.LU R229, [R1+0x35c] ;  /* 0x00035c0001e57983 */ /* 0x000ee20000300800 */
[----:B------:R-:W-:-:S03]  /*2a8b0*/  IADD3 R166, R0, c[0x0][0x198], RZ ;  /* 0x0000660000a67a10 */ /* 0x000fc60007ffe0ff */
[----:B------:R-:W3:Y:S01]  /*2a8c0*/  LDL.LU R226, [R1+0x378] ;  /* 0x0003780001e27983 */ /* 0x000ee20000300800 */
[----:B------:R-:W-:-:S03]  /*2a8d0*/  IADD3 R0, R166, c[0x0][0x198], RZ ;  /* 0x00006600a6007a10 */ /* 0x000fc60007ffe0ff */
[----:B----4-:R1:W-:Y:S04]  /*2a8e0*/  @P6 STG.E [R210.64], R167 ;  /* 0x000000a7d2006986 */ /* 0x0103e8000c101904 */
[----:B--2---:R2:W-:Y:S01]  /*2a8f0*/  @P0 STG.E [R224.64], R3 ;  /* 0x00000003e0000986 */ /* 0x0045e2000c101904 */
[----:B-1----:R-:W-:Y:S01]  /*2a900*/  IMAD.WIDE R210, R166, 0x4, R208 ;  /* 0x00000004a6d27825 */ /* 0x002fe200078e02d0 */
[----:B--2---:R-:W-:-:S03]  /*2a910*/  IADD3 R3, R252, 0x57, RZ ;  /* 0x00000057fc037810 */ /* 0x004fc60007ffe0ff */
[----:B------:R-:W-:Y:S01]  /*2a920*/  IMAD.WIDE R166, R166, 0x4, R164 ;  /* 0x00000004a6a67825 */ /* 0x000fe200078e02a4 */
[----:B------:R-:W-:Y:S02]  /*2a930*/  ISETP.GE.AND P0, PT, R3, c[0x0][0x17c], PT ;  /* 0x00005f0003007a0c */ /* 0x000fe40003f06270 */
[----:B------:R-:W-:Y:S01]  /*2a940*/  IADD3 R3, R252, 0x58, RZ ;  /* 0x00000058fc037810 */ /* 0x000fe20007ffe0ff */
[----:B---3--:R-:W-:Y:S03]  /*2a950*/  @P3 STG.E [R210.64], R235 ;  /* 0x000000ebd2003986 */ /* 0x008fe6000c101904 */
[----:B------:R-:W-:Y:S01]  /*2a960*/  ISETP.GE.AND P3, PT, R3, c[0x0][0x17c], PT ;  /* 0x00005f0003007a0c */ /* 0x000fe20003f66270 */
[----:B------:R1:W-:Y:S04]  /*2a970*/  @P1 STG.E [R166.64], R227 ;  /* 0x000000e3a6001986 */ /* 0x0003e8000c101904 */
[----:B------:R-:W2:Y:S04]  /*2a980*/  LDL.LU R3, [R1+0x358] ;  /* 0x0003580001037983 */ /* 0x000ea80000300800 */
[----:B-1----:R-:W3:Y:S01]  /*2a990*/  LDL.LU R167, [R1+0x3a8] ;  /* 0x0003a80001a77983 */ /* 0x002ee20000300800 */
        /* <DEDUP_REMOVED lines=8> */
[----:B---3--:R1:W-:Y:S04]  /*2aa20*/  @P6 STG.E [R210.64], R167 ;  /* 0x000000a7d2006986 */ /* 0x0083e8000c101904 */
[----:B--2---:R2:W-:Y:S01]  /*2aa30*/  @P2 STG.E [R224.64], R3 ;  /* 0x00000003e0002986 */ /* 0x0045e2000c101904 */
        /* <DEDUP_REMOVED lines=22> */
[----:B------:R-:W-:Y:S01]  /*2aba0*/  @P5 STG.E [R224.64], R226 ;  /* 0x000000e2e0005986 */ /* 0x000fe2000c101904 */
[----:B-1----:R-:W-:Y:S01]  /*2abb0*/  IADD3 R3, R252, 0x5b, RZ ;  /* 0x0000005bfc037810 */ /* 0x002fe20007ffe0ff */
[----:B------:R-:W-:-:S03]  /*2abc0*/  IMAD.WIDE R210, R166, 0x4, R208 ;  /* 0x00000004a6d27825 */ /* 0x000fc600078e02d0 */
[----:B------:R-:W-:Y:S01]  /*2abd0*/  ISETP.GE.AND P5, PT, R3, c[0x0][0x17c], PT ;  /* 0x00005f0003007a0c */ /* 0x000fe20003fa6270 */
[----:B------:R-:W-:Y:S01]  /*2abe0*/  IMAD.WIDE R166, R166, 0x4, R164 ;  /* 0x00000004a6a67825 */ /* 0x000fe200078e02a4 */
[----:B------:R-:W-:Y:S01]  /*2abf0*/  IADD3 R3, R252, 0x5c, RZ ;  /* 0x0000005cfc037810 */ /* 0x000fe20007ffe0ff */
[----:B----4-:R-:W-:Y:S03]  /*2ac00*/  @P4 STG.E [R210.64], R235 ;  /* 0x000000ebd2004986 */ /* 0x010fe6000c101904 */
        /* <DEDUP_REMOVED lines=157> */
[----:B------:R-:W2:Y:S04]  /*2b5e0*/  LDL.LU R3, [R1] ;  /* 0x0000000001037983 */ /* 0x000ea80000300800 */
        /* <DEDUP_REMOVED lines=67> */
[----:B------:R-:W-:Y:S01]  /*2ba20*/  ISETP.LT.AND P6, PT, R230, c[0x0][0x178], !P2 ;  /* 0x00005e00e6007a0c */ /* 0x000fe200057c1270 */
[----:B------:R-:W-:Y:S01]  /*2ba30*/  IMAD.WIDE R210, R0, 0x4, R208 ;  /* 0x0000000400d27825 */ /* 0x000fe200078e02d0 */
[----:B------:R-:W-:Y:S01]  /*2ba40*/  ISETP.LT.AND P2, PT, R228, c[0x0][0x178], !P2 ;  /* 0x00005e00e4007a0c */ /* 0x000fe20005741270 */
[----:B------:R-:W4:Y:S01]  /*2ba50*/  LDL.LU R227, [R1+0x4c4] ;  /* 0x0004c40001e37983 */ /* 0x000f220000300800 */
[----:B------:R-:W-:-:S02]  /*2ba60*/  ISETP.LT.AND P1, PT, R230, c[0x0][0x178], !P4 ;  /* 0x00005e00e6007a0c */ /* 0x000fc40006721270 */
[C---:B------:R-:W-:Y:S01]  /*2ba70*/  IADD3 R166, R0.reuse, c[0x0][0x198], RZ ;  /* 0x0000660000a67a10 */ /* 0x040fe20007ffe0ff */
[----:B------:R-:W-:Y:S01]  /*2ba80*/  IMAD.WIDE R224, R0, 0x4, R164 ;  /* 0x0000000400e07825 */ /* 0x000fe200078e02a4 */
[----:B------:R-:W-:Y:S01]  /*2ba90*/  ISETP.LT.AND P4, PT, R228, c[0x0][0x178], !P4 ;  /* 0x00005e00e4007a0c */ /* 0x000fe20006781270 */
[----:B------:R-:W4:Y:S01]  /*2baa0*/  LDL.LU R226, [R1+0x2f8] ;  /* 0x0002f80001e27983 */ /* 0x000f220000300800 */
[----:B------:R-:W-:-:S03]  /*2bab0*/  IADD3 R0, R166, c[0x0][0x198], RZ ;  /* 0x00006600a6007a10 */ /* 0x000fc60007ffe0ff */
[----:B---3--:R1:W-:Y:S01]  /*2bac0*/  @P6 STG.E [R210.64], R167 ;  /* 0x000000a7d2006986 */ /* 0x0083e2000c101904 */
[----:B------:R-:W-:Y:S02]  /*2bad0*/  ISETP.LT.AND P6, PT, R230, c[0x0][0x178], !P5 ;  /* 0x00005e00e6007a0c */ /* 0x000fe40006fc1270 */
[----:B------:R-:W-:Y:S01]  /*2bae0*/  ISETP.LT.AND P5, PT, R228, c[0x0][0x178], !P5 ;  /* 0x00005e00e4007a0c */ /* 0x000fe20006fa1270 */
[----:B--2---:R2:W-:Y:S01]  /*2baf0*/  @P2 STG.E [R224.64], R3 ;  /* 0x00000003e0002986 */ /* 0x0045e2000c101904 */
[----:B-1----:R-:W-:-:S04]  /*2bb00*/  IMAD.WIDE R210, R166, 0x4, R208 ;  /* 0x00000004a6d27825 */ /* 0x002fc800078e02d0 */
[--C-:B------:R-:W-:Y:S01]  /*2bb10*/  IMAD.WIDE R166, R166, 0x4, R164.reuse ;  /* 0x00000004a6a67825 */ /* 0x100fe200078e02a4 */
[----:B------:R1:W-:Y:S03]  /*2bb20*/  @P1 STG.E [R210.64], R235 ;  /* 0x000000ebd2001986 */ /* 0x0003e6000c101904 */
[C---:B--2---:R-:W-:Y:S01]  /*2bb30*/  IMAD.WIDE R224, R0.reuse, 0x4, R164 ;  /* 0x0000000400e07825 */ /* 0x044fe200078e02a4 */
[----:B------:R2:W-:Y:S03]  /*2bb40*/  @P4 STG.E [R166.64], R229 ;  /* 0x000000e5a6004986 */ /* 0x0005e6000c101904 */
[----:B-1----:R-:W-:Y:S01]  /*2bb50*/  IMAD.WIDE R210, R0, 0x4, R208 ;  /* 0x0000000400d27825 */ /* 0x002fe200078e02d0 */
[----:B------:R-:W3:Y:S04]  /*2bb60*/  LDL.LU R235, [R1+0x45c] ;  /* 0x00045c0001eb7983 */ /* 0x000ee80000300800 */
[----:B------:R-:W-:Y:S04]  /*2bb70*/  @P6 STG.E [R210.64], R234 ;  /* 0x000000ead2006986 */ /* 0x000fe8000c101904 */
[----:B--2---:R-:W2:Y:S04]  /*2bb80*/  LDL.LU R229, [R1+0x2fc] ;  /* 0x0002fc0001e57983 */ /* 0x004ea80000300800 */
[----:B------:R1:W-:Y:S04]  /*2bb90*/  @P5 STG.E [R224.64], R248 ;  /* 0x000000f8e0005986 */ /* 0x0003e8000c101904 */
[----:B-1----:R-:W2:Y:S01]  /*2bba0*/  LDL.LU R248, [R1+0x458] ;  /* 0x0004580001f87983 */ /* 0x002ea20000300800 */
[----:B------:R-:W-:-:S02]  /*2bbb0*/  IADD3 R3, R252, 0x71, RZ ;  /* 0x00000071fc037810 */ /* 0x000fc40007ffe0ff */
[----:B------:R-:W-:Y:S01]  /*2bbc0*/  ISETP.LT.AND P4, PT, R230, c[0x0][0x178], !P0 ;  /* 0x00005e00e6007a0c */ /* 0x000fe20004781270 */
[----:B------:R-:W3:Y:S01]  /*2bbd0*/  LDL.LU R234, [R1+0x48c] ;  /* 0x00048c0001ea7983 */ /* 0x000ee20000300800 */
[----:B------:R-:W-:Y:S02]  /*2bbe0*/  ISETP.LT.AND P0, PT, R228, c[0x0][0x178], !P0 ;  /* 0x00005e00e4007a0c */ /* 0x000fe40004701270 */
[----:B------:R-:W-:Y:S02]  /*2bbf0*/  ISETP.GE.AND P2, PT, R3, c[0x0][0x17c], PT ;  /* 0x00005f0003007a0c */ /* 0x000fe40003f46270 */
[----:B------:R-:W-:Y:S02]  /*2bc00*/  IADD3 R166, R0, c[0x0][0x198], RZ ;  /* 0x0000660000a67a10 */ /* 0x000fe40007ffe0ff */
[----:B------:R-:W-:Y:S02]  /*2bc10*/  IADD3 R3, R252, 0x72, RZ ;  /* 0x00000072fc037810 */ /* 0x000fe40007ffe0ff */
[----:B------:R-:W-:Y:S01]  /*2bc20*/  ISETP.LT.AND P6, PT, R230, c[0x0][0x178], !P3 ;  /* 0x00005e00e6007a0c */ /* 0x000fe20005fc1270 */
[----:B------:R-:W-:Y:S01]  /*2bc30*/  IMAD.WIDE R210, R166, 0x4, R208 ;  /* 0x00000004a6d27825 */ /* 0x000fe200078e02d0 */
[----:B------:R-:W-:-:S02]  /*2bc40*/  ISETP.GE.AND P1, PT, R3, c[0x0][0x17c], PT ;  /* 0x00005f0003007a0c */ /* 0x000fc40003f26270 */
[C---:B------:R-:W-:Y:S01]  /*2bc50*/  IADD3 R0, R166.reuse, c[0x0][0x198], RZ ;  /* 0x00006600a6007a10 */ /* 0x040fe20007ffe0ff */
[--C-:B------:R-:W-:Y:S01]  /*2bc60*/  IMAD.WIDE R166, R166, 0x4, R164.reuse ;  /* 0x00000004a6a67825 */ /* 0x100fe200078e02a4 */
[----:B------:R-:W-:Y:S02]  /*2bc70*/  IADD3 R3, R252, 0x73, RZ ;  /* 0x00000073fc037810 */ /* 0x000fe40007ffe0ff */
[----:B------:R-:W-:Y:S01]  /*2bc80*/  ISETP.LT.AND P3, PT, R228, c[0x0][0x178], !P3 ;  /* 0x00005e00e4007a0c */ /* 0x000fe20005f61270 */
[----:B----4-:R1:W-:Y:S01]  /*2bc90*/  @P4 STG.E [R210.64], R227 ;  /* 0x000000e3d2004986 */ /* 0x0103e2000c101904 */
[----:B------:R-:W-:Y:S02]  /*2bca0*/  ISETP.GE.AND P5, PT, R3, c[0x0][0x17c], PT ;  /* 0x00005f0003007a0c */ /* 0x000fe40003fa6270 */
[----:B------:R-:W-:Y:S01]  /*2bcb0*/  IADD3 R3, R252, 0x74, RZ ;  /* 0x00000074fc037810 */ /* 0x000fe20007ffe0ff */
[----:B------:R4:W-:Y:S01]  /*2bcc0*/  @P0 STG.E [R166.64], R249 ;  /* 0x000000f9a6000986 */ /* 0x0009e2000c101904 */
[----:B------:R-:W-:Y:S01]  /*2bcd0*/  ISETP.LT.AND P0, PT, R230, c[0x0][0x178], !P2 ;  /* 0x00005e00e6007a0c */ /* 0x000fe20005701270 */
[----:B------:R-:W-:Y:S01]  /*2bce0*/  IMAD.WIDE R224, R0, 0x4, R164 ;  /* 0x0000000400e07825 */ /* 0x000fe200078e02a4 */
[----:B------:R-:W-:-:S02]  /*2bcf0*/  ISETP.LT.AND P2, PT, R228, c[0x0][0x178], !P2 ;  /* 0x00005e00e4007a0c */ /* 0x000fc40005741270 */
[----:B------:R-:W-:Y:S01]  /*2bd00*/  ISETP.GE.AND P4, PT, R3, c[0x0][0x17c], PT ;  /* 0x00005f0003007a0c */ /* 0x000fe20003f86270 */
[----:B-1----:R-:W-:Y:S01]  /*2bd10*/  IMAD.WIDE R210, R0, 0x4, R208 ;  /* 0x0000000400d27825 */ /* 0x002fe200078e02d0 */
[----:B------:R-:W-:Y:S01]  /*2bd20*/  IADD3 R3, R252, 0x75, RZ ;  /* 0x00000075fc037810 */ /* 0x000fe20007ffe0ff */
[----:B------:R-:W3:Y:S01]  /*2bd30*/  LDL.LU R227, [R1+0x34c] ;  /* 0x00034c0001e37983 */ /* 0x000ee20000300800 */
[----:B----4-:R-:W-:-:S04]  /*2bd40*/  IADD3 R166, R0, c[0x0][0x198], RZ ;  /* 0x0000660000a67a10 */ /* 0x010fc80007ffe0ff */
[----:B------:R-:W-:Y:S01]  /*2bd50*/  IADD3 R0, R166, c[0x0][0x198], RZ ;  /* 0x00006600a6007a10 */ /* 0x000fe20007ffe0ff */
[----:B--2---:R1:W-:Y:S04]  /*2bd60*/  @P6 STG.E [R210.64], R248 ;  /* 0x000000f8d2006986 */ /* 0x0043e8000c101904 */
[----:B------:R2:W-:Y:S01]  /*2bd70*/  @P3 STG.E [R224.64], R226 ;  /* 0x000000e2e0003986 */ /* 0x0005e2000c101904 */
[----:B------:R-:W-:Y:S02]  /*2bd80*/  ISETP.GE.AND P3, PT, R3, c[0x0][0x17c], PT ;  /* 0x00005f0003007a0c */ /* 0x000fe40003f66270 */
[----:B------:R-:W-:Y:S01]  /*2bd90*/  IADD3 R3, R252, 0x76, RZ ;  /* 0x00000076fc037810 */ /* 0x000fe20007ffe0ff */
[----:B-1----:R-:W-:-:S04]  /*2bda0*/  IMAD.WIDE R210, R166, 0x4, R208 ;  /* 0x00000004a6d27825 */ /* 0x002fc800078e02d0 */
[----:B------:R-:W-:Y:S01]  /*2bdb0*/  IMAD.WIDE R166, R166, 0x4, R164 ;  /* 0x00000004a6a67825 */ /* 0x000fe200078e02a4 */
[----:B---3--:R-:W-:Y:S01]  /*2bdc0*/  @P0 STG.E [R210.64], R235 ;  /* 0x000000ebd2000986 */ /* 0x008fe2000c101904 */
[----:B------:R-:W-:-:S03]  /*2bdd0*/  ISETP.GE.AND P0, PT, R3, c[0x0][0x17c], PT ;  /* 0x00005f0003007a0c */ /* 0x000fc60003f06270 */
[----:B--2---:R-:W2:Y:S04]  /*2bde0*/  LDL.LU R226, [R1+0x258] ;  /* 0x0002580001e27983 */ /* 0x004ea80000300800 */
[----:B------:R-:W3:Y:S04]  /*2bdf0*/  LDL.LU R3, [R1+0x348] ;  /* 0x0003480001037983 */ /* 0x000ee80000300800 */
[----:B------:R1:W-:Y:S04]  /*2be00*/  @P2 STG.E [R166.64], R229 ;  /* 0x000000e5a6002986 */ /* 0x0003e8000c101904 */
[----:B-1----:R-:W4:Y:S01]  /*2be10*/  LDL.LU R167, [R1+0x488] ;  /* 0x0004880001a77983 */ /* 0x002f220000300800 */
[----:B------:R-:W-:-:S02]  /*2be20*/  ISETP.LT.AND P6, PT, R230, c[0x0][0x178], !P1 ;  /* 0x00005e00e6007a0c */ /* 0x000fc40004fc1270 */
[----:B------:R-:W-:Y:S01]  /*2be30*/  ISETP.LT.AND P1, PT, R228, c[0x0][0x178], !P1 ;  /* 0x00005e00e4007a0c */ /* 0x000fe20004f21270 */
[----:B------:R-:W-:Y:S01]  /*2be40*/  IMAD.WIDE R210, R0, 0x4, R208 ;  /* 0x0000000400d27825 */ /* 0x000fe200078e02d0 */
[----:B------:R-:W-:Y:S01]  /*2be50*/  ISETP.LT.AND P2, PT, R230, c[0x0][0x178], !P5 ;  /* 0x00005e00e6007a0c */ /* 0x000fe20006f41270 */
[----:B------:R-:W2:Y:S02]  /*2be60*/  LDL.LU R235, [R1+0x49c] ;  /* 0x00049c0001eb7983 */ /* 0x000ea40000300800 */
[C---:B------:R-:W-:Y:S01]  /*2be70*/  IMAD.WIDE R224, R0.reuse, 0x4, R164 ;  /* 0x0000000400e07825 */ /* 0x040fe200078e02a4 */
[----:B------:R-:W-:Y:S01]  /*2be80*/  IADD3 R166, R0, c[0x0][0x198], RZ ;  /* 0x0000660000a67a10 */ /* 0x000fe20007ffe0ff */
[----:B------:R-:W2:Y:S04]  /*2be90*/  LDL.LU R229, [R1+0x25c] ;  /* 0x00025c0001e57983 */ /* 0x000ea80000300800 */
[----:B------:R-:W2:Y:S04]  /*2bea0*/  LDL.LU R249, [R1+0x4a8] ;  /* 0x0004a80001f97983 */ /* 0x000ea80000300800 */
[----:B------:R-:W2:Y:S01]  /*2beb0*/  LDL.LU R248, [R1+0x8] ;  /* 0x0000080001f87983 */ /* 0x000ea20000300800 */
[----:B------:R-:W-:-:S02]  /*2bec0*/  ISETP.LT.AND P5, PT, R228, c[0x0][0x178], !P5 ;  /* 0x00005e00e4007a0c */ /* 0x000fc40006fa1270 */
[C---:B------:R-:W-:Y:S01]  /*2bed0*/  IADD3 R0, R166.reuse, c[0x0][0x198], RZ ;  /* 0x00006600a6007a10 */ /* 0x040fe20007ffe0ff */
[----:B----4-:R1:W-:Y:S04]  /*2bee0*/  @P6 STG.E [R210.64], R167 ;  /* 0x000000a7d2006986 */ /* 0x0103e8000c101904 */
[----:B---3--:R3:W-:Y:S01]  /*2bef0*/  @P1 STG.E [R224.64], R3 ;  /* 0x00000003e0001986 */ /* 0x0087e2000c101904 */
[----:B-1----:R-:W-:Y:S01]  /*2bf00*/  IMAD.WIDE R210, R166, 0x4, R208 ;  /* 0x00000004a6d27825 */ /* 0x002fe200078e02d0 */
[----:B---3--:R-:W-:-:S04]  /*2bf10*/  IADD3 R3, R252, 0x77, RZ ;  /* 0x00000077fc037810 */ /* 0x008fc80007ffe0ff */
[----:B------:R-:W-:Y:S02]  /*2bf20*/  ISETP.GE.AND P1, PT, R3, c[0x0][0x17c], PT ;  /* 0x00005f0003007a0c */ /* 0x000fe40003f26270 */
[----:B------:R-:W-:Y:S01]  /*2bf30*/  IADD3 R3, R252, 0x78, RZ ;  /* 0x00000078fc037810 */ /* 0x000fe20007ffe0ff */
[----:B------:R-:W-:Y:S03]  /*2bf40*/  @P2 STG.E [R210.64], R234 ;  /* 0x000000ead2002986 */ /* 0x000fe6000c101904 */
[----:B------:R-:W-:Y:S02]  /*2bf50*/  ISETP.GE.AND P2, PT, R3, c[0x0][0x17c], PT ;  /* 0x00005f0003007a0c */ /* 0x000fe40003f46270 */
[----:B------:R-:W3:Y:S01]  /*2bf60*/  LDL.LU R3, [R1+0x498] ;  /* 0x0004980001037983 */ /* 0x000ee20000300800 */
[----:B------:R-:W-:-:S05]  /*2bf70*/  IMAD.WIDE R166, R166, 0x4, R164 ;  /* 0x00000004a6a67825 */ /* 0x000fca00078e02a4 */
[----:B------:R1:W-:Y:S04]  /*2bf80*/  @P5 STG.E [R166.64], R227 ;  /* 0x000000e3a6005986 */ /* 0x0003e8000c101904 */
[----:B-1----:R-:W4:Y:S01]  /*2bf90*/  LDL.LU R227, [R1+0x4ac] ;  /* 0x0004ac0001e37983 */ /* 0x002f220000300800 */
[----:B------:R-:W-:Y:S02]  /*2bfa0*/  ISETP.LT.AND P6, PT, R230, c[0x0][0x178], !P4 ;  /* 0x00005e00e6007a0c */ /* 0x000fe400067c1270 */
[----:B------:R-:W-:Y:S01]  /*2bfb0*/  ISETP.LT.AND P4, PT, R228, c[0x0][0x178], !P4 ;  /* 0x00005e00e4007a0c */ /* 0x000fe20006781270 */
[----:B------:R-:W-:Y:S01]  /*2bfc0*/  IMAD.WIDE R210, R0, 0x4, R208 ;  /* 0x0000000400d27825 */ /* 0x000fe200078e02d0 */
[----:B------:R-:W-:Y:S01]  /*2bfd0*/  ISETP.LT.AND P5, PT, R230, c[0x0][0x178], !P3 ;  /* 0x00005e00e6007a0c */ /* 0x000fe20005fa1270 */
[----:B------:R-:W4:Y:S01]  /*2bfe0*/  LDL.LU R234, [R1+0xc] ;  /* 0x00000c0001ea7983 */ /* 0x000f220000300800 */
[----:B------:R-:W-:-:S02]  /*2bff0*/  ISETP.LT.AND P3, PT, R228, c[0x0][0x178], !P3 ;  /* 0x00005e00e4007a0c */ /* 0x000fc40005f61270 */
[C---:B------:R-:W-:Y:S01]  /*2c000*/  IADD3 R166, R0.reuse, c[0x0][0x198], RZ ;  /* 0x0000660000a67a10 */ /* 0x040fe20007ffe0ff */
[----:B------:R-:W-:-:S03]  /*2c010*/  IMAD.WIDE R224, R0, 0x4, R164 ;  /* 0x0000000400e07825 */ /* 0x000fc600078e02a4 */
[----:B------:R-:W-:Y:S01]  /*2c020*/  IADD3 R0, R166, c[0x0][0x198], RZ ;  /* 0x00006600a6007a10 */ /* 0x000fe20007ffe0ff */
[----:B---3--:R1:W-:Y:S01]  /*2c030*/  @P6 STG.E [R210.64], R3 ;  /* 0x00000003d2006986 */ /* 0x0083e2000c101904 */
[----:B------:R-:W-:Y:S02]  /*2c040*/  ISETP.LT.AND P6, PT, R230, c[0x0][0x178], !P0 ;  /* 0x00005e00e6007a0c */ /* 0x000fe400047c1270 */
[----:B------:R-:W-:Y:S01]  /*2c050*/  ISETP.LT.AND P0, PT, R228, c[0x0][0x178], !P0 ;  /* 0x00005e00e4007a0c */ /* 0x000fe20004701270 */
[----:B--2---:R2:W-:Y:S01]  /*2c060*/  @P4 STG.E [R224.64], R226 ;  /* 0x000000e2e0004986 */ /* 0x0045e2000c101904 */
[----:B-1----:R-:W-:Y:S01]  /*2c070*/  IMAD.WIDE R210, R166, 0x4, R208 ;  /* 0x00000004a6d27825 */ /* 0x002fe200078e02d0 */
[----:B------:R-:W-:-:S03]  /*2c080*/  IADD3 R3, R252, 0x79, RZ ;  /* 0x00000079fc037810 */ /* 0x000fc60007ffe0ff */
[----:B------:R-:W-:Y:S01]  /*2c090*/  IMAD.WIDE R166, R166, 0x4, R164 ;  /* 0x00000004a6a67825 */ /* 0x000fe200078e02a4 */
[----:B------:R-:W-:Y:S01]  /*2c0a0*/  ISETP.GE.AND P4, PT, R3, c[0x0][0x17c], PT ;  /* 0x00005f0003007a0c */ /* 0x000fe20003f86270 */
[----:B------:R1:W-:Y:S01]  /*2c0b0*/  @P5 STG.E [R210.64], R235 ;  /* 0x000000ebd2005986 */ /* 0x0003e2000c101904 */
[----:B------:R-:W-:-:S03]  /*2c0c0*/  IADD3 R3, R252, 0x7a, RZ ;  /* 0x0000007afc037810 */ /* 0x000fc60007ffe0ff */
[----:B------:R3:W-:Y:S01]  /*2c0d0*/  @P3 STG.E [R166.64], R229 ;  /* 0x000000e5a6003986 */ /* 0x0007e2000c101904 */
[----:B------:R-:W-:Y:S01]  /*2c0e0*/  ISETP.LT.AND P3, PT, R230, c[0x0][0x178], !P1 ;  /* 0x00005e00e6007a0c */ /* 0x000fe20004f61270 */
[----:B--2---:R-:W-:Y:S01]  /*2c0f0*/  IMAD.WIDE R224, R0, 0x4, R164 ;  /* 0x0000000400e07825 */ /* 0x004fe200078e02a4 */
[----:B------:R-:W-:Y:S01]  /*2c100*/  ISETP.GE.AND P5, PT, R3, c[0x0][0x17c], PT ;  /* 0x00005f0003007a0c */ /* 0x000fe20003fa6270 */
[----:B------:R-:W2:Y:S01]  /*2c110*/  LDL.LU R226, [R1+0x468] ;  /* 0x0004680001e27983 */ /* 0x000ea20000300800 */
[----:B------:R-:W-:Y:S01]  /*2c120*/  IADD3 R3, R252, 0x7b, RZ ;  /* 0x0000007bfc037810 */ /* 0x000fe20007ffe0ff */
[C---:B-1----:R-:W-:Y:S02]  /*2c130*/  IMAD.WIDE R210, R0.reuse, 0x4, R208 ;  /* 0x0000000400d27825 */ /* 0x042fe400078e02d0 */
[----:B------:R-:W2:Y:S01]  /*2c140*/  LDL.LU R235, [R1+0x4bc] ;  /* 0x0004bc0001eb7983 */ /* 0x000ea20000300800 */
[----:B---3--:R-:W-:-:S03]  /*2c150*/  IADD3 R166, R0, c[0x0][0x198], RZ ;  /* 0x0000660000a67a10 */ /* 0x008fc60007ffe0ff */
[----:B------:R1:W-:Y:S04]  /*2c160*/  @P6 STG.E [R210.64], R249 ;  /* 0x000000f9d2006986 */ /* 0x0003e8000c101904 */
[----:B------:R-:W-:Y:S01]  /*2c170*/  @P0 STG.E [R224.64], R248 ;  /* 0x000000f8e0000986 */ /* 0x000fe2000c101904 */
[----:B------:R-:W-:Y:S02]  /*2c180*/  ISETP.GE.AND P0, PT, R3, c[0x0][0x17c], PT ;  /* 0x00005f0003007a0c */ /* 0x000fe40003f06270 */
[----:B------:R-:W-:Y:S01]  /*2c190*/  IADD3 R3, R252, 0x7c, RZ ;  /* 0x0000007cfc037810 */ /* 0x000fe20007ffe0ff */
[----:B------:R-:W3:Y:S01]  /*2c1a0*/  LDL.LU R229, [R1+0x46c] ;  /* 0x00046c0001e57983 */ /* 0x000ee20000300800 */
[----:B-1----:R-:W-:-:S05]  /*2c1b0*/  IMAD.WIDE R210, R166, 0x4, R208 ;  /* 0x00000004a6d27825 */ /* 0x002fca00078e02d0 */
[----:B----4-:R1:W-:Y:S01]  /*2c1c0*/  @P3 STG.E [R210.64], R227 ;  /* 0x000000e3d2003986 */ /* 0x0103e2000c101904 */
[----:B------:R-:W-:-:S03]  /*2c1d0*/  ISETP.GE.AND P3, PT, R3, c[0x0][0x17c], PT ;  /* 0x00005f0003007a0c */ /* 0x000fc60003f66270 */
[----:B-1----:R-:W4:Y:S04]  /*2c1e0*/  LDL.LU R227, [R1+0x448] ;  /* 0x0004480001e37983 */ /* 0x002f280000300800 */
[----:B------:R-:W2:Y:S01]  /*2c1f0*/  LDL.LU R3, [R1+0x4b8] ;  /* 0x0004b80001037983 */ /* 0x000ea20000300800 */
[----:B------:R-:W-:Y:S02]  /*2c200*/  ISETP.LT.AND P1, PT, R228, c[0x0][0x178], !P1 ;  /* 0x00005e00e4007a0c */ /* 0x000fe40004f21270 */
[----:B------:R-:W-:Y:S02]  /*2c210*/  ISETP.LT.AND P6, PT, R230, c[0x0][0x178], !P2 ;  /* 0x00005e00e6007a0c */ /* 0x000fe400057c1270 */
[C---:B------:R-:W-:Y:S01]  /*2c220*/  IADD3 R0, R166.reuse, c[0x0][0x198], RZ ;  /* 0x00006600a6007a10 */ /* 0x040fe20007ffe0ff */
[----:B------:R-:W-:Y:S01]  /*2c230*/  IMAD.WIDE R166, R166, 0x4, R164 ;  /* 0x00000004a6a67825 */ /* 0x000fe200078e02a4 */
[----:B------:R-:W-:-:S03]  /*2c240*/  ISETP.LT.AND P2, PT, R228, c[0x0][0x178], !P2 ;  /* 0x00005e00e4007a0c */ /* 0x000fc60005741270 */
[----:B------:R-:W-:-:S04]  /*2c250*/  IMAD.WIDE R210, R0, 0x4, R208 ;  /* 0x0000000400d27825 */ /* 0x000fc800078e02d0 */
[----:B------:R1:W-:Y:S01]  /*2c260*/  @P1 STG.E [R166.64], R234 ;  /* 0x000000eaa6001986 */ /* 0x0003e2000c101904 */
[----:B------:R-:W-:Y:S01]  /*2c270*/  ISETP.LT.AND P1, PT, R230, c[0x0][0x178], !P4 ;  /* 0x00005e00e6007a0c */ /* 0x000fe20006721270 */
[C---:B------:R-:W-:Y:S01]  /*2c280*/  IMAD.WIDE R224, R0.reuse, 0x4, R164 ;  /* 0x0000000400e07825 */ /* 0x040fe200078e02a4 */
[----:B-1----:R-:W-:Y:S01]  /*2c290*/  IADD3 R166, R0, c[0x0][0x198], RZ ;  /* 0x0000660000a67a10 */ /* 0x002fe20007ffe0ff */
[----:B------:R-:W3:Y:S04]  /*2c2a0*/  LDL.LU R234, [R1+0x44c] ;  /* 0x00044c0001ea7983 */ /* 0x000ee80000300800 */
[----:B------:R-:W3:Y:S04]  /*2c2b0*/  LDL.LU R249, [R1+0x4e8] ;  /* 0x0004e80001f97983 */ /* 0x000ee80000300800 */
[----:B------:R-:W3:Y:S04]  /*2c2c0*/  LDL.LU R248, [R1+0x248] ;  /* 0x0002480001f87983 */ /* 0x000ee80000300800 */
[----:B--2---:R1:W-:Y:S04]  /*2c2d0*/  @P6 STG.E [R210.64], R3 ;  /* 0x00000003d2006986 */ /* 0x0043e8000c101904 */
[----:B------:R2:W-:Y:S01]  /*2c2e0*/  @P2 STG.E [R224.64], R226 ;  /* 0x000000e2e0002986 */ /* 0x0005e2000c101904 */
[----:B-1----:R-:W-:Y:S01]  /*2c2f0*/  IADD3 R3, R252, 0x7d, RZ ;  /* 0x0000007dfc037810 */ /* 0x002fe20007ffe0ff */
[----:B------:R-:W-:-:S03]  /*2c300*/  IMAD.WIDE R210, R166, 0x4, R208 ;  /* 0x00000004a6d27825 */ /* 0x000fc600078e02d0 */
[----:B------:R-:W-:Y:S02]  /*2c310*/  ISETP.GE.AND P2, PT, R3, c[0x0][0x17c], PT ;  /* 0x00005f0003007a0c */ /* 0x000fe40003f46270 */
[----:B------:R-:W-:Y:S01]  /*2c320*/  IADD3 R3, R252, 0x7e, RZ ;  /* 0x0000007efc037810 */ /* 0x000fe20007ffe0ff */
[----:B------:R1:W-:Y:S03]  /*2c330*/  @P1 STG.E [R210.64], R235 ;  /* 0x000000ebd2001986 */ /* 0x0003e6000c101904 */
[----:B------:R-:W-:Y:S02]  /*2c340*/  ISETP.GE.AND P1, PT, R3, c[0x0][0x17c], PT ;  /* 0x00005f0003007a0c */ /* 0x000fe40003f26270 */
[----:B------:R-:W4:Y:S01]  /*2c350*/  LDL.LU R3, [R1+0x4d8] ;  /* 0x0004d80001037983 */ /* 0x000f220000300800 */
[----:B------:R-:W-:Y:S02]  /*2c360*/  ISETP.LT.AND P4, PT, R228, c[0x0][0x178], !P4 ;  /* 0x00005e00e4007a0c */ /* 0x000fe40006781270 */
[----:B------:R-:W-:Y:S01]  /*2c370*/  ISETP.LT.AND P6, PT, R230, c[0x0][0x178], !P5 ;  /* 0x00005e00e6007a0c */ /* 0x000fe20006fc1270 */
[----:B--2---:R-:W2:Y:S01]  /*2c380*/  LDL.LU R226, [R1+0x4ec] ;  /* 0x0004ec0001e27983 */ /* 0x004ea20000300800 */
[----:B------:R-:W-:-:S02]  /*2c390*/  ISETP.LT.AND P5, PT, R228, c[0x0][0x178], !P5 ;  /* 0x00005e00e4007a0c */ /* 0x000fc40006fa1270 */
[C---:B------:R-:W-:Y:S01]  /*2c3a0*/  IADD3 R0, R166.reuse, c[0x0][0x198], RZ ;  /* 0x00006600a6007a10 */ /* 0x040fe20007ffe0ff */
[----:B------:R-:W-:Y:S01]  /*2c3b0*/  IMAD.WIDE R166, R166, 0x4, R164 ;  /* 0x00000004a6a67825 */ /* 0x000fe200078e02a4 */
[----:B-1----:R-:W2:Y:S03]  /*2c3c0*/  LDL.LU R235, [R1+0x24c] ;  /* 0x00024c0001eb7983 */ /* 0x002ea60000300800 */
[----:B------:R-:W-:-:S04]  /*2c3d0*/  IMAD.WIDE R210, R0, 0x4, R208 ;  /* 0x0000000400d27825 */ /* 0x000fc800078e02d0 */
[----:B------:R-:W-:Y:S01]  /*2c3e0*/  IMAD.WIDE R224, R0, 0x4, R164 ;  /* 0x0000000400e07825 */ /* 0x000fe200078e02a4 */
[----:B---3--:R1:W-:Y:S04]  /*2c3f0*/  @P4 STG.E [R166.64], R229 ;  /* 0x000000e5a6004986 */ /* 0x0083e8000c101904 */
[----:B-1----:R-:W3:Y:S04]  /*2c400*/  LDL.LU R229, [R1+0x4c8] ;  /* 0x0004c80001e57983 */ /* 0x002ee80000300800 */
[----:B----4-:R-:W-:Y:S04]  /*2c410*/  @P6 STG.E [R210.64], R3 ;  /* 0x00000003d2006986 */ /* 0x010fe8000c101904 */
[----:B------:R1:W-:Y:S04]  /*2c420*/  @P5 STG.E [R224.64], R227 ;  /* 0x000000e3e0005986 */ /* 0x0003e8000c101904 */
[----:B-1----:R-:W4:Y:S01]  /*2c430*/  LDL.LU R225, [R1+0x4dc] ;  /* 0x0004dc0001e17983 */ /* 0x002f220000300800 */
[----:B------:R-:W-:-:S02]  /*2c440*/  ISETP.LT.AND P4, PT, R230, c[0x0][0x178], !P0 ;  /* 0x00005e00e6007a0c */ /* 0x000fc40004781270 */
[----:B------:R-:W-:Y:S02]  /*2c450*/  ISETP.LT.AND P0, PT, R228, c[0x0][0x178], !P0 ;  /* 0x00005e00e4007a0c */ /* 0x000fe40004701270 */
[----:B------:R-:W-:-:S05]  /*2c460*/  IADD3 R227, R0, c[0x0][0x198], RZ ;  /* 0x0000660000e37a10 */ /* 0x000fca0007ffe0ff */
[----:B------:R-:W-:-:S04]  /*2c470*/  IMAD.WIDE R210, R227, 0x4, R208 ;  /* 0x00000004e3d27825 */ /* 0x000fc800078e02d0 */
[C---:B------:R-:W-:Y:S01]  /*2c480*/  IMAD.WIDE R166, R227.reuse, 0x4, R164 ;  /* 0x00000004e3a67825 */ /* 0x040fe200078e02a4 */
[----:B------:R-:W-:Y:S02]  /*2c490*/  ISETP.LT.AND P6, PT, R230, c[0x0][0x178], !P3 ;  /* 0x00005e00e6007a0c */ /* 0x000fe40005fc1270 */
[----:B------:R-:W-:Y:S02]  /*2c4a0*/  IADD3 R0, R227, c[0x0][0x198], RZ ;  /* 0x00006600e3007a10 */ /* 0x000fe40007ffe0ff */
[----:B------:R-:W-:Y:S02]  /*2c4b0*/  ISETP.LT.AND P3, PT, R228, c[0x0][0x178], !P3 ;  /* 0x00005e00e4007a0c */ /* 0x000fe40005f61270 */
[----:B------:R-:W-:Y:S02]  /*2c4c0*/  IADD3 R3, R252, 0x7f, RZ ;  /* 0x0000007ffc037810 */ /* 0x000fe40007ffe0ff */
[----:B------:R-:W-:Y:S01]  /*2c4d0*/  IADD3 R227, R0, c[0x0][0x198], RZ ;  /* 0x0000660000e37a10 */ /* 0x000fe20007ffe0ff */
[----:B----4-:R-:W-:Y:S04]  /*2c4e0*/  @P4 STG.E [R210.64], R225 ;  /* 0x000000e1d2004986 */ /* 0x010fe8000c101904 */
[----:B------:R1:W-:Y:S04]  /*2c4f0*/  @P0 STG.E [R166.64], R234 ;  /* 0x000000eaa6000986 */ /* 0x0003e8000c101904 */
[----:B-1----:R-:W4:Y:S01]  /*2c500*/  LDL.LU R234, [R1+0x4cc] ;  /* 0x0004cc0001ea7983 */ /* 0x002f220000300800 */
[----:B------:R-:W-:Y:S01]  /*2c510*/  ISETP.LT.AND P0, PT, R230, c[0x0][0x178], !P2 ;  /* 0x00005e00e6007a0c */ /* 0x000fe20005701270 */
[----:B------:R-:W-:Y:S01]  /*2c520*/  IMAD.WIDE R210, R0, 0x4, R208 ;  /* 0x0000000400d27825 */ /* 0x000fe200078e02d0 */
[----:B------:R-:W-:-:S02]  /*2c530*/  ISETP.LT.AND P2, PT, R228, c[0x0][0x178], !P2 ;  /* 0x00005e00e4007a0c */ /* 0x000fc40005741270 */
[----:B------:R-:W-:Y:S01]  /*2c540*/  ISETP.GE.AND P5, PT, R3, c[0x0][0x17c], PT ;  /* 0x00005f0003007a0c */ /* 0x000fe20003fa6270 */
[--C-:B------:R-:W-:Y:S01]  /*2c550*/  IMAD.WIDE R224, R0, 0x4, R164.reuse ;  /* 0x0000000400e07825 */ /* 0x100fe200078e02a4 */
[----:B------:R-:W-:Y:S01]  /*2c560*/  IADD3 R3, R252, 0x80, RZ ;  /* 0x00000080fc037810 */ /* 0x000fe20007ffe0ff */
[----:B------:R1:W-:Y:S02]  /*2c570*/  @P6 STG.E [R210.64], R249 ;  /* 0x000000f9d2006986 */ /* 0x0003e4000c101904 */
[----:B------:R-:W-:Y:S01]  /*2c580*/  IMAD.WIDE R166, R227, 0x4, R164 ;  /* 0x00000004e3a67825 */ /* 0x000fe200078e02a4 */
[----:B------:R-:W-:Y:S01]  /*2c590*/  ISETP.GE.AND P4, PT, R3, c[0x0][0x17c], PT ;  /* 0x00005f0003007a0c */ /* 0x000fe20003f86270 */
[----:B------:R2:W-:Y:S01]  /*2c5a0*/  @P3 STG.E [R224.64], R248 ;  /* 0x000000f8e0003986 */ /* 0x0005e2000c101904 */
[C---:B------:R-:W-:Y:S02]  /*2c5b0*/  IADD3 R3, R227.reuse, c[0x0][0x198], RZ ;  /* 0x00006600e3037a10 */ /* 0x040fe40007ffe0ff */
[----:B------:R-:W-:Y:S01]  /*2c5c0*/  ISETP.LT.AND P6, PT, R230, c[0x0][0x178], !P1 ;  /* 0x00005e00e6007a0c */ /* 0x000fe20004fc1270 */
[----:B-1----:R-:W-:Y:S01]  /*2c5d0*/  IMAD.WIDE R210, R227, 0x4, R208 ;  /* 0x00000004e3d27825 */ /* 0x002fe200078e02d0 */
[----:B------:R-:W-:-:S04]  /*2c5e0*/  ISETP.LT.AND P1, PT, R228, c[0x0][0x178], !P1 ;  /* 0x00005e00e4007a0c */ /* 0x000fc80004f21270 */
[----:B--2---:R1:W-:Y:S01]  /*2c5f0*/  @P0 STG.E [R210.64], R226 ;  /* 0x000000e2d2000986 */ /* 0x0043e2000c101904 */
[----:B------:R-:W-:-:S03]  /*2c600*/  IMAD.WIDE R224, R3, 0x4, R164 ;  /* 0x0000000403e07825 */ /* 0x000fc600078e02a4 */
[----:B------:R2:W-:Y:S01]  /*2c610*/  @P2 STG.E [R166.64], R235 ;  /* 0x000000eba6002986 */ /* 0x0005e2000c101904 */
[----:B------:R-:W-:Y:S02]  /*2c620*/  ISETP.LT.AND P2, PT, R230, c[0x0][0x178], !P5 ;  /* 0x00005e00e6007a0c */ /* 0x000fe40006f41270 */
[----:B------:R-:W-:Y:S01]  /*2c630*/  ISETP.LT.AND P5, PT, R228, c[0x0][0x178], !P5 ;  /* 0x00005e00e4007a0c */ /* 0x000fe20006fa1270 */
[C---:B-1----:R-:W-:Y:S01]  /*2c640*/  IMAD.WIDE R210, R3.reuse, 0x4, R208 ;  /* 0x0000000403d27825 */ /* 0x042fe200078e02d0 */
[----:B------:R-:W-:Y:S02]  /*2c650*/  IADD3 R3, R3, c[0x0][0x198], RZ ;  /* 0x0000660003037a10 */ /* 0x000fe40007ffe0ff */
[----:B------:R-:W-:-:S03]  /*2c660*/  IADD3 R0, R252, 0x81, RZ ;  /* 0x00000081fc007810 */ /* 0x000fc60007ffe0ff */
[C---:B------:R-:W-:Y:S01]  /*2c670*/  IMAD.WIDE R226, R3.reuse, 0x4, R208 ;  /* 0x0000000403e27825 */ /* 0x040fe200078e02d0 */
[----:B------:R-:W-:Y:S01]  /*2c680*/  ISETP.GE.AND P3, PT, R0, c[0x0][0x17c], PT ;  /* 0x00005f0000007a0c */ /* 0x000fe20003f66270 */
[----:B---3--:R1:W-:Y:S02]  /*2c690*/  @P6 STG.E [R210.64], R229 ;  /* 0x000000e5d2006986 */ /* 0x0083e4000c101904 */
[C---:B--2---:R-:W-:Y:S01]  /*2c6a0*/  IMAD.WIDE R166, R3.reuse, 0x4, R164 ;  /* 0x0000000403a67825 */ /* 0x044fe200078e02a4 */
[----:B------:R-:W-:Y:S01]  /*2c6b0*/  ISETP.LT.AND P6, PT, R230, c[0x0][0x178], !P4 ;  /* 0x00005e00e6007a0c */ /* 0x000fe200067c1270 */
[----:B------:R2:W-:Y:S01]  /*2c6c0*/  @P1 STG.E [R224.64], R250 ;  /* 0x000000fae0001986 */ /* 0x0005e2000c101904 */
[----:B------:R-:W-:Y:S02]  /*2c6d0*/  ISETP.LT.AND P4, PT, R228, c[0x0][0x178], !P4 ;  /* 0x00005e00e4007a0c */ /* 0x000fe40006781270 */
[----:B------:R-:W-:Y:S02]  /*2c6e0*/  IADD3 R0, R252, 0x82, RZ ;  /* 0x00000082fc007810 */ /* 0x000fe40007ffe0ff */
[----:B-1----:R-:W-:-:S05]  /*2c6f0*/  IADD3 R229, R3, c[0x0][0x198], RZ ;  /* 0x0000660003e57a10 */ /* 0x002fca0007ffe0ff */
[----:B------:R-:W-:-:S04]  /*2c700*/  IMAD.WIDE R210, R229, 0x4, R208 ;  /* 0x00000004e5d27825 */ /* 0x000fc800078e02d0 */
[C---:B--2---:R-:W-:Y:S01]  /*2c710*/  IMAD.WIDE R224, R229.reuse, 0x4, R164 ;  /* 0x00000004e5e07825 */ /* 0x044fe200078e02a4 */
[----:B------:R-:W-:Y:S02]  /*2c720*/  IADD3 R229, R229, c[0x0][0x198], RZ ;  /* 0x00006600e5e57a10 */ /* 0x000fe40007ffe0ff */
[----:B------:R-:W-:Y:S02]  /*2c730*/  ISETP.GE.AND P0, PT, R0, c[0x0][0x17c], PT ;  /* 0x00005f0000007a0c */ /* 0x000fe40003f06270 */
[----:B------:R-:W-:Y:S02]  /*2c740*/  IADD3 R0, R252, 0x83, RZ ;  /* 0x00000083fc007810 */ /* 0x000fe40007ffe0ff */
[----:B------:R-:W-:Y:S02]  /*2c750*/  IADD3 R3, R229, c[0x0][0x198], RZ ;  /* 0x00006600e5037a10 */ /* 0x000fe40007ffe0ff */
[----:B------:R-:W-:Y:S02]  /*2c760*/  ISETP.GE.AND P1, PT, R0, c[0x0][0x17c], PT ;  /* 0x00005f0000007a0c */ /* 0x000fe40003f26270 */
[----:B------:R-:W-:Y:S01]  /*2c770*/  IADD3 R0, R252, 0x84, RZ ;  /* 0x00000084fc007810 */ /* 0x000fe20007ffe0ff */
[----:B----4-:R1:W-:Y:S04]  /*2c780*/  @P2 STG.E [R226.64], R234 ;  /* 0x000000eae2002986 */ /* 0x0103e8000c101904 */
[----:B------:R2:W-:Y:S01]  /*2c790*/  @P5 STG.E [R166.64], R251 ;  /* 0x000000fba6005986 */ /* 0x0005e2000c101904 */
[----:B------:R-:W-:-:S02]  /*2c7a0*/  ISETP.LT.AND P5, PT, R230, c[0x0][0x178], !P3 ;  /* 0x00005e00e6007a0c */ /* 0x000fc40005fa1270 */
[----:B------:R-:W-:Y:S01]  /*2c7b0*/  ISETP.LT.AND P3, PT, R228, c[0x0][0x178], !P3 ;  /* 0x00005e00e4007a0c */ /* 0x000fe20005f61270 */
[----:B------:R3:W-:Y:S01]  /*2c7c0*/  @P6 STG.E [R210.64], R244 ;  /* 0x000000f4d2006986 */ /* 0x0007e2000c101904 */
[----:B-1----:R-:W-:-:S03]  /*2c7d0*/  IMAD.WIDE R226, R229, 0x4, R208 ;  /* 0x00000004e5e27825 */ /* 0x002fc600078e02d0 */
[----:B------:R1:W-:Y:S01]  /*2c7e0*/  @P4 STG.E [R224.64], R32 ;  /* 0x00000020e0004986 */ /* 0x0003e2000c101904 */
[----:B--2---:R-:W-:Y:S01]  /*2c7f0*/  IMAD.WIDE R166, R229, 0x4, R164 ;  /* 0x00000004e5a67825 */ /* 0x004fe200078e02a4 */
[----:B------:R-:W-:-:S04]  /*2c800*/  ISETP.LT.AND P4, PT, R230, c[0x0][0x178], !P0 ;  /* 0x00005e00e6007a0c */ /* 0x000fc80004781270 */
[----:B------:R2:W-:Y:S01]  /*2c810*/  @P5 STG.E [R226.64], R245 ;  /* 0x000000f5e2005986 */ /* 0x0005e2000c101904 */
[----:B------:R-:W-:-:S03]  /*2c820*/  ISETP.LT.AND P6, PT, R228, c[0x0][0x178], !P0 ;  /* 0x00005e00e4007a0c */ /* 0x000fc600047c1270 */
[----:B------:R4:W-:Y:S01]  /*2c830*/  @P3 STG.E [R166.64], R33 ;  /* 0x00000021a6003986 */ /* 0x0009e2000c101904 */
[----:B------:R-:W-:Y:S01]  /*2c840*/  ISETP.LT.AND P3, PT, R230, c[0x0][0x178], !P1 ;  /* 0x00005e00e6007a0c */ /* 0x000fe20004f61270 */
[----:B---3--:R-:W-:Y:S01]  /*2c850*/  IMAD.WIDE R210, R3, 0x4, R208 ;  /* 0x0000000403d27825 */ /* 0x008fe200078e02d0 */
[----:B------:R-:W-:-:S03]  /*2c860*/  ISETP.LT.AND P1, PT, R228, c[0x0][0x178], !P1 ;  /* 0x00005e00e4007a0c */ /* 0x000fc60004f21270 */
[C---:B-1----:R-:W-:Y:S01]  /*2c870*/  IMAD.WIDE R224, R3.reuse, 0x4, R164 ;  /* 0x0000000403e07825 */ /* 0x042fe200078e02a4 */
[----:B------:R-:W-:Y:S02]  /*2c880*/  IADD3 R3, R3, c[0x0][0x198], RZ ;  /* 0x0000660003037a10 */ /* 0x000fe40007ffe0ff */
[----:B------:R-:W-:Y:S02]  /*2c890*/  ISETP.GE.AND P2, PT, R0, c[0x0][0x17c], PT ;  /* 0x00005f0000007a0c */ /* 0x000fe40003f46270 */
[----:B------:R-:W-:Y:S01]  /*2c8a0*/  IADD3 R0, R252, 0x85, RZ ;  /* 0x00000085fc007810 */ /* 0x000fe20007ffe0ff */
[C---:B--2---:R-:W-:Y:S01]  /*2c8b0*/  IMAD.WIDE R226, R3.reuse, 0x4, R208 ;  /* 0x0000000403e27825 */ /* 0x044fe200078e02d0 */
[----:B------:R1:W-:Y:S03]  /*2c8c0*/  @P4 STG.E [R210.64], R236 ;  /* 0x000000ecd2004986 */ /* 0x0003e6000c101904 */
[C---:B----4-:R-:W-:Y:S01]  /*2c8d0*/  IMAD.WIDE R32, R3.reuse, 0x4, R164 ;  /* 0x0000000403207825 */ /* 0x050fe200078e02a4 */
[----:B------:R-:W-:Y:S01]  /*2c8e0*/  ISETP.GE.AND P0, PT, R0, c[0x0][0x17c], PT ;  /* 0x00005f0000007a0c */ /* 0x000fe20003f06270 */
[----:B------:R2:W-:Y:S01]  /*2c8f0*/  @P6 STG.E [R224.64], R28 ;  /* 0x0000001ce0006986 */ /* 0x0005e2000c101904 */
[----:B------:R-:W-:-:S02]  /*2c900*/  IADD3 R229, R3, c[0x0][0x198], RZ ;  /* 0x0000660003e57a10 */ /* 0x000fc40007ffe0ff */
[----:B------:R-:W-:Y:S01]  /*2c910*/  ISETP.LT.AND P4, PT, R230, c[0x0][0x178], !P2 ;  /* 0x00005e00e6007a0c */ /* 0x000fe20005781270 */
[----:B------:R-:W-:Y:S01]  /*2c920*/  @P3 STG.E [R226.64], R237 ;  /* 0x000000ede2003986 */ /* 0x000fe2000c101904 */
[----:B------:R-:W-:-:S03]  /*2c930*/  ISETP.LT.AND P6, PT, R228, c[0x0][0x178], !P2 ;  /* 0x00005e00e4007a0c */ /* 0x000fc600057c1270 */
[----:B------:R3:W-:Y:S01]  /*2c940*/  @P1 STG.E [R32.64], R29 ;  /* 0x0000001d20001986 */ /* 0x0007e2000c101904 */
[----:B------:R-:W-:Y:S01]  /*2c950*/  ISETP.LT.AND P1, PT, R230, c[0x0][0x178], !P0 ;  /* 0x00005e00e6007a0c */ /* 0x000fe20004721270 */
[C---:B------:R-:W-:Y:S01]  /*2c960*/  IMAD.WIDE R166, R229.reuse, 0x4, R208 ;  /* 0x00000004e5a67825 */ /* 0x040fe200078e02d0 */
[----:B------:R-:W-:Y:S02]  /*2c970*/  ISETP.LT.AND P0, PT, R228, c[0x0][0x178], !P0 ;  /* 0x00005e00e4007a0c */ /* 0x000fe40004701270 */
[----:B------:R-:W-:Y:S01]  /*2c980*/  IADD3 R0, R252, 0x86, RZ ;  /* 0x00000086fc007810 */ /* 0x000fe20007ffe0ff */
[C---:B-1----:R-:W-:Y:S01]  /*2c990*/  IMAD.WIDE R210, R229.reuse, 0x4, R164 ;  /* 0x00000004e5d27825 */ /* 0x042fe200078e02a4 */
[----:B------:R-:W-:Y:S02]  /*2c9a0*/  IADD3 R229, R229, c[0x0][0x198], RZ ;  /* 0x00006600e5e57a10 */ /* 0x000fe40007ffe0ff */
[----:B------:R-:W-:Y:S02]  /*2c9b0*/  ISETP.GE.AND P5, PT, R0, c[0x0][0x17c], PT ;  /* 0x00005f0000007a0c */ /* 0x000fe40003fa6270 */
[----:B------:R-:W-:Y:S01]  /*2c9c0*/  IADD3 R0, R252, 0x87, RZ ;  /* 0x00000087fc007810 */ /* 0x000fe20007ffe0ff */
[C---:B--2---:R-:W-:Y:S01]  /*2c9d0*/  IMAD.WIDE R224, R229.reuse, 0x4, R208 ;  /* 0x00000004e5e07825 */ /* 0x044fe200078e02d0 */
[----:B------:R1:W-:Y:S03]  /*2c9e0*/  @P4 STG.E [R166.64], R216 ;  /* 0x000000d8a6004986 */ /* 0x0003e6000c101904 */
[C---:B---3--:R-:W-:Y:S01]  /*2c9f0*/  IMAD.WIDE R28, R229.reuse, 0x4, R164 ;  /* 0x00000004e51c7825 */ /* 0x048fe200078e02a4 */
        /* <DEDUP_REMOVED lines=130> */
[----:B------:R3:W-:Y:S01]  /*2d220*/  @P2 STG.E [R16.64], R239 ;  /* 0x000000ef10002986 */ /* 0x0007e2000c101904 */
[----:B------:R-:W-:-:S03]  /*2d230*/  ISETP.LT.AND P6, PT, R228, c[0x0][0x178], !P1 ;  /* 0x00005e00e4007a0c */ /* 0x000fc60004fc1270 */
[----:B------:R4:W-:Y:S01]  /*2d240*/  @P4 STG.E [R4.64], R31 ;  /* 0x0000001f04004986 */ /* 0x0009e2000c101904 */
[----:B------:R-:W-:Y:S01]  /*2d250*/  ISETP.LT.AND P4, PT, R230, c[0x0][0x178], !P3 ;  /* 0x00005e00e6007a0c */ /* 0x000fe20005f81270 */
[C---:B-1----:R-:W-:Y:S01]  /*2d260*/  IMAD.WIDE R8, R21.reuse, 0x4, R208 ;  /* 0x0000000415087825 */ /* 0x042fe200078e02d0 */
[----:B------:R-:W-:Y:S02]  /*2d270*/  ISETP.LT.AND P3, PT, R228, c[0x0][0x178], !P3 ;  /* 0x00005e00e4007a0c */ /* 0x000fe40005f61270 */
[----:B------:R-:W-:Y:S01]  /*2d280*/  IADD3 R0, R252, 0x96, RZ ;  /* 0x00000096fc007810 */ /* 0x000fe20007ffe0ff */
[C---:B--2---:R-:W-:Y:S01]  /*2d290*/  IMAD.WIDE R12, R21.reuse, 0x4, R164 ;  /* 0x00000004150c7825 */ /* 0x044fe200078e02a4 */
[----:B------:R-:W-:Y:S02]  /*2d2a0*/  IADD3 R21, R21, c[0x0][0x198], RZ ;  /* 0x0000660015157a10 */ /* 0x000fe40007ffe0ff */
[----:B------:R-:W-:Y:S02]  /*2d2b0*/  ISETP.GE.AND P0, PT, R0, c[0x0][0x17c], PT ;  /* 0x00005f0000007a0c */ /* 0x000fe40003f06270 */
[----:B------:R-:W-:Y:S01]  /*2d2c0*/  IADD3 R0, R252, 0x97, RZ ;  /* 0x00000097fc007810 */ /* 0x000fe20007ffe0ff */
[C---:B---3--:R-:W-:Y:S01]  /*2d2d0*/  IMAD.WIDE R16, R21.reuse, 0x4, R208 ;  /* 0x0000000415107825 */ /* 0x048fe200078e02d0 */
[----:B------:R1:W-:Y:S03]  /*2d2e0*/  @P5 STG.E [R8.64], R218 ;  /* 0x000000da08005986 */ /* 0x0003e6000c101904 */
[C---:B----4-:R-:W-:Y:S01]  /*2d2f0*/  IMAD.WIDE R4, R21.reuse, 0x4, R164 ;  /* 0x0000000415047825 */ /* 0x050fe200078e02a4 */
        /* <DEDUP_REMOVED lines=87> */
[C---:B------:R-:W-:Y:S01]  /*2d870*/  IMAD.WIDE R14, R3.reuse, 0x4, R208 ;  /* 0x00000004030e7825 */ /* 0x040fe200078e02d0 */
        /* <DEDUP_REMOVED lines=13> */
[C---:B------:R-:W-:Y:S01]  /*2d950*/  IMAD.WIDE R10, R17.reuse, 0x4, R164 ;  /* 0x00000004110a7825 */ /* 0x040fe200078e02a4 */
        /* <DEDUP_REMOVED lines=509> */
[----:B----4-:R-:W-:Y:S01]  /*2f930*/  IMAD.WIDE R4, R13, 0x4, R164 ;  /* 0x000000040d047825 */ /* 0x010fe200078e02a4 */
[----:B------:R-:W-:Y:S01]  /*2f940*/  ISETP.GE.AND P3, PT, R0, c[0x0][0x17c], PT ;  /* 0x00005f0000007a0c */ /* 0x000fe20003f66270 */
[----:B------:R2:W-:Y:S01]  /*2f950*/  @P6 STG.E [R8.64], R146 ;  /* 0x0000009208006986 */ /* 0x0005e2000c101904 */
[----:B------:R-:W-:-:S02]  /*2f960*/  ISETP.LT.AND P5, PT, R230, c[0x0][0x178], !P1 ;  /* 0x00005e00e6007a0c */ /* 0x000fc40004fa1270 */
[----:B------:R-:W-:Y:S01]  /*2f970*/  ISETP.LT.AND P6, PT, R228, c[0x0][0x178], !P1 ;  /* 0x00005e00e4007a0c */ /* 0x000fe20004fc1270 */
[----:B------:R3:W-:Y:S01]  /*2f980*/  @P2 STG.E [R10.64], R115 ;  /* 0x000000730a002986 */ /* 0x0007e2000c101904 */
[----:B------:R-:W-:-:S03]  /*2f990*/  IADD3 R3, R13, c[0x0][0x198], RZ ;  /* 0x000066000d037a10 */ /* 0x000fc60007ffe0ff */
[----:B------:R-:W-:Y:S01]  /*2f9a0*/  @P4 STG.E [R4.64], R147 ;  /* 0x0000009304004986 */ /* 0x000fe2000c101904 */
[----:B------:R-:W-:Y:S02]  /*2f9b0*/  ISETP.LT.AND P4, PT, R230, c[0x0][0x178], !P3 ;  /* 0x00005e00e6007a0c */ /* 0x000fe40005f81270 */
[----:B------:R-:W-:Y:S02]  /*2f9c0*/  ISETP.LT.AND P3, PT, R228, c[0x0][0x178], !P3 ;  /* 0x00005e00e4007a0c */ /* 0x000fe40005f61270 */
[----:B------:R-:W-:Y:S02]  /*2f9d0*/  IADD3 R0, R252, 0xdc, RZ ;  /* 0x000000dcfc007810 */ /* 0x000fe40007ffe0ff */
[C---:B------:R-:W-:Y:S01]  /*2f9e0*/  IADD3 R13, R3.reuse, c[0x0][0x198], RZ ;  /* 0x00006600030d7a10 */ /* 0x040fe20007ffe0ff */
[C---:B-1----:R-:W-:Y:S01]  /*2f9f0*/  IMAD.WIDE R6, R3.reuse, 0x4, R208 ;  /* 0x0000000403067825 */ /* 0x042fe200078e02d0 */
[----:B------:R-:W-:Y:S02]  /*2fa00*/  ISETP.GE.AND P0, PT, R0, c[0x0][0x17c], PT ;  /* 0x00005f0000007a0c */ /* 0x000fe40003f06270 */
[----:B------:R-:W-:Y:S01]  /*2fa10*/  IADD3 R0, R252, 0xdd, RZ ;  /* 0x000000ddfc007810 */ /* 0x000fe20007ffe0ff */
[----:B--2---:R-:W-:Y:S01]  /*2fa20*/  IMAD.WIDE R8, R3, 0x4, R164 ;  /* 0x0000000403087825 */ /* 0x004fe200078e02a4 */
[----:B------:R-:W-:-:S03]  /*2fa30*/  IADD3 R17, R13, c[0x0][0x198], RZ ;  /* 0x000066000d117a10 */ /* 0x000fc60007ffe0ff */
[C---:B---3--:R-:W-:Y:S01]  /*2fa40*/  IMAD.WIDE R10, R13.reuse, 0x4, R208 ;  /* 0x000000040d0a7825 */ /* 0x048fe200078e02d0 */
[----:B------:R-:W-:Y:S01]  /*2fa50*/  ISETP.GE.AND P1, PT, R0, c[0x0][0x17c], PT ;  /* 0x00005f0000007a0c */ /* 0x000fe20003f26270 */
[----:B------:R-:W-:Y:S02]  /*2fa60*/  @P5 STG.E [R6.64], R110 ;  /* 0x0000006e06005986 */ /* 0x000fe4000c101904 */
[----:B------:R-:W-:Y:S01]  /*2fa70*/  IMAD.WIDE R12, R13, 0x4, R164 ;  /* 0x000000040d0c7825 */ /* 0x000fe200078e02a4 */
[----:B------:R-:W-:Y:S01]  /*2fa80*/  ISETP.LT.AND P5, PT, R230, c[0x0][0x178], !P0 ;  /* 0x00005e00e6007a0c */ /* 0x000fe200047a1270 */
[----:B------:R1:W-:Y:S01]  /*2fa90*/  @P6 STG.E [R8.64], R142 ;  /* 0x0000008e08006986 */ /* 0x0003e2000c101904 */
[----:B------:R-:W-:-:S03]  /*2faa0*/  ISETP.LT.AND P6, PT, R228, c[0x0][0x178], !P0 ;  /* 0x00005e00e4007a0c */ /* 0x000fc600047c1270 */
[----:B------:R-:W-:Y:S04]  /*2fab0*/  @P4 STG.E [R10.64], R111 ;  /* 0x0000006f0a004986 */ /* 0x000fe8000c101904 */
[----:B------:R2:W-:Y:S01]  /*2fac0*/  @P3 STG.E [R12.64], R143 ;  /* 0x0000008f0c003986 */ /* 0x0005e2000c101904 */
[----:B------:R-:W-:Y:S02]  /*2fad0*/  ISETP.LT.AND P3, PT, R230, c[0x0][0x178], !P1 ;  /* 0x00005e00e6007a0c */ /* 0x000fe40004f61270 */
[----:B------:R-:W-:Y:S01]  /*2fae0*/  ISETP.LT.AND P1, PT, R228, c[0x0][0x178], !P1 ;  /* 0x00005e00e4007a0c */ /* 0x000fe20004f21270 */
[----:B------:R-:W3:Y:S01]  /*2faf0*/  LDS.128 R4, [R2] ;  /* 0x0000000002047984 */ /* 0x000ee20000000c00 */
[C---:B------:R-:W-:Y:S01]  /*2fb00*/  IADD3 R19, R17.reuse, c[0x0][0x198], RZ ;  /* 0x0000660011137a10 */ /* 0x040fe20007ffe0ff */
[----:B-1----:R-:W-:Y:S01]  /*2fb10*/  IMAD.WIDE R8, R17, 0x4, R208 ;  /* 0x0000000411087825 */ /* 0x002fe200078e02d0 */
[----:B------:R-:W-:-:S02]  /*2fb20*/  IADD3 R0, R252, 0xde, RZ ;  /* 0x000000defc007810 */ /* 0x000fc40007ffe0ff */
[----:B------:R-:W-:Y:S01]  /*2fb30*/  IADD3 R3, R252, 0xdf, RZ ;  /* 0x000000dffc037810 */ /* 0x000fe20007ffe0ff */
[----:B------:R-:W-:Y:S01]  /*2fb40*/  IMAD.WIDE R14, R17, 0x4, R164 ;  /* 0x00000004110e7825 */ /* 0x000fe200078e02a4 */
[----:B------:R-:W-:-:S03]  /*2fb50*/  ISETP.GE.AND P2, PT, R0, c[0x0][0x17c], PT ;  /* 0x00005f0000007a0c */ /* 0x000fc60003f46270 */
[----:B------:R-:W-:Y:S01]  /*2fb60*/  IMAD.WIDE R16, R19, 0x4, R208 ;  /* 0x0000000413107825 */ /* 0x000fe200078e02d0 */
[----:B------:R-:W-:Y:S01]  /*2fb70*/  ISETP.GE.AND P0, PT, R3, c[0x0][0x17c], PT ;  /* 0x00005f0003007a0c */ /* 0x000fe20003f06270 */
[----:B------:R-:W-:Y:S02]  /*2fb80*/  @P5 STG.E [R8.64], R106 ;  /* 0x0000006a08005986 */ /* 0x000fe4000c101904 */
[C-C-:B--2---:R-:W-:Y:S01]  /*2fb90*/  IMAD.WIDE R12, R19.reuse, 0x4, R164.reuse ;  /* 0x00000004130c7825 */ /* 0x144fe200078e02a4 */
[----:B------:R-:W-:Y:S01]  /*2fba0*/  IADD3 R21, R19, c[0x0][0x198], RZ ;  /* 0x0000660013157a10 */ /* 0x000fe20007ffe0ff */
[----:B------:R1:W-:Y:S01]  /*2fbb0*/  @P6 STG.E [R14.64], R138 ;  /* 0x0000008a0e006986 */ /* 0x0003e2000c101904 */
[----:B------:R-:W-:Y:S02]  /*2fbc0*/  ISETP.LT.AND P5, PT, R230, c[0x0][0x178], !P2 ;  /* 0x00005e00e6007a0c */ /* 0x000fe400057a1270 */
[----:B------:R-:W-:Y:S01]  /*2fbd0*/  ISETP.LT.AND P6, PT, R228, c[0x0][0x178], !P2 ;  /* 0x00005e00e4007a0c */ /* 0x000fe200057c1270 */
[----:B------:R2:W-:Y:S01]  /*2fbe0*/  @P3 STG.E [R16.64], R107 ;  /* 0x0000006b10003986 */ /* 0x0005e2000c101904 */
[----:B------:R-:W-:-:S03]  /*2fbf0*/  IMAD.WIDE R18, R21, 0x4, R164 ;  /* 0x0000000415127825 */ /* 0x000fc600078e02a4 */
[----:B------:R-:W-:Y:S01]  /*2fc00*/  @P1 STG.E [R12.64], R139 ;  /* 0x0000008b0c001986 */ /* 0x000fe2000c101904 */
[----:B------:R-:W-:Y:S02]  /*2fc10*/  ISETP.LT.AND P1, PT, R230, c[0x0][0x178], !P0 ;  /* 0x00005e00e6007a0c */ /* 0x000fe40004721270 */
[----:B------:R-:W-:Y:S01]  /*2fc20*/  ISETP.LT.AND P0, PT, R228, c[0x0][0x178], !P0 ;  /* 0x00005e00e4007a0c */ /* 0x000fe20004701270 */
[C-C-:B-1----:R-:W-:Y:S01]  /*2fc30*/  IMAD.WIDE R14, R21.reuse, 0x4, R208.reuse ;  /* 0x00000004150e7825 */ /* 0x142fe200078e02d0 */
[----:B------:R-:W1:Y:S01]  /*2fc40*/  LDS.128 R8, [R233] ;  /* 0x00000000e9087984 */ /* 0x000e620000000c00 */
[----:B------:R-:W-:Y:S02]  /*2fc50*/  IADD3 R21, R21, c[0x0][0x198], RZ ;  /* 0x0000660015157a10 */ /* 0x000fe40007ffe0ff */
[C---:B------:R-:W-:Y:S02]  /*2fc60*/  IADD3 R0, R252.reuse, 0xe0, RZ ;  /* 0x000000e0fc007810 */ /* 0x040fe40007ffe0ff */
[----:B------:R-:W-:Y:S01]  /*2fc70*/  IADD3 R3, R252, 0xe1, RZ ;  /* 0x000000e1fc037810 */ /* 0x000fe20007ffe0ff */
[C---:B--2---:R-:W-:Y:S01]  /*2fc80*/  IMAD.WIDE R16, R21.reuse, 0x4, R208 ;  /* 0x0000000415107825 */ /* 0x044fe200078e02d0 */
[----:B------:R-:W-:-:S02]  /*2fc90*/  IADD3 R25, R21, c[0x0][0x198], RZ ;  /* 0x0000660015197a10 */ /* 0x000fc40007ffe0ff */
[----:B------:R-:W-:Y:S01]  /*2fca0*/  ISETP.GE.AND P4, PT, R0, c[0x0][0x17c], PT ;  /* 0x00005f0000007a0c */ /* 0x000fe20003f86270 */
[----:B------:R-:W-:Y:S01]  /*2fcb0*/  IMAD.WIDE R20, R21, 0x4, R164 ;  /* 0x0000000415147825 */ /* 0x000fe200078e02a4 */
[----:B------:R-:W-:Y:S01]  /*2fcc0*/  ISETP.GE.AND P2, PT, R3, c[0x0][0x17c], PT ;  /* 0x00005f0003007a0c */ /* 0x000fe20003f46270 */
[----:B------:R-:W-:Y:S01]  /*2fcd0*/  @P5 STG.E [R14.64], R102 ;  /* 0x000000660e005986 */ /* 0x000fe2000c101904 */
[----:B------:R-:W-:-:S03]  /*2fce0*/  ISETP.LT.AND P5, PT, R230, c[0x0][0x178], !P4 ;  /* 0x00005e00e6007a0c */ /* 0x000fc600067a1270 */
[----:B------:R2:W-:Y:S01]  /*2fcf0*/  @P6 STG.E [R18.64], R134 ;  /* 0x0000008612006986 */ /* 0x0005e2000c101904 */
[----:B------:R-:W-:-:S03]  /*2fd00*/  ISETP.LT.AND P6, PT, R228, c[0x0][0x178], !P4 ;  /* 0x00005e00e4007a0c */ /* 0x000fc600067c1270 */
[----:B------:R-:W-:Y:S04]  /*2fd10*/  @P1 STG.E [R16.64], R103 ;  /* 0x0000006710001986 */ /* 0x000fe8000c101904 */
[----:B------:R4:W-:Y:S01]  /*2fd20*/  @P0 STG.E [R20.64], R135 ;  /* 0x0000008714000986 */ /* 0x0009e2000c101904 */
[----:B------:R-:W-:Y:S02]  /*2fd30*/  ISETP.LT.AND P0, PT, R230, c[0x0][0x178], !P2 ;  /* 0x00005e00e6007a0c */ /* 0x000fe40005701270 */
[----:B------:R-:W-:Y:S01]  /*2fd40*/  ISETP.LT.AND P2, PT, R228, c[0x0][0x178], !P2 ;  /* 0x00005e00e4007a0c */ /* 0x000fe20005741270 */
[----:B------:R-:W1:Y:S01]  /*2fd50*/  LDS.128 R12, [R232] ;  /* 0x00000000e80c7984 */ /* 0x000e620000000c00 */
[C---:B------:R-:W-:Y:S01]  /*2fd60*/  IADD3 R27, R25.reuse, c[0x0][0x198], RZ ;  /* 0x00006600191b7a10 */ /* 0x040fe20007ffe0ff */
[----:B--2---:R-:W-:Y:S01]  /*2fd70*/  IMAD.WIDE R18, R25, 0x4, R208 ;  /* 0x0000000419127825 */ /* 0x004fe200078e02d0 */
[----:B------:R-:W-:-:S02]  /*2fd80*/  IADD3 R0, R252, 0xe2, RZ ;  /* 0x000000e2fc007810 */ /* 0x000fc40007ffe0ff */
[----:B------:R-:W-:Y:S01]  /*2fd90*/  IADD3 R3, R252, 0xe3, RZ ;  /* 0x000000e3fc037810 */ /* 0x000fe20007ffe0ff */
[----:B------:R-:W-:Y:S01]  /*2fda0*/  IMAD.WIDE R22, R25, 0x4, R164 ;  /* 0x0000000419167825 */ /* 0x000fe200078e02a4 */
[----:B------:R-:W-:-:S03]  /*2fdb0*/  ISETP.GE.AND P3, PT, R0, c[0x0][0x17c], PT ;  /* 0x00005f0000007a0c */ /* 0x000fc60003f66270 */
[----:B------:R-:W-:Y:S01]  /*2fdc0*/  IMAD.WIDE R24, R27, 0x4, R208 ;  /* 0x000000041b187825 */ /* 0x000fe200078e02d0 */
[----:B------:R-:W-:Y:S01]  /*2fdd0*/  ISETP.GE.AND P4, PT, R3, c[0x0][0x17c], PT ;  /* 0x00005f0003007a0c */ /* 0x000fe20003f86270 */
[----:B------:R-:W-:Y:S02]  /*2fde0*/  @P5 STG.E [R18.64], R168 ;  /* 0x000000a812005986 */ /* 0x000fe4000c101904 */
[C-C-:B----4-:R-:W-:Y:S01]  /*2fdf0*/  IMAD.WIDE R20, R27.reuse, 0x4, R164.reuse ;  /* 0x000000041b147825 */ /* 0x150fe200078e02a4 */
[----:B------:R-:W-:Y:S01]  /*2fe00*/  IADD3 R29, R27, c[0x0][0x198], RZ ;  /* 0x000066001b1d7a10 */ /* 0x000fe20007ffe0ff */
[----:B---3--:R2:W-:Y:S01]  /*2fe10*/  @P6 STG.E [R22.64], R4 ;  /* 0x0000000416006986 */ /* 0x0085e2000c101904 */
[----:B------:R-:W-:Y:S02]  /*2fe20*/  ISETP.LT.AND P5, PT, R230, c[0x0][0x178], !P3 ;  /* 0x00005e00e6007a0c */ /* 0x000fe40005fa1270 */
[----:B------:R-:W-:Y:S01]  /*2fe30*/  ISETP.LT.AND P6, PT, R228, c[0x0][0x178], !P3 ;  /* 0x00005e00e4007a0c */ /* 0x000fe20005fc1270 */
[----:B------:R3:W-:Y:S01]  /*2fe40*/  @P0 STG.E [R24.64], R169 ;  /* 0x000000a918000986 */ /* 0x0007e2000c101904 */
[----:B------:R-:W-:-:S03]  /*2fe50*/  IMAD.WIDE R26, R29, 0x4, R164 ;  /* 0x000000041d1a7825 */ /* 0x000fc600078e02a4 */
[----:B------:R4:W-:Y:S01]  /*2fe60*/  @P2 STG.E [R20.64], R5 ;  /* 0x0000000514002986 */ /* 0x0009e2000c101904 */
[----:B------:R-:W-:Y:S02]  /*2fe70*/  ISETP.LT.AND P2, PT, R230, c[0x0][0x178], !P4 ;  /* 0x00005e00e6007a0c */ /* 0x000fe40006741270 */
[----:B------:R-:W-:Y:S01]  /*2fe80*/  ISETP.LT.AND P4, PT, R228, c[0x0][0x178], !P4 ;  /* 0x00005e00e4007a0c */ /* 0x000fe20006781270 */
[C-C-:B--2---:R-:W-:Y:S01]  /*2fe90*/  IMAD.WIDE R22, R29.reuse, 0x4, R208.reuse ;  /* 0x000000041d167825 */ /* 0x144fe200078e02d0 */
[----:B------:R-:W2:Y:S01]  /*2fea0*/  LDS.128 R16, [R231] ;  /* 0x00000000e7107984 */ /* 0x000ea20000000c00 */
[----:B------:R-:W-:Y:S02]  /*2feb0*/  IADD3 R29, R29, c[0x0][0x198], RZ ;  /* 0x000066001d1d7a10 */ /* 0x000fe40007ffe0ff */
[C---:B------:R-:W-:Y:S02]  /*2fec0*/  IADD3 R0, R252.reuse, 0xe4, RZ ;  /* 0x000000e4fc007810 */ /* 0x040fe40007ffe0ff */
[----:B------:R-:W-:Y:S01]  /*2fed0*/  IADD3 R3, R252, 0xe5, RZ ;  /* 0x000000e5fc037810 */ /* 0x000fe20007ffe0ff */
[C---:B---3--:R-:W-:Y:S01]  /*2fee0*/  IMAD.WIDE R24, R29.reuse, 0x4, R208 ;  /* 0x000000041d187825 */ /* 0x048fe200078e02d0 */
[----:B------:R-:W-:Y:S01]  /*2fef0*/  ISETP.GE.AND P1, PT, R0, c[0x0][0x17c], PT ;  /* 0x00005f0000007a0c */ /* 0x000fe20003f26270 */
[----:B------:R-:W-:Y:S02]  /*2ff00*/  @P5 STG.E [R22.64], R176 ;  /* 0x000000b016005986 */ /* 0x000fe4000c101904 */
[----:B----4-:R-:W-:Y:S01]  /*2ff10*/  IMAD.WIDE R4, R29, 0x4, R164 ;  /* 0x000000041d047825 */ /* 0x010fe200078e02a4 */
[----:B------:R-:W-:Y:S01]  /*2ff20*/  ISETP.GE.AND P3, PT, R3, c[0x0][0x17c], PT ;  /* 0x00005f0003007a0c */ /* 0x000fe20003f66270 */
[----:B-1----:R1:W-:Y:S01]  /*2ff30*/  @P6 STG.E [R26.64], R8 ;  /* 0x000000081a006986 */ /* 0x0023e2000c101904 */
[----:B------:R-:W-:-:S02]  /*2ff40*/  IADD3 R3, R29, c[0x0][0x198], RZ ;  /* 0x000066001d037a10 */ /* 0x000fc40007ffe0ff */
[----:B------:R-:W-:Y:S01]  /*2ff50*/  ISETP.LT.AND P5, PT, R230, c[0x0][0x178], !P1 ;  /* 0x00005e00e6007a0c */ /* 0x000fe20004fa1270 */
[----:B------:R-:W-:Y:S01]  /*2ff60*/  @P2 STG.E [R24.64], R177 ;  /* 0x000000b118002986 */ /* 0x000fe2000c101904 */
[----:B------:R-:W-:-:S03]  /*2ff70*/  ISETP.LT.AND P6, PT, R228, c[0x0][0x178], !P1 ;  /* 0x00005e00e4007a0c */ /* 0x000fc60004fc1270 */
[----:B------:R3:W-:Y:S01]  /*2ff80*/  @P4 STG.E [R4.64], R9 ;  /* 0x0000000904004986 */ /* 0x0007e2000c101904 */
[----:B------:R-:W-:Y:S01]  /*2ff90*/  ISETP.LT.AND P4, PT, R230, c[0x0][0x178], !P3 ;  /* 0x00005e00e6007a0c */ /* 0x000fe20005f81270 */
[C---:B------:R-:W-:Y:S01]  /*2ffa0*/  IMAD.WIDE R28, R3.reuse, 0x4, R164 ;  /* 0x00000004031c7825 */ /* 0x040fe200078e02a4 */
[----:B------:R-:W-:Y:S01]  /*2ffb0*/  ISETP.LT.AND P3, PT, R228, c[0x0][0x178], !P3 ;  /* 0x00005e00e4007a0c */ /* 0x000fe20005f61270 */
[----:B------:R4:W2:Y:S01]  /*2ffc0*/  LDS.128 R20, [R2+0x800] ;  /* 0x0008000002147984 */ /* 0x0008a20000000c00 */
[----:B------:R-:W-:Y:S01]  /*2ffd0*/  IADD3 R0, R252, 0xe6, RZ ;  /* 0x000000e6fc007810 */ /* 0x000fe20007ffe0ff */
[C-C-:B-1----:R-:W-:Y:S01]  /*2ffe0*/  IMAD.WIDE R26, R3.reuse, 0x4, R208.reuse ;  /* 0x00000004031a7825 */ /* 0x142fe200078e02d0 */
[----:B------:R-:W-:Y:S02]  /*2fff0*/  IADD3 R3, R3, c[0x0][0x198], RZ ;  /* 0x0000660003037a10 */ /* 0x000fe40007ffe0ff */
[----:B------:R-:W-:Y:S02]  /*30000*/  ISETP.GE.AND P0, PT, R0, c[0x0][0x17c], PT ;  /* 0x00005f0000007a0c */ /* 0x000fe40003f06270 */
[----:B------:R-:W-:Y:S01]  /*30010*/  IADD3 R0, R252, 0xe7, RZ ;  /* 0x000000e7fc007810 */ /* 0x000fe20007ffe0ff */
[C---:B---3--:R-:W-:Y:S01]  /*30020*/  IMAD.WIDE R4, R3.reuse, 0x4, R208 ;  /* 0x0000000403047825 */ /* 0x048fe200078e02d0 */
[C---:B------:R-:W-:Y:S01]  /*30030*/  IADD3 R25, R3.reuse, c[0x0][0x198], RZ ;  /* 0x0000660003197a10 */ /* 0x040fe20007ffe0ff */
[----:B------:R-:W-:Y:S02]  /*30040*/  @P5 STG.E [R26.64], R184 ;  /* 0x000000b81a005986 */ /* 0x000fe4000c101904 */
[----:B----4-:R-:W-:Y:S01]  /*30050*/  IMAD.WIDE R2, R3, 0x4, R164 ;  /* 0x0000000403027825 */ /* 0x010fe200078e02a4 */
[----:B------:R-:W-:Y:S01]  /*30060*/  ISETP.GE.AND P1, PT, R0, c[0x0][0x17c], PT ;  /* 0x00005f0000007a0c */ /* 0x000fe20003f26270 */
[----:B------:R1:W-:Y:S01]  /*30070*/  @P6 STG.E [R28.64], R12 ;  /* 0x0000000c1c006986 */ /* 0x0003e2000c101904 */
[----:B------:R-:W-:-:S02]  /*30080*/  ISETP.LT.AND P5, PT, R230, c[0x0][0x178], !P0 ;  /* 0x00005e00e6007a0c */ /* 0x000fc400047a1270 */
[----:B------:R-:W-:Y:S01]  /*30090*/  ISETP.LT.AND P0, PT, R228, c[0x0][0x178], !P0 ;  /* 0x00005e00e4007a0c */ /* 0x000fe20004701270 */
[----:B------:R3:W-:Y:S01]  /*300a0*/  @P4 STG.E [R4.64], R185 ;  /* 0x000000b904004986 */ /* 0x0007e2000c101904 */
[C---:B------:R-:W-:Y:S01]  /*300b0*/  IMAD.WIDE R8, R25.reuse, 0x4, R208 ;  /* 0x0000000419087825 */ /* 0x040fe200078e02d0 */
[C---:B------:R-:W-:Y:S02]  /*300c0*/  IADD3 R31, R25.reuse, c[0x0][0x198], RZ ;  /* 0x00006600191f7a10 */ /* 0x040fe40007ffe0ff */
[----:B------:R4:W-:Y:S01]  /*300d0*/  @P3 STG.E [R2.64], R13 ;  /* 0x0000000d02003986 */ /* 0x0009e2000c101904 */
[----:B------:R-:W-:Y:S02]  /*300e0*/  ISETP.LT.AND P3, PT, R230, c[0x0][0x178], !P1 ;  /* 0x00005e00e6007a0c */ /* 0x000fe40004f61270 */
[----:B------:R-:W-:Y:S01]  /*300f0*/  ISETP.LT.AND P1, PT, R228, c[0x0][0x178], !P1 ;  /* 0x00005e00e4007a0c */ /* 0x000fe20004f21270 */
[----:B-1----:R-:W-:Y:S01]  /*30100*/  IMAD.WIDE R28, R25, 0x4, R164 ;  /* 0x00000004191c7825 */ /* 0x002fe200078e02a4 */
[----:B------:R-:W-:Y:S01]  /*30110*/  IADD3 R0, R252, 0xe8, RZ ;  /* 0x000000e8fc007810 */ /* 0x000fe20007ffe0ff */
[----:B------:R-:W1:Y:S03]  /*30120*/  LDS.128 R24, [R233+0x800] ;  /* 0x00080000e9187984 */ /* 0x000e660000000c00 */
[----:B------:R-:W-:Y:S01]  /*30130*/  ISETP.GE.AND P2, PT, R0, c[0x0][0x17c], PT ;  /* 0x00005f0000007a0c */ /* 0x000fe20003f46270 */
[C---:B---3--:R-:W-:Y:S01]  /*30140*/  IMAD.WIDE R4, R31.reuse, 0x4, R208 ;  /* 0x000000041f047825 */ /* 0x048fe200078e02d0 */
[----:B------:R-:W-:Y:S01]  /*30150*/  IADD3 R0, R252, 0xe9, RZ ;  /* 0x000000e9fc007810 */ /* 0x000fe20007ffe0ff */
[----:B------:R3:W-:Y:S02]  /*30160*/  @P5 STG.E [R8.64], R192 ;  /* 0x000000c008005986 */ /* 0x0007e4000c101904 */
[C---:B----4-:R-:W-:Y:S01]  /*30170*/  IMAD.WIDE R2, R31.reuse, 0x4, R164 ;  /* 0x000000041f027825 */ /* 0x050fe200078e02a4 */
[----:B------:R-:W-:Y:S01]  /*30180*/  ISETP.GE.AND P6, PT, R0, c[0x0][0x17c], PT ;  /* 0x00005f0000007a0c */ /* 0x000fe20003fc6270 */
[----:B--2---:R-:W-:Y:S01]  /*30190*/  @P0 STG.E [R28.64], R16 ;  /* 0x000000101c000986 */ /* 0x004fe2000c101904 */
[----:B------:R-:W-:-:S02]  /*301a0*/  IADD3 R33, R31, c[0x0][0x198], RZ ;  /* 0x000066001f217a10 */ /* 0x000fc40007ffe0ff */
[----:B------:R-:W-:Y:S01]  /*301b0*/  ISETP.LT.AND P5, PT, R230, c[0x0][0x178], !P2 ;  /* 0x00005e00e6007a0c */ /* 0x000fe200057a1270 */
[----:B------:R2:W-:Y:S01]  /*301c0*/  @P3 STG.E [R4.64], R193 ;  /* 0x000000c104003986 */ /* 0x0005e2000c101904 */
[----:B------:R-:W-:-:S03]  /*301d0*/  ISETP.LT.AND P2, PT, R228, c[0x0][0x178], !P2 ;  /* 0x00005e00e4007a0c */ /* 0x000fc60005741270 */
[----:B------:R4:W-:Y:S01]  /*301e0*/  @P1 STG.E [R2.64], R17 ;  /* 0x0000001102001986 */ /* 0x0009e2000c101904 */
[----:B------:R-:W-:Y:S01]  /*301f0*/  ISETP.LT.AND P1, PT, R230, c[0x0][0x178], !P6 ;  /* 0x00005e00e6007a0c */ /* 0x000fe20007721270 */
[C---:B---3--:R-:W-:Y:S01]  /*30200*/  IMAD.WIDE R8, R33.reuse, 0x4, R208 ;  /* 0x0000000421087825 */ /* 0x048fe200078e02d0 */
[----:B------:R-:W-:Y:S01]  /*30210*/  ISETP.LT.AND P6, PT, R228, c[0x0][0x178], !P6 ;  /* 0x00005e00e4007a0c */ /* 0x000fe200077c1270 */
[----:B------:R-:W3:Y:S01]  /*30220*/  LDS.128 R28, [R232+0x800] ;  /* 0x00080000e81c7984 */ /* 0x000ee20000000c00 */
[----:B------:R-:W-:Y:S01]  /*30230*/  IADD3 R0, R252, 0xea, RZ ;  /* 0x000000eafc007810 */ /* 0x000fe20007ffe0ff */
[C---:B------:R-:W-:Y:S01]  /*30240*/  IMAD.WIDE R12, R33.reuse, 0x4, R164 ;  /* 0x00000004210c7825 */ /* 0x040fe200078e02a4 */
[----:B------:R-:W-:Y:S02]  /*30250*/  IADD3 R33, R33, c[0x0][0x198], RZ ;  /* 0x0000660021217a10 */ /* 0x000fe40007ffe0ff */
[----:B------:R-:W-:Y:S02]  /*30260*/  ISETP.GE.AND P4, PT, R0, c[0x0][0x17c], PT ;  /* 0x00005f0000007a0c */ /* 0x000fe40003f86270 */
[----:B------:R-:W-:Y:S01]  /*30270*/  IADD3 R0, R252, 0xeb, RZ ;  /* 0x000000ebfc007810 */ /* 0x000fe20007ffe0ff */
[C---:B--2---:R-:W-:Y:S01]  /*30280*/  IMAD.WIDE R4, R33.reuse, 0x4, R208 ;  /* 0x0000000421047825 */ /* 0x044fe200078e02d0 */
[----:B------:R2:W-:Y:S03]  /*30290*/  @P5 STG.E [R8.64], R172 ;  /* 0x000000ac08005986 */ /* 0x0005e6000c101904 */
[----:B----4-:R-:W-:Y:S01]  /*302a0*/  IMAD.WIDE R2, R33, 0x4, R164 ;  /* 0x0000000421027825 */ /* 0x010fe200078e02a4 */
[----:B------:R-:W-:Y:S01]  /*302b0*/  ISETP.GE.AND P0, PT, R0, c[0x0][0x17c], PT ;  /* 0x00005f0000007a0c */ /* 0x000fe20003f06270 */
[----:B------:R4:W-:Y:S01]  /*302c0*/  @P2 STG.E [R12.64], R20 ;  /* 0x000000140c002986 */ /* 0x0009e2000c101904 */
[----:B------:R-:W-:-:S02]  /*302d0*/  ISETP.LT.AND P5, PT, R230, c[0x0][0x178], !P4 ;  /* 0x00005e00e6007a0c */ /* 0x000fc400067a1270 */
[----:B------:R-:W-:Y:S01]  /*302e0*/  IADD3 R17, R33, c[0x0][0x198], RZ ;  /* 0x0000660021117a10 */ /* 0x000fe20007ffe0ff */
[----:B------:R1:W-:Y:S01]  /*302f0*/  @P1 STG.E [R4.64], R173 ;  /* 0x000000ad04001986 */ /* 0x0003e2000c101904 */
[----:B------:R-:W-:-:S03]  /*30300*/  ISETP.LT.AND P4, PT, R228, c[0x0][0x178], !P4 ;  /* 0x00005e00e4007a0c */ /* 0x000fc60006781270 */
[----:B------:R1:W-:Y:S01]  /*30310*/  @P6 STG.E [R2.64], R21 ;  /* 0x0000001502006986 */ /* 0x0003e2000c101904 */
[----:B------:R-:W-:Y:S02]  /*30320*/  ISETP.LT.AND P6, PT, R230, c[0x0][0x178], !P0 ;  /* 0x00005e00e6007a0c */ /* 0x000fe400047c1270 */
[----:B------:R-:W-:Y:S01]  /*30330*/  IADD3 R0, R252, 0xec, RZ ;  /* 0x000000ecfc007810 */ /* 0x000fe20007ffe0ff */
[----:B------:R-:W3:Y:S01]  /*30340*/  LDS.128 R32, [R231+0x800] ;  /* 0x00080000e7207984 */ /* 0x000ee20000000c00 */
[C---:B------:R-:W-:Y:S01]  /*30350*/  IADD3 R37, R17.reuse, c[0x0][0x198], RZ ;  /* 0x0000660011257a10 */ /* 0x040fe20007ffe0ff */
[C---:B--2---:R-:W-:Y:S01]  /*30360*/  IMAD.WIDE R8, R17.reuse, 0x4, R208 ;  /* 0x0000000411087825 */ /* 0x044fe200078e02d0 */
[----:B------:R-:W-:Y:S02]  /*30370*/  ISETP.GE.AND P3, PT, R0, c[0x0][0x17c], PT ;  /* 0x00005f0000007a0c */ /* 0x000fe40003f66270 */
[----:B------:R-:W-:Y:S01]  /*30380*/  IADD3 R0, R252, 0xed, RZ ;  /* 0x000000edfc007810 */ /* 0x000fe20007ffe0ff */
[----:B----4-:R-:W-:Y:S01]  /*30390*/  IMAD.WIDE R12, R17, 0x4, R164 ;  /* 0x00000004110c7825 */ /* 0x010fe200078e02a4 */
[----:B------:R-:W-:-:S03]  /*303a0*/  ISETP.LT.AND P0, PT, R228, c[0x0][0x178], !P0 ;  /* 0x00005e00e4007a0c */ /* 0x000fc60004701270 */
[C---:B-1----:R-:W-:Y:S01]  /*303b0*/  IMAD.WIDE R4, R37.reuse, 0x4, R208 ;  /* 0x0000000425047825 */ /* 0x042fe200078e02d0 */
[----:B------:R-:W-:Y:S01]  /*303c0*/  ISETP.GE.AND P2, PT, R0, c[0x0][0x17c], PT ;  /* 0x00005f0000007a0c */ /* 0x000fe20003f46270 */
[----:B------:R1:W-:Y:S01]  /*303d0*/  @P5 STG.E [R8.64], R180 ;  /* 0x000000b408005986 */ /* 0x0003e2000c101904 */
[----:B------:R-:W-:Y:S01]  /*303e0*/  ISETP.LT.AND P5, PT, R230, c[0x0][0x178], !P3 ;  /* 0x00005e00e6007a0c */ /* 0x000fe20005fa1270 */
[C---:B------:R-:W-:Y:S01]  /*303f0*/  IMAD.WIDE R16, R37.reuse, 0x4, R164 ;  /* 0x0000000425107825 */ /* 0x040fe200078e02a4 */
[----:B------:R-:W-:Y:S01]  /*30400*/  IADD3 R37, R37, c[0x0][0x198], RZ ;  /* 0x0000660025257a10 */ /* 0x000fe20007ffe0ff */
[----:B------:R-:W-:Y:S01]  /*30410*/  @P4 STG.E [R12.64], R24 ;  /* 0x000000180c004986 */ /* 0x000fe2000c101904 */
[----:B------:R-:W-:-:S03]  /*30420*/  ISETP.LT.AND P3, PT, R228, c[0x0][0x178], !P3 ;  /* 0x00005e00e4007a0c */ /* 0x000fc60005f61270 */
[----:B------:R2:W-:Y:S01]  /*30430*/  @P6 STG.E [R4.64], R181 ;  /* 0x000000b504006986 */ /* 0x0005e2000c101904 */
[----:B------:R-:W-:Y:S02]  /*30440*/  ISETP.LT.AND P6, PT, R230, c[0x0][0x178], !P2 ;  /* 0x00005e00e6007a0c */ /* 0x000fe400057c1270 */
[----:B------:R-:W-:Y:S02]  /*30450*/  IADD3 R0, R252, 0xee, RZ ;  /* 0x000000eefc007810 */ /* 0x000fe40007ffe0ff */
[C---:B------:R-:W-:Y:S01]  /*30460*/  IADD3 R21, R37.reuse, c[0x0][0x198], RZ ;  /* 0x0000660025157a10 */ /* 0x040fe20007ffe0ff */
[C---:B------:R-:W-:Y:S01]  /*30470*/  IMAD.WIDE R2, R37.reuse, 0x4, R208 ;  /* 0x0000000425027825 */ /* 0x040fe200078e02d0 */
[----:B------:R-:W-:Y:S02]  /*30480*/  ISETP.GE.AND P1, PT, R0, c[0x0][0x17c], PT ;  /* 0x00005f0000007a0c */ /* 0x000fe40003f26270 */
[----:B------:R-:W-:Y:S01]  /*30490*/  IADD3 R0, R252, 0xef, RZ ;  /* 0x000000effc007810 */ /* 0x000fe20007ffe0ff */
[----:B-1----:R-:W-:Y:S01]  /*304a0*/  IMAD.WIDE R8, R37, 0x4, R164 ;  /* 0x0000000425087825 */ /* 0x002fe200078e02a4 */
[----:B------:R-:W-:Y:S01]  /*304b0*/  ISETP.LT.AND P2, PT, R228, c[0x0][0x178], !P2 ;  /* 0x00005e00e4007a0c */ /* 0x000fe20005741270 */
[----:B------:R1:W-:Y:S02]  /*304c0*/  @P0 STG.E [R16.64], R25 ;  /* 0x0000001910000986 */ /* 0x0003e4000c101904 */
[C---:B--2---:R-:W-:Y:S01]  /*304d0*/  IMAD.WIDE R4, R21.reuse, 0x4, R208 ;  /* 0x0000000415047825 */ /* 0x044fe200078e02d0 */
[----:B------:R-:W-:Y:S01]  /*304e0*/  ISETP.GE.AND P4, PT, R0, c[0x0][0x17c], PT ;  /* 0x00005f0000007a0c */ /* 0x000fe20003f86270 */
[----:B------:R2:W-:Y:S01]  /*304f0*/  @P5 STG.E [R2.64], R188 ;  /* 0x000000bc02005986 */ /* 0x0005e2000c101904 */
[----:B------:R-:W-:Y:S01]  /*30500*/  ISETP.LT.AND P5, PT, R230, c[0x0][0x178], !P1 ;  /* 0x00005e00e6007a0c */ /* 0x000fe20004fa1270 */
[C---:B------:R-:W-:Y:S01]  /*30510*/  IMAD.WIDE R12, R21.reuse, 0x4, R164 ;  /* 0x00000004150c7825 */ /* 0x040fe200078e02a4 */
[----:B------:R-:W-:Y:S01]  /*30520*/  IADD3 R21, R21, c[0x0][0x198], RZ ;  /* 0x0000660015157a10 */ /* 0x000fe20007ffe0ff */
[----:B---3--:R3:W-:Y:S01]  /*30530*/  @P3 STG.E [R8.64], R28 ;  /* 0x0000001c08003986 */ /* 0x0087e2000c101904 */
[----:B------:R-:W-:-:S03]  /*30540*/  ISETP.LT.AND P1, PT, R228, c[0x0][0x178], !P1 ;  /* 0x00005e00e4007a0c */ /* 0x000fc60004f21270 */
[----:B------:R4:W-:Y:S01]  /*30550*/  @P6 STG.E [R4.64], R189 ;  /* 0x000000bd04006986 */ /* 0x0009e2000c101904 */
[----:B------:R-:W-:Y:S02]  /*30560*/  ISETP.LT.AND P6, PT, R230, c[0x0][0x178], !P4 ;  /* 0x00005e00e6007a0c */ /* 0x000fe400067c1270 */
[----:B------:R-:W-:Y:S02]  /*30570*/  ISETP.LT.AND P4, PT, R228, c[0x0][0x178], !P4 ;  /* 0x00005e00e4007a0c */ /* 0x000fe40006781270 */
[----:B------:R-:W-:Y:S02]  /*30580*/  IADD3 R0, R252, 0xf0, RZ ;  /* 0x000000f0fc007810 */ /* 0x000fe40007ffe0ff */
[C---:B-1----:R-:W-:Y:S01]  /*30590*/  IADD3 R17, R21.reuse, c[0x0][0x198], RZ ;  /* 0x0000660015117a10 */ /* 0x042fe20007ffe0ff */
[C---:B--2---:R-:W-:Y:S01]  /*305a0*/  IMAD.WIDE R2, R21.reuse, 0x4, R208 ;  /* 0x0000000415027825 */ /* 0x044fe200078e02d0 */
[----:B------:R-:W-:Y:S01]  /*305b0*/  ISETP.GE.AND P0, PT, R0, c[0x0][0x17c], PT ;  /* 0x00005f0000007a0c */ /* 0x000fe20003f06270 */
[----:B------:R1:W-:Y:S01]  /*305c0*/  @P2 STG.E [R12.64], R29 ;  /* 0x0000001d0c002986 */ /* 0x0003e2000c101904 */
[----:B------:R-:W-:Y:S01]  /*305d0*/  IADD3 R0, R252, 0xf1, RZ ;  /* 0x000000f1fc007810 */ /* 0x000fe20007ffe0ff */
[----:B---3--:R-:W-:-:S04]  /*305e0*/  IMAD.WIDE R8, R21, 0x4, R164 ;  /* 0x0000000415087825 */ /* 0x008fc800078e02a4 */
[C---:B----4-:R-:W-:Y:S01]  /*305f0*/  IMAD.WIDE R4, R17.reuse, 0x4, R208 ;  /* 0x0000000411047825 */ /* 0x050fe200078e02d0 */
[----:B------:R-:W-:Y:S01]  /*30600*/  ISETP.GE.AND P3, PT, R0, c[0x0][0x17c], PT ;  /* 0x00005f0000007a0c */ /* 0x000fe20003f66270 */
[----:B------:R2:W-:Y:S02]  /*30610*/  @P5 STG.E [R2.64], R196 ;  /* 0x000000c402005986 */ /* 0x0005e4000c101904 */
[C---:B-1----:R-:W-:Y:S02]  /*30620*/  IMAD.WIDE R12, R17.reuse, 0x4, R164 ;  /* 0x00000004110c7825 */ /* 0x042fe400078e02a4 */
[----:B------:R1:W-:Y:S01]  /*30630*/  @P1 STG.E [R8.64], R32 ;  /* 0x0000002008001986 */ /* 0x0003e2000c101904 */
[----:B------:R-:W-:Y:S02]  /*30640*/  ISETP.LT.AND P5, PT, R230, c[0x0][0x178], !P0 ;  /* 0x00005e00e6007a0c */ /* 0x000fe400047a1270 */
[----:B------:R-:W-:Y:S01]  /*30650*/  IADD3 R17, R17, c[0x0][0x198], RZ ;  /* 0x0000660011117a10 */ /* 0x000fe20007ffe0ff */
[----:B------:R3:W-:Y:S01]  /*30660*/  @P6 STG.E [R4.64], R197 ;  /* 0x000000c504006986 */ /* 0x0007e2000c101904 */
[----:B------:R-:W-:-:S03]  /*30670*/  ISETP.LT.AND P0, PT, R228, c[0x0][0x178], !P0 ;  /* 0x00005e00e4007a0c */ /* 0x000fc60004701270 */
[----:B------:R4:W-:Y:S01]  /*30680*/  @P4 STG.E [R12.64], R33 ;  /* 0x000000210c004986 */ /* 0x0009e2000c101904 */
[----:B------:R-:W-:Y:S02]  /*30690*/  ISETP.LT.AND P4, PT, R230, c[0x0][0x178], !P3 ;  /* 0x00005e00e6007a0c */ /* 0x000fe40005f81270 */
[----:B------:R-:W-:Y:S02]  /*306a0*/  IADD3 R0, R252, 0xf2, RZ ;  /* 0x000000f2fc007810 */ /* 0x000fe40007ffe0ff */
[----:B------:R-:W-:Y:S02]  /*306b0*/  ISETP.LT.AND P6, PT, R228, c[0x0][0x178], !P3 ;  /* 0x00005e00e4007a0c */ /* 0x000fe40005fc1270 */
[C---:B------:R-:W-:Y:S01]  /*306c0*/  IADD3 R21, R17.reuse, c[0x0][0x198], RZ ;  /* 0x0000660011157a10 */ /* 0x040fe20007ffe0ff */
[C---:B--2---:R-:W-:Y:S01]  /*306d0*/  IMAD.WIDE R2, R17.reuse, 0x4, R208 ;  /* 0x0000000411027825 */ /* 0x044fe200078e02d0 */
[----:B------:R-:W-:Y:S02]  /*306e0*/  ISETP.GE.AND P2, PT, R0, c[0x0][0x17c], PT ;  /* 0x00005f0000007a0c */ /* 0x000fe40003f46270 */
[----:B------:R-:W-:Y:S01]  /*306f0*/  IADD3 R0, R252, 0xf3, RZ ;  /* 0x000000f3fc007810 */ /* 0x000fe20007ffe0ff */
[----:B-1----:R-:W-:Y:S01]  /*30700*/  IMAD.WIDE R8, R17, 0x4, R164 ;  /* 0x0000000411087825 */ /* 0x002fe200078e02a4 */
[----:B------:R1:W-:Y:S03]  /*30710*/  @P5 STG.E [R2.64], R170 ;  /* 0x000000aa02005986 */ /* 0x0003e6000c101904 */
[C---:B---3--:R-:W-:Y:S01]  /*30720*/  IMAD.WIDE R4, R21.reuse, 0x4, R208 ;  /* 0x0000000415047825 */ /* 0x048fe200078e02d0 */
[----:B------:R-:W-:Y:S01]  /*30730*/  ISETP.GE.AND P1, PT, R0, c[0x0][0x17c], PT ;  /* 0x00005f0000007a0c */ /* 0x000fe20003f26270 */
[----:B------:R2:W-:Y:S02]  /*30740*/  @P0 STG.E [R8.64], R6 ;  /* 0x0000000608000986 */ /* 0x0005e4000c101904 */
[C---:B----4-:R-:W-:Y:S01]  /*30750*/  IMAD.WIDE R12, R21.reuse, 0x4, R164 ;  /* 0x00000004150c7825 */ /* 0x050fe200078e02a4 */
[----:B------:R-:W-:Y:S01]  /*30760*/  ISETP.LT.AND P5, PT, R230, c[0x0][0x178], !P2 ;  /* 0x00005e00e6007a0c */ /* 0x000fe200057a1270 */
[----:B------:R3:W-:Y:S01]  /*30770*/  @P4 STG.E [R4.64], R171 ;  /* 0x000000ab04004986 */ /* 0x0007e2000c101904 */
[----:B------:R-:W-:-:S02]  /*30780*/  IADD3 R21, R21, c[0x0][0x198], RZ ;  /* 0x0000660015157a10 */ /* 0x000fc40007ffe0ff */
[----:B------:R-:W-:Y:S01]  /*30790*/  ISETP.LT.AND P2, PT, R228, c[0x0][0x178], !P2 ;  /* 0x00005e00e4007a0c */ /* 0x000fe20005741270 */
[----:B------:R4:W-:Y:S01]  /*307a0*/  @P6 STG.E [R12.64], R7 ;  /* 0x000000070c006986 */ /* 0x0009e2000c101904 */
[----:B------:R-:W-:Y:S02]  /*307b0*/  ISETP.LT.AND P4, PT, R230, c[0x0][0x178], !P1 ;  /* 0x00005e00e6007a0c */ /* 0x000fe40004f81270 */
[----:B------:R-:W-:Y:S02]  /*307c0*/  IADD3 R0, R252, 0xf4, RZ ;  /* 0x000000f4fc007810 */ /* 0x000fe40007ffe0ff */
[----:B------:R-:W-:Y:S02]  /*307d0*/  ISETP.LT.AND P6, PT, R228, c[0x0][0x178], !P1 ;  /* 0x00005e00e4007a0c */ /* 0x000fe40004fc1270 */
[C---:B------:R-:W-:Y:S01]  /*307e0*/  IADD3 R17, R21.reuse, c[0x0][0x198], RZ ;  /* 0x0000660015117a10 */ /* 0x040fe20007ffe0ff */
[----:B-1----:R-:W-:Y:S01]  /*307f0*/  IMAD.WIDE R2, R21, 0x4, R208 ;  /* 0x0000000415027825 */ /* 0x002fe200078e02d0 */
[----:B------:R-:W-:-:S02]  /*30800*/  ISETP.GE.AND P3, PT, R0, c[0x0][0x17c], PT ;  /* 0x00005f0000007a0c */ /* 0x000fc40003f66270 */
[----:B------:R-:W-:Y:S01]  /*30810*/  IADD3 R0, R252, 0xf5, RZ ;  /* 0x000000f5fc007810 */ /* 0x000fe20007ffe0ff */
[----:B--2---:R-:W-:Y:S01]  /*30820*/  IMAD.WIDE R8, R21, 0x4, R164 ;  /* 0x0000000415087825 */ /* 0x004fe200078e02a4 */
        /* <DEDUP_REMOVED lines=40> */
[----:B----4-:R-:W-:Y:S01]  /*30ab0*/  IMAD.WIDE R6, R11, 0x4, R164 ;  /* 0x000000040b067825 */ /* 0x010fe200078e02a4 */
[----:B------:R-:W-:Y:S01]  /*30ac0*/  IADD3 R0, R252, 0xfa, RZ ;  /* 0x000000fafc007810 */ /* 0x000fe20007ffe0ff */
[----:B------:R3:W-:Y:S01]  /*30ad0*/  @P4 STG.E [R4.64], R195 ;  /* 0x000000c304004986 */ /* 0x0007e2000c101904 */
[----:B------:R-:W-:-:S02]  /*30ae0*/  ISETP.LT.AND P5, PT, R230, c[0x0][0x178], !P0 ;  /* 0x00005e00e6007a0c */ /* 0x000fc400047a1270 */
[----:B------:R-:W-:Y:S02]  /*30af0*/  IADD3 R11, R11, c[0x0][0x198], RZ ;  /* 0x000066000b0b7a10 */ /* 0x000fe40007ffe0ff */
[----:B------:R-:W-:Y:S01]  /*30b00*/  ISETP.LT.AND P0, PT, R228, c[0x0][0x178], !P0 ;  /* 0x00005e00e4007a0c */ /* 0x000fe20004701270 */
[----:B------:R4:W-:Y:S01]  /*30b10*/  @P6 STG.E [R6.64], R19 ;  /* 0x0000001306006986 */ /* 0x0009e2000c101904 */
[----:B------:R-:W-:Y:S02]  /*30b20*/  ISETP.LT.AND P4, PT, R230, c[0x0][0x178], !P3 ;  /* 0x00005e00e6007a0c */ /* 0x000fe40005f81270 */
[----:B------:R-:W-:Y:S02]  /*30b30*/  ISETP.GE.AND P2, PT, R0, c[0x0][0x17c], PT ;  /* 0x00005f0000007a0c */ /* 0x000fe40003f46270 */
[----:B------:R-:W-:Y:S02]  /*30b40*/  ISETP.LT.AND P6, PT, R228, c[0x0][0x178], !P3 ;  /* 0x00005e00e4007a0c */ /* 0x000fe40005fc1270 */
[----:B------:R-:W-:-:S02]  /*30b50*/  IADD3 R0, R252, 0xfb, RZ ;  /* 0x000000fbfc007810 */ /* 0x000fc40007ffe0ff */
[C---:B------:R-:W-:Y:S01]  /*30b60*/  IADD3 R13, R11.reuse, c[0x0][0x198], RZ ;  /* 0x000066000b0d7a10 */ /* 0x040fe20007ffe0ff */
[C---:B-1----:R-:W-:Y:S01]  /*30b70*/  IMAD.WIDE R2, R11.reuse, 0x4, R208 ;  /* 0x000000040b027825 */ /* 0x042fe200078e02d0 */
[----:B------:R-:W-:Y:S02]  /*30b80*/  ISETP.GE.AND P1, PT, R0, c[0x0][0x17c], PT ;  /* 0x00005f0000007a0c */ /* 0x000fe40003f26270 */
[----:B------:R-:W-:Y:S01]  /*30b90*/  IADD3 R0, R252, 0xfc, RZ ;  /* 0x000000fcfc007810 */ /* 0x000fe20007ffe0ff */
[----:B--2---:R-:W-:Y:S01]  /*30ba0*/  IMAD.WIDE R8, R11, 0x4, R164 ;  /* 0x000000040b087825 */ /* 0x004fe200078e02a4 */
[----:B------:R1:W-:Y:S03]  /*30bb0*/  @P5 STG.E [R2.64], R174 ;  /* 0x000000ae02005986 */ /* 0x0003e6000c101904 */
[C---:B---3--:R-:W-:Y:S01]  /*30bc0*/  IMAD.WIDE R4, R13.reuse, 0x4, R208 ;  /* 0x000000040d047825 */ /* 0x048fe200078e02d0 */
[----:B------:R-:W-:Y:S01]  /*30bd0*/  ISETP.GE.AND P3, PT, R0, c[0x0][0x17c], PT ;  /* 0x00005f0000007a0c */ /* 0x000fe20003f66270 */
[----:B------:R-:W-:Y:S02]  /*30be0*/  @P0 STG.E [R8.64], R22 ;  /* 0x0000001608000986 */ /* 0x000fe4000c101904 */
[C---:B----4-:R-:W-:Y:S01]  /*30bf0*/  IMAD.WIDE R6, R13.reuse, 0x4, R164 ;  /* 0x000000040d067825 */ /* 0x050fe200078e02a4 */
[----:B------:R-:W-:Y:S01]  /*30c00*/  IADD3 R13, R13, c[0x0][0x198], RZ ;  /* 0x000066000d0d7a10 */ /* 0x000fe20007ffe0ff */
[----:B------:R2:W-:Y:S01]  /*30c10*/  @P4 STG.E [R4.64], R175 ;  /* 0x000000af04004986 */ /* 0x0005e2000c101904 */
[----:B------:R-:W-:-:S02]  /*30c20*/  ISETP.LT.AND P5, PT, R230, c[0x0][0x178], !P2 ;  /* 0x00005e00e6007a0c */ /* 0x000fc400057a1270 */
[----:B------:R-:W-:Y:S01]  /*30c30*/  ISETP.LT.AND P2, PT, R228, c[0x0][0x178], !P2 ;  /* 0x00005e00e4007a0c */ /* 0x000fe20005741270 */
[----:B------:R3:W-:Y:S01]  /*30c40*/  @P6 STG.E [R6.64], R23 ;  /* 0x0000001706006986 */ /* 0x0007e2000c101904 */
[----:B------:R-:W-:Y:S02]  /*30c50*/  ISETP.LT.AND P4, PT, R230, c[0x0][0x178], !P1 ;  /* 0x00005e00e6007a0c */ /* 0x000fe40004f81270 */
[----:B------:R-:W-:Y:S02]  /*30c60*/  ISETP.LT.AND P1, PT, R228, c[0x0][0x178], !P1 ;  /* 0x00005e00e4007a0c */ /* 0x000fe40004f21270 */
[C---:B------:R-:W-:Y:S02]  /*30c70*/  IADD3 R11, R13.reuse, c[0x0][0x198], RZ ;  /* 0x000066000d0b7a10 */ /* 0x040fe40007ffe0ff */
[----:B------:R-:W-:Y:S01]  /*30c80*/  ISETP.LT.AND P6, PT, R230, c[0x0][0x178], !P3 ;  /* 0x00005e00e6007a0c */ /* 0x000fe20005fc1270 */
[----:B-1----:R-:W-:Y:S01]  /*30c90*/  IMAD.WIDE R2, R13, 0x4, R208 ;  /* 0x000000040d027825 */ /* 0x002fe200078e02d0 */
[----:B------:R-:W-:-:S02]  /*30ca0*/  IADD3 R0, R252, 0xfd, RZ ;  /* 0x000000fdfc007810 */ /* 0x000fc40007ffe0ff */
[----:B------:R-:W-:Y:S01]  /*30cb0*/  IADD3 R15, R11, c[0x0][0x198], RZ ;  /* 0x000066000b0f7a10 */ /* 0x000fe20007ffe0ff */
[----:B--2---:R-:W-:Y:S01]  /*30cc0*/  IMAD.WIDE R4, R13, 0x4, R164 ;  /* 0x000000040d047825 */ /* 0x004fe200078e02a4 */
[----:B------:R-:W-:-:S03]  /*30cd0*/  ISETP.GE.AND P0, PT, R0, c[0x0][0x17c], PT ;  /* 0x00005f0000007a0c */ /* 0x000fc60003f06270 */
[C---:B---3--:R-:W-:Y:S01]  /*30ce0*/  IMAD.WIDE R6, R11.reuse, 0x4, R208 ;  /* 0x000000040b067825 */ /* 0x048fe200078e02d0 */
[C---:B------:R-:W-:Y:S01]  /*30cf0*/  IADD3 R0, R252.reuse, 0xfe, RZ ;  /* 0x000000fefc007810 */ /* 0x040fe20007ffe0ff */
[----:B------:R1:W-:Y:S02]  /*30d00*/  @P5 STG.E [R2.64], R182 ;  /* 0x000000b602005986 */ /* 0x0003e4000c101904 */
[----:B------:R-:W-:Y:S01]  /*30d10*/  IMAD.WIDE R8, R11, 0x4, R164 ;  /* 0x000000040b087825 */ /* 0x000fe200078e02a4 */
[----:B------:R-:W-:Y:S01]  /*30d20*/  IADD3 R252, R252, 0xff, RZ ;  /* 0x000000fffcfc7810 */ /* 0x000fe20007ffe0ff */
[----:B------:R2:W-:Y:S02]  /*30d30*/  @P2 STG.E [R4.64], R26 ;  /* 0x0000001a04002986 */ /* 0x0005e4000c101904 */
[C---:B------:R-:W-:Y:S01]  /*30d40*/  IMAD.WIDE R10, R15.reuse, 0x4, R208 ;  /* 0x000000040f0a7825 */ /* 0x040fe200078e02d0 */
[----:B------:R-:W-:Y:S01]  /*30d50*/  ISETP.GE.AND P5, PT, R0, c[0x0][0x17c], PT ;  /* 0x00005f0000007a0c */ /* 0x000fe20003fa6270 */
[----:B------:R3:W-:Y:S01]  /*30d60*/  @P4 STG.E [R6.64], R183 ;  /* 0x000000b706004986 */ /* 0x0007e2000c101904 */
[----:B------:R-:W-:-:S02]  /*30d70*/  IADD3 R13, R15, c[0x0][0x198], RZ ;  /* 0x000066000f0d7a10 */ /* 0x000fc40007ffe0ff */
[----:B------:R-:W-:Y:S01]  /*30d80*/  ISETP.LT.AND P3, PT, R228, c[0x0][0x178], !P3 ;  /* 0x00005e00e4007a0c */ /* 0x000fe20005f61270 */
[----:B------:R4:W-:Y:S01]  /*30d90*/  @P1 STG.E [R8.64], R27 ;  /* 0x0000001b08001986 */ /* 0x0009e2000c101904 */
[----:B------:R-:W-:-:S03]  /*30da0*/  ISETP.GE.AND P2, PT, R252, c[0x0][0x17c], PT ;  /* 0x00005f00fc007a0c */ /* 0x000fc60003f46270 */
[----:B------:R1:W-:Y:S01]  /*30db0*/  @P6 STG.E [R10.64], R190 ;  /* 0x000000be0a006986 */ /* 0x0003e2000c101904 */
[----:B------:R-:W-:Y:S02]  /*30dc0*/  ISETP.LT.AND P6, PT, R230, c[0x0][0x178], !P0 ;  /* 0x00005e00e6007a0c */ /* 0x000fe400047c1270 */
[----:B------:R-:W-:Y:S02]  /*30dd0*/  ISETP.LT.AND P0, PT, R228, c[0x0][0x178], !P0 ;  /* 0x00005e00e4007a0c */ /* 0x000fe40004701270 */
[----:B------:R-:W-:Y:S02]  /*30de0*/  ISETP.LT.AND P4, PT, R230, c[0x0][0x178], !P5 ;  /* 0x00005e00e6007a0c */ /* 0x000fe40006f81270 */
[----:B------:R-:W-:Y:S02]  /*30df0*/  IADD3 R17, R13, c[0x0][0x198], RZ ;  /* 0x000066000d117a10 */ /* 0x000fe40007ffe0ff */
[----:B------:R-:W-:Y:S02]  /*30e00*/  ISETP.LT.AND P5, PT, R228, c[0x0][0x178], !P5 ;  /* 0x00005e00e4007a0c */ /* 0x000fe40006fa1270 */
[----:B------:R-:W-:Y:S01]  /*30e10*/  ISETP.LT.AND P1, PT, R230, c[0x0][0x178], !P2 ;  /* 0x00005e00e6007a0c */ /* 0x000fe20005721270 */
[----:B-1----:R-:W-:Y:S01]  /*30e20*/  IMAD.WIDE R2, R15, 0x4, R164 ;  /* 0x000000040f027825 */ /* 0x002fe200078e02a4 */
[----:B------:R-:W-:-:S02]  /*30e30*/  ISETP.LT.AND P2, PT, R228, c[0x0][0x178], !P2 ;  /* 0x00005e00e4007a0c */ /* 0x000fc40005741270 */
[----:B------:R-:W-:Y:S01]  /*30e40*/  IADD3 R15, R17, c[0x0][0x198], RZ ;  /* 0x00006600110f7a10 */ /* 0x000fe20007ffe0ff */
[C---:B--2---:R-:W-:Y:S01]  /*30e50*/  IMAD.WIDE R4, R13.reuse, 0x4, R208 ;  /* 0x000000040d047825 */ /* 0x044fe200078e02d0 */
[----:B------:R1:W-:Y:S03]  /*30e60*/  @P3 STG.E [R2.64], R30 ;  /* 0x0000001e02003986 */ /* 0x0003e6000c101904 */
[----:B---3--:R-:W-:Y:S01]  /*30e70*/  IMAD.WIDE R6, R13, 0x4, R164 ;  /* 0x000000040d067825 */ /* 0x008fe200078e02a4 */
[----:B------:R1:W-:Y:S03]  /*30e80*/  @P6 STG.E [R4.64], R191 ;  /* 0x000000bf04006986 */ /* 0x0003e6000c101904 */
[C---:B----4-:R-:W-:Y:S01]  /*30e90*/  IMAD.WIDE R8, R17.reuse, 0x4, R208 ;  /* 0x0000000411087825 */ /* 0x050fe200078e02d0 */
[----:B------:R1:W-:Y:S03]  /*30ea0*/  @P0 STG.E [R6.64], R31 ;  /* 0x0000001f06000986 */ /* 0x0003e6000c101904 */
[----:B------:R-:W-:Y:S01]  /*30eb0*/  IMAD.WIDE R10, R17, 0x4, R164 ;  /* 0x00000004110a7825 */ /* 0x000fe200078e02a4 */
[----:B------:R1:W-:Y:S03]  /*30ec0*/  @P4 STG.E [R8.64], R198 ;  /* 0x000000c608004986 */ /* 0x0003e6000c101904 */
[C---:B------:R-:W-:Y:S01]  /*30ed0*/  IMAD.WIDE R208, R15.reuse, 0x4, R208 ;  /* 0x000000040fd07825 */ /* 0x040fe200078e02d0 */
[----:B------:R1:W-:Y:S04]  /*30ee0*/  @P5 STG.E [R10.64], R34 ;  /* 0x000000220a005986 */ /* 0x0003e8000c101904 */
[----:B------:R1:W-:Y:S01]  /*30ef0*/  @P1 STG.E [R208.64], R199 ;  /* 0x000000c7d0001986 */ /* 0x0003e2000c101904 */
[----:B------:R-:W-:Y:S01]  /*30f00*/  IMAD.WIDE R164, R15, 0x4, R164 ;  /* 0x000000040fa47825 */ /* 0x000fe200078e02a4 */
[----:B------:R-:W-:Y:S06]  /*30f10*/  @!P2 EXIT ;  /* 0x000000000000a94d */ /* 0x000fec0003800000 */
[----:B------:R-:W-:Y:S01]  /*30f20*/  STG.E [R164.64], R35 ;  /* 0x00000023a4007986 */ /* 0x000fe2000c101904 */
[----:B------:R-:W-:Y:S05]  /*30f30*/  EXIT ;  /* 0x000000000000794d */ /* 0x000fea0003800000 */
.L_x_3:
[----:B------:R-:W-:-:S00]  /*30f40*/  BRA `(.L_x_3) ;  /* 0xfffffff000007947 */ /* 0x000fc0000383ffff */
[----:B------:R-:W-:-:S00]  /*30f50*/  NOP ;  /* 0x0000000000007918 */ /* 0x000fc00000000000 */
        /* <DEDUP_REMOVED lines=10> */
.L_x_4:


//--------------------- .nv.shared.matmul_kernel  --------------------------
	.section	.nv.shared.matmul_kernel,"aw",@nobits
	.sectionflags	@""
	.align	16
